	.target	sm_90a

	.elftype	@"ET_EXEC"


//--------------------- .note.nv.tkinfo           --------------------------
	.section	.note.nv.tkinfo,"",@"SHT_NOTE"
	.sectionflags	@"SHF_NOTE_NV_TKINFO"
	.tkinfo
        /*0018*/ 	.word	0x00000002
        /*0030*/ 	.string	""
        /*0030*/ 	.string	"ptxas"
        /*0030*/ 	.string	"Cuda compilation tools, release 13.0, V13.0.88"
        /*0030*/ 	.string	"Build cuda_13.0.r13.0/compiler.36424714_0"
        /*0030*/ 	.string	"-v  -suppress-debug-info  -lineinfo  -arch sm_90a "



//--------------------- .note.nv.cuinfo           --------------------------
	.section	.note.nv.cuinfo,"",@"SHT_NOTE"
	.sectionflags	@"SHF_NOTE_NV_CUINFO"
        /*0018*/ 	.short	0x0002
        /*001a*/ 	.short	0x005a
        /*001c*/ 	.short	0x0082
	.zero		2


//--------------------- .nv.info                  --------------------------
	.section	.nv.info,"",@"SHT_CUDA_INFO"
	.align	4


	//----- nvinfo : EIATTR_REGCOUNT
	.align		4
        /*0000*/ 	.byte	0x04, 0x2f
        /*0002*/ 	.short	(.L_1 - .L_0)
	.align		4
.L_0:
        /*0004*/ 	.word	index@(matmul_kernel)
        /*0008*/ 	.word	0x00000020


	//----- nvinfo : EIATTR_FRAME_SIZE
	.align		4
.L_1:
        /*000c*/ 	.byte	0x04, 0x11
        /*000e*/ 	.short	(.L_3 - .L_2)
	.align		4
.L_2:
        /*0010*/ 	.word	index@(matmul_kernel)
        /*0014*/ 	.word	0x00001af8


	//----- nvinfo : EIATTR_MIN_STACK_SIZE
	.align		4
.L_3:
        /*0018*/ 	.byte	0x04, 0x12
        /*001a*/ 	.short	(.L_5 - .L_4)
	.align		4
.L_4:
        /*001c*/ 	.word	index@(matmul_kernel)
        /*0020*/ 	.word	0x00001af8
.L_5:


//--------------------- .nv.compat                --------------------------
	.section	.nv.compat,"",@"SHT_CUDA_COMPAT_INFO"
	.align	4
        /*0000*/ 	.byte	0x02, 0x09, 0x01, 0x00, 0x02, 0x02, 0x01, 0x00, 0x02, 0x05, 0x05, 0x00, 0x03, 0x07, 0x01, 0x01
        /*0010*/ 	.byte	0x02, 0x03, 0x00, 0x00, 0x02, 0x06, 0x01, 0x00, 0x04, 0x0b, 0x08, 0x00, 0x00, 0x00, 0x00, 0x00
        /*0020*/ 	.byte	0x00, 0x00, 0x00, 0x00


//--------------------- .nv.info.matmul_kernel    --------------------------
	.section	.nv.info.matmul_kernel,"",@"SHT_CUDA_INFO"
	.sectionflags	@""
	.align	4


	//----- nvinfo : EIATTR_CUDA_API_VERSION
	.align		4
        /*0000*/ 	.byte	0x04, 0x37
        /*0002*/ 	.short	(.L_7 - .L_6)
.L_6:
        /*0004*/ 	.word	0x00000082


	//----- nvinfo : EIATTR_KPARAM_INFO
	.align		4
.L_7:
        /*0008*/ 	.byte	0x04, 0x17
        /*000a*/ 	.short	(.L_9 - .L_8)
.L_8:
        /*000c*/ 	.word	0x00000000
        /*0010*/ 	.short	0x000d
        /*0012*/ 	.short	0x0048
        /*0014*/ 	.byte	0x00, 0xf4, 0x21, 0x00


	//----- nvinfo : EIATTR_KPARAM_INFO
	.align		4
.L_9:
        /*0018*/ 	.byte	0x04, 0x17
        /*001a*/ 	.short	(.L_11 - .L_10)
.L_10:
        /*001c*/ 	.word	0x00000000
        /*0020*/ 	.short	0x000c
        /*0022*/ 	.short	0x0040
        /*0024*/ 	.byte	0x00, 0xf4, 0x21, 0x00


	//----- nvinfo : EIATTR_KPARAM_INFO
	.align		4
.L_11:
        /*0028*/ 	.byte	0x04, 0x17
        /*002a*/ 	.short	(.L_13 - .L_12)
.L_12:
        /*002c*/ 	.word	0x00000000
        /*0030*/ 	.short	0x000b
        /*0032*/ 	.short	0x0038
        /*0034*/ 	.byte	0x00, 0xf0, 0x11, 0x00


	//----- nvinfo : EIATTR_KPARAM_INFO
	.align		4
.L_13:
        /*0038*/ 	.byte	0x04, 0x17
        /*003a*/ 	.short	(.L_15 - .L_14)
.L_14:
        /*003c*/ 	.word	0x00000000
        /*0040*/ 	.short	0x000a
        /*0042*/ 	.short	0x0034
        /*0044*/ 	.byte	0x00, 0xf0, 0x11, 0x00


	//----- nvinfo : EIATTR_KPARAM_INFO
	.align		4
.L_15:
        /*0048*/ 	.byte	0x04, 0x17
        /*004a*/ 	.short	(.L_17 - .L_16)
.L_16:
        /*004c*/ 	.word	0x00000000
        /*0050*/ 	.short	0x0009
        /*0052*/ 	.short	0x0030
        /*0054*/ 	.byte	0x00, 0xf0, 0x11, 0x00


	//----- nvinfo : EIATTR_KPARAM_INFO
	.align		4
.L_17:
        /*0058*/ 	.byte	0x04, 0x17
        /*005a*/ 	.short	(.L_19 - .L_18)
.L_18:
        /*005c*/ 	.word	0x00000000
        /*0060*/ 	.short	0x0008
        /*0062*/ 	.short	0x002c
        /*0064*/ 	.byte	0x00, 0xf0, 0x11, 0x00


	//----- nvinfo : EIATTR_KPARAM_INFO
	.align		4
.L_19:
        /*0068*/ 	.byte	0x04, 0x17
        /*006a*/ 	.short	(.L_21 - .L_20)
.L_20:
        /*006c*/ 	.word	0x00000000
        /*0070*/ 	.short	0x0007
        /*0072*/ 	.short	0x0028
        /*0074*/ 	.byte	0x00, 0xf0, 0x11, 0x00


	//----- nvinfo : EIATTR_KPARAM_INFO
	.align		4
.L_21:
        /*0078*/ 	.byte	0x04, 0x17
        /*007a*/ 	.short	(.L_23 - .L_22)
.L_22:
        /*007c*/ 	.word	0x00000000
        /*0080*/ 	.short	0x0006
        /*0082*/ 	.short	0x0024
        /*0084*/ 	.byte	0x00, 0xf0, 0x11, 0x00


	//----- nvinfo : EIATTR_KPARAM_INFO
	.align		4
.L_23:
        /*0088*/ 	.byte	0x04, 0x17
        /*008a*/ 	.short	(.L_25 - .L_24)
.L_24:
        /*008c*/ 	.word	0x00000000
        /*0090*/ 	.short	0x0005
        /*0092*/ 	.short	0x0020
        /*0094*/ 	.byte	0x00, 0xf0, 0x11, 0x00


	//----- nvinfo : EIATTR_KPARAM_INFO
	.align		4
.L_25:
        /*0098*/ 	.byte	0x04, 0x17
        /*009a*/ 	.short	(.L_27 - .L_26)
.L_26:
        /*009c*/ 	.word	0x00000000
        /*00a0*/ 	.short	0x0004
        /*00a2*/ 	.short	0x001c
        /*00a4*/ 	.byte	0x00, 0xf0, 0x11, 0x00


	//----- nvinfo : EIATTR_KPARAM_INFO
	.align		4
.L_27:
        /*00a8*/ 	.byte	0x04, 0x17
        /*00aa*/ 	.short	(.L_29 - .L_28)
.L_28:
        /*00ac*/ 	.word	0x00000000
        /*00b0*/ 	.short	0x0003
        /*00b2*/ 	.short	0x0018
        /*00b4*/ 	.byte	0x00, 0xf0, 0x11, 0x00


	//----- nvinfo : EIATTR_KPARAM_INFO
	.align		4
.L_29:
        /*00b8*/ 	.byte	0x04, 0x17
        /*00ba*/ 	.short	(.L_31 - .L_30)
.L_30:
        /*00bc*/ 	.word	0x00000000
        /*00c0*/ 	.short	0x0002
        /*00c2*/ 	.short	0x0010
        /*00c4*/ 	.byte	0x00, 0xf4, 0x21, 0x00


	//----- nvinfo : EIATTR_KPARAM_INFO
	.align		4
.L_31:
        /*00c8*/ 	.byte	0x04, 0x17
        /*00ca*/ 	.short	(.L_33 - .L_32)
.L_32:
        /*00cc*/ 	.word	0x00000000
        /*00d0*/ 	.short	0x0001
        /*00d2*/ 	.short	0x0008
        /*00d4*/ 	.byte	0x00, 0xf4, 0x21, 0x00


	//----- nvinfo : EIATTR_KPARAM_INFO
	.align		4
.L_33:
        /*00d8*/ 	.byte	0x04, 0x17
        /*00da*/ 	.short	(.L_35 - .L_34)
.L_34:
        /*00dc*/ 	.word	0x00000000
        /*00e0*/ 	.short	0x0000
        /*00e2*/ 	.short	0x0000
        /*00e4*/ 	.byte	0x00, 0xf4, 0x21, 0x00


	//----- nvinfo : EIATTR_SPARSE_MMA_MASK
	.align		4
.L_35:
        /*00e8*/ 	.byte	0x03, 0x50
        /*00ea*/ 	.short	0x0000


	//----- nvinfo : EIATTR_MAXREG_COUNT
	.align		4
        /*00ec*/ 	.byte	0x03, 0x1b
        /*00ee*/ 	.short	0x00ff


	//----- nvinfo : EIATTR_NUM_BARRIERS
	.align		4
        /*00f0*/ 	.byte	0x02, 0x4c
        /*00f2*/ 	.byte	0x01
	.zero		1


	//----- nvinfo : EIATTR_ANNOTATIONS
	.align		4
        /*00f4*/ 	.byte	0x04, 0x55
        /*00f6*/ 	.short	(.L_37 - .L_36)


	//   ....[0]....
.L_36:
        /*00f8*/ 	.word	0x00000001
        /*00fc*/ 	.byte	0xa0, 0x06, 0x00, 0x00, 0x01, 0x00, 0x00, 0x00, 0xd0, 0x06, 0x00, 0x00, 0x01, 0x00, 0x00, 0x00
        /* <DEDUP_REMOVED lines=3551> */
        /*defc*/ 	.byte	0xb0, 0xc9, 0x03, 0x00


	//----- nvinfo : EIATTR_MERCURY_ISA_VERSION
	.align		4
.L_37:
        /*df00*/ 	.byte	0x03, 0x5f
        /*df02*/ 	.short	0x0101


	//----- nvinfo : EIATTR_EXIT_INSTR_OFFSETS
	.align		4
        /*df04*/ 	.byte	0x04, 0x1c
        /*df06*/ 	.short	(.L_39 - .L_38)


	//   ....[0]....
.L_38:
        /*df08*/ 	.word	0x0003cd90


	//   ....[1]....
        /*df0c*/ 	.word	0x0003cdc0


	//----- nvinfo : EIATTR_REQNTID
	.align		4
.L_39:
        /*df10*/ 	.byte	0x04, 0x10
        /*df12*/ 	.short	(.L_41 - .L_40)
.L_40:
        /*df14*/ 	.word	0x00000040
        /*df18*/ 	.word	0x00000001
        /*df1c*/ 	.word	0x00000001


	//----- nvinfo : EIATTR_CBANK_PARAM_SIZE
	.align		4
.L_41:
        /*df20*/ 	.byte	0x03, 0x19
        /*df22*/ 	.short	0x0050


	//----- nvinfo : EIATTR_PARAM_CBANK
	.align		4
        /*df24*/ 	.byte	0x04, 0x0a
        /*df26*/ 	.short	(.L_43 - .L_42)
	.align		4
.L_42:
        /*df28*/ 	.word	index@(.nv.constant0.matmul_kernel)
        /*df2c*/ 	.short	0x0210
        /*df2e*/ 	.short	0x0050


	//----- nvinfo : EIATTR_SW_WAR
	.align		4
.L_43:
        /*df30*/ 	.byte	0x04, 0x36
        /*df32*/ 	.short	(.L_45 - .L_44)
.L_44:
        /*df34*/ 	.word	0x00000008
.L_45:


//--------------------- .nv.callgraph             --------------------------
	.section	.nv.callgraph,"",@"SHT_CUDA_CALLGRAPH"
	.align	4
	.sectionentsize	8
	.align		4
        /*0000*/ 	.word	0x00000000
	.align		4
        /*0004*/ 	.word	0xffffffff
	.align		4
        /*0008*/ 	.word	0x00000000
	.align		4
        /*000c*/ 	.word	0xfffffffe
	.align		4
        /*0010*/ 	.word	0x00000000
	.align		4
        /*0014*/ 	.word	0xfffffffd
	.align		4
        /*0018*/ 	.word	0x00000000
	.align		4
        /*001c*/ 	.word	0xfffffffc


//--------------------- .text.matmul_kernel       --------------------------
	.section	.text.matmul_kernel,"ax",@progbits
	.align	128
        .global         matmul_kernel
        .type           matmul_kernel,@function
        .size           matmul_kernel,(.L_x_4 - matmul_kernel)
        .other          matmul_kernel,@"STO_CUDA_ENTRY STV_DEFAULT"
matmul_kernel:
.text.matmul_kernel:
[----:B------:R-:W0:Y:S08]  /*0000*/  LDC R1, c[0x0][0x28] ;  /* 0x00000a00ff017b82 */ /* 0x000e300000000800 */
[----:B------:R-:W1:Y:S01]  /*0010*/  LDC.64 R12, c[0x0][0x228] ;  /* 0x00008a00ff0c7b82 */ /* 0x000e620000000a00 */
[----:B------:R-:W2:Y:S01]  /*0020*/  S2R R14, SR_TID.X ;  /* 0x00000000000e7919 */ /* 0x000ea20000002100 */
[----:B0-----:R-:W-:Y:S01]  /*0030*/  VIADD R1, R1, 0xffffe508 ;  /* 0xffffe50801017836 */ /* 0x001fe20000000000 */
[----:B------:R-:W-:Y:S01]  /*0040*/  UMOV UR4, 0x400 ;  /* 0x0000040000047882 */ /* 0x000fe20000000000 */
[----:B------:R-:W-:-:S04]  /*0050*/  ULDC.64 UR10, c[0x0][0x208] ;  /* 0x00008200000a7ab9 */ /* 0x000fc80000000a00 */
[----:B------:R-:W0:Y:S01]  /*0060*/  S2UR UR5, SR_CgaCtaId ;  /* 0x00000000000579c3 */ /* 0x000e220000008800 */
[----:B-1----:R-:W-:-:S05]  /*0070*/  VIADD R0, R13, 0xff ;  /* 0x000000ff0d007836 */ /* 0x002fca0000000000 */
[----:B------:R-:W-:Y:S01]  /*0080*/  SHF.R.S32.HI R3, RZ, 0x1f, R0 ;  /* 0x0000001fff037819 */ /* 0x000fe20000011400 */
[----:B0-----:R-:W-:-:S03]  /*0090*/  ULEA UR5, UR5, UR4, 0x18 ;  /* 0x0000000405057291 */ /* 0x001fc6000f8ec03f */
[----:B------:R-:W-:-:S04]  /*00a0*/  LEA.HI R3, R3, R0, RZ, 0x8 ;  /* 0x0000000003037211 */ /* 0x000fc800078f40ff */
[----:B------:R-:W-:Y:S02]  /*00b0*/  SHF.R.S32.HI R0, RZ, 0x8, R3 ;  /* 0x00000008ff007819 */ /* 0x000fe40000011403 */
[----:B------:R-:W0:Y:S03]  /*00c0*/  S2R R3, SR_CTAID.X ;  /* 0x0000000000037919 */ /* 0x000e260000002500 */
[----:B------:R-:W-:-:S05]  /*00d0*/  IMAD.SHL.U32 R0, R0, 0x8, RZ ;  /* 0x0000000800007824 */ /* 0x000fca00078e00ff */
[-C--:B------:R-:W-:Y:S02]  /*00e0*/  IABS R7, R0.reuse ;  /* 0x0000000000077213 */ /* 0x080fe40000000000 */
[----:B------:R-:W-:Y:S02]  /*00f0*/  IABS R10, R0 ;  /* 0x00000000000a7213 */ /* 0x000fe40000000000 */
[----:B------:R-:W1:Y:S08]  /*0100*/  I2F.RP R2, R7 ;  /* 0x0000000700027306 */ /* 0x000e700000209400 */
[----:B-1----:R-:W1:Y:S01]  /*0110*/  MUFU.RCP R2, R2 ;  /* 0x0000000200027308 */ /* 0x002e620000001000 */
[----:B0-----:R-:W-:Y:S01]  /*0120*/  IABS R8, R3 ;  /* 0x0000000300087213 */ /* 0x001fe20000000000 */
[----:B-1----:R-:W-:-:S02]  /*0130*/  VIADD R4, R2, 0xffffffe ;  /* 0x0ffffffe02047836 */ /* 0x002fc40000000000 */
[----:B------:R-:W-:-:S04]  /*0140*/  IMAD.MOV R2, RZ, RZ, -R10 ;  /* 0x000000ffff027224 */ /* 0x000fc800078e0a0a */
[----:B------:R0:W1:Y:S02]  /*0150*/  F2I.FTZ.U32.TRUNC.NTZ R5, R4 ;  /* 0x0000000400057305 */ /* 0x000064000021f000 */
[----:B0-----:R-:W-:Y:S02]  /*0160*/  IMAD.MOV.U32 R4, RZ, RZ, RZ ;  /* 0x000000ffff047224 */ /* 0x001fe400078e00ff */
[----:B-1----:R-:W-:-:S04]  /*0170*/  IMAD.MOV R6, RZ, RZ, -R5 ;  /* 0x000000ffff067224 */ /* 0x002fc800078e0a05 */
[----:B------:R-:W-:Y:S02]  /*0180*/  IMAD R9, R6, R7, RZ ;  /* 0x0000000706097224 */ /* 0x000fe400078e02ff */
[----:B------:R-:W-:Y:S02]  /*0190*/  IMAD.MOV.U32 R6, RZ, RZ, R8 ;  /* 0x000000ffff067224 */ /* 0x000fe400078e0008 */
[----:B------:R-:W-:-:S06]  /*01a0*/  IMAD.HI.U32 R5, R5, R9, R4 ;  /* 0x0000000905057227 */ /* 0x000fcc00078e0004 */
[----:B------:R-:W-:-:S04]  /*01b0*/  IMAD.HI.U32 R5, R5, R6, RZ ;  /* 0x0000000605057227 */ /* 0x000fc800078e00ff */
[----:B------:R-:W-:-:S05]  /*01c0*/  IMAD R2, R5, R2, R6 ;  /* 0x0000000205027224 */ /* 0x000fca00078e0206 */
[----:B------:R-:W-:-:S13]  /*01d0*/  ISETP.GT.U32.AND P1, PT, R7, R2, PT ;  /* 0x000000020700720c */ /* 0x000fda0003f24070 */
[----:B------:R-:W-:Y:S02]  /*01e0*/  @!P1 IMAD.IADD R2, R2, 0x1, -R7 ;  /* 0x0000000102029824 */ /* 0x000fe400078e0a07 */
[----:B------:R-:W-:Y:S01]  /*01f0*/  @!P1 VIADD R5, R5, 0x1 ;  /* 0x0000000105059836 */ /* 0x000fe20000000000 */
[----:B------:R-:W-:Y:S02]  /*0200*/  ISETP.NE.AND P1, PT, R0, RZ, PT ;  /* 0x000000ff0000720c */ /* 0x000fe40003f25270 */
[----:B------:R-:W-:Y:S02]  /*0210*/  ISETP.GE.U32.AND P0, PT, R2, R7, PT ;  /* 0x000000070200720c */ /* 0x000fe40003f06070 */
[----:B------:R-:W-:-:S04]  /*0220*/  LOP3.LUT R2, R3, R0, RZ, 0x3c, !PT ;  /* 0x0000000003027212 */ /* 0x000fc800078e3cff */
[----:B------:R-:W-:Y:S01]  /*0230*/  ISETP.GE.AND P2, PT, R2, RZ, PT ;  /* 0x000000ff0200720c */ /* 0x000fe20003f46270 */
[----:B------:R-:W-:-:S06]  /*0240*/  VIADD R2, R12, 0x1f ;  /* 0x0000001f0c027836 */ /* 0x000fcc0000000000 */
[----:B------:R-:W-:-:S04]  /*0250*/  @P0 VIADD R5, R5, 0x1 ;  /* 0x0000000105050836 */ /* 0x000fc80000000000 */
[----:B------:R-:W-:Y:S01]  /*0260*/  IMAD.MOV.U32 R4, RZ, RZ, R5 ;  /* 0x000000ffff047224 */ /* 0x000fe200078e0005 */
[----:B------:R-:W-:-:S03]  /*0270*/  SHF.R.S32.HI R5, RZ, 0x1f, R2 ;  /* 0x0000001fff057819 */ /* 0x000fc60000011402 */
[----:B------:R-:W-:Y:S01]  /*0280*/  @!P2 IMAD.MOV R4, RZ, RZ, -R4 ;  /* 0x000000ffff04a224 */ /* 0x000fe200078e0a04 */
[----:B------:R-:W-:Y:S02]  /*0290*/  @!P1 LOP3.LUT R4, RZ, R0, RZ, 0x33, !PT ;  /* 0x00000000ff049212 */ /* 0x000fe400078e33ff */
[----:B------:R-:W-:-:S03]  /*02a0*/  LEA.HI R5, R5, R2, RZ, 0x5 ;  /* 0x0000000205057211 */ /* 0x000fc600078f28ff */
[----:B------:R-:W-:Y:S02]  /*02b0*/  IMAD.SHL.U32 R2, R4, 0x8, RZ ;  /* 0x0000000804027824 */ /* 0x000fe400078e00ff */
[----:B------:R-:W-:-:S03]  /*02c0*/  IMAD.MOV R4, RZ, RZ, -R4 ;  /* 0x000000ffff047224 */ /* 0x000fc600078e0a04 */
[----:B------:R-:W-:Y:S01]  /*02d0*/  LEA.HI.SX32 R5, R5, -R2, 0x1b ;  /* 0x8000000205057211 */ /* 0x000fe200078fdaff */
[----:B------:R-:W-:Y:S02]  /*02e0*/  IMAD R11, R0, R4, R3 ;  /* 0x00000004000b7224 */ /* 0x000fe400078e0203 */
[----:B------:R-:W-:Y:S01]  /*02f0*/  IMAD.MOV.U32 R4, RZ, RZ, RZ ;  /* 0x000000ffff047224 */ /* 0x000fe200078e00ff */
[----:B------:R-:W-:-:S04]  /*0300*/  VIMNMX R6, R5, 0x8, PT ;  /* 0x0000000805067848 */ /* 0x000fc80003fe0100 */
[-C--:B------:R-:W-:Y:S02]  /*0310*/  IABS R8, R6.reuse ;  /* 0x0000000600087213 */ /* 0x080fe40000000000 */
[----:B------:R-:W-:Y:S02]  /*0320*/  IABS R0, R6 ;  /* 0x0000000600007213 */ /* 0x000fe40000000000 */
[----:B------:R-:W0:Y:S08]  /*0330*/  I2F.RP R7, R8 ;  /* 0x0000000800077306 */ /* 0x000e300000209400 */
[----:B0-----:R-:W0:Y:S02]  /*0340*/  MUFU.RCP R7, R7 ;  /* 0x0000000700077308 */ /* 0x001e240000001000 */
[----:B0-----:R-:W-:-:S06]  /*0350*/  VIADD R5, R7, 0xffffffe ;  /* 0x0ffffffe07057836 */ /* 0x001fcc0000000000 */
[----:B------:R-:W0:Y:S02]  /*0360*/  F2I.FTZ.U32.TRUNC.NTZ R5, R5 ;  /* 0x0000000500057305 */ /* 0x000e24000021f000 */
[----:B0-----:R-:W-:-:S04]  /*0370*/  IMAD.MOV R9, RZ, RZ, -R5 ;  /* 0x000000ffff097224 */ /* 0x001fc800078e0a05 */
[----:B------:R-:W-:Y:S01]  /*0380*/  IMAD.MOV.U32 R3, RZ, RZ, R9 ;  /* 0x000000ffff037224 */ /* 0x000fe200078e0009 */
[----:B------:R-:W-:-:S03]  /*0390*/  IABS R9, R11 ;  /* 0x0000000b00097213 */ /* 0x000fc60000000000 */
[----:B------:R-:W-:-:S04]  /*03a0*/  IMAD R3, R3, R8, RZ ;  /* 0x0000000803037224 */ /* 0x000fc800078e02ff */
[----:B------:R-:W-:Y:S01]  /*03b0*/  IMAD.HI.U32 R4, R5, R3, R4 ;  /* 0x0000000305047227 */ /* 0x000fe200078e0004 */
[----:B--2---:R-:W-:-:S03]  /*03c0*/  SHF.R.U32.HI R5, RZ, 0x5, R14 ;  /* 0x00000005ff057819 */ /* 0x004fc6000001160e */
[----:B------:R-:W-:Y:S01]  /*03d0*/  IMAD.MOV R3, RZ, RZ, -R0 ;  /* 0x000000ffff037224 */ /* 0x000fe200078e0a00 */
[----:B------:R-:W-:Y:S01]  /*03e0*/  SGXT.U32 R15, R5, 0x1 ;  /* 0x00000001050f781a */ /* 0x000fe20000000000 */
[----:B------:R-:W-:Y:S02]  /*03f0*/  IMAD.HI.U32 R0, R4, R9, RZ ;  /* 0x0000000904007227 */ /* 0x000fe400078e00ff */
[----:B------:R-:W0:Y:S01]  /*0400*/  LDC R4, c[0x0][0x230] ;  /* 0x00008c00ff047b82 */ /* 0x000e220000000800 */
[C---:B------:R-:W-:Y:S01]  /*0410*/  LOP3.LUT R5, R15.reuse, 0x4, RZ, 0xfc, !PT ;  /* 0x000000040f057812 */ /* 0x040fe200078efcff */
[----:B------:R-:W-:Y:S01]  /*0420*/  IMAD R3, R0, R3, R9 ;  /* 0x0000000300037224 */ /* 0x000fe200078e0209 */
[C---:B------:R-:W-:Y:S02]  /*0430*/  LOP3.LUT R5, R15.reuse, 0xa, RZ, 0xfc, !PT ;  /* 0x0000000a0f057812 */ /* 0x040fe400078efcff */
[----:B------:R-:W-:Y:S02]  /*0440*/  LOP3.LUT R5, R15, 0x10, RZ, 0xfc, !PT ;  /* 0x000000100f057812 */ /* 0x000fe400078efcff */
[----:B------:R-:W-:-:S02]  /*0450*/  ISETP.GT.U32.AND P1, PT, R8, R3, PT ;  /* 0x000000030800720c */ /* 0x000fc40003f24070 */
[C---:B------:R-:W-:Y:S02]  /*0460*/  LOP3.LUT R5, R15.reuse, 0x16, RZ, 0xfc, !PT ;  /* 0x000000160f057812 */ /* 0x040fe400078efcff */
[C---:B------:R-:W-:Y:S02]  /*0470*/  LOP3.LUT R5, R15.reuse, 0x1c, RZ, 0xfc, !PT ;  /* 0x0000001c0f057812 */ /* 0x040fe400078efcff */
[C---:B------:R-:W-:Y:S02]  /*0480*/  LOP3.LUT R5, R15.reuse, 0x22, RZ, 0xfc, !PT ;  /* 0x000000220f057812 */ /* 0x040fe400078efcff */
[C---:B------:R-:W-:Y:S02]  /*0490*/  LOP3.LUT R5, R15.reuse, 0x28, RZ, 0xfc, !PT ;  /* 0x000000280f057812 */ /* 0x040fe400078efcff */
[C---:B------:R-:W-:Y:S02]  /*04a0*/  LOP3.LUT R5, R15.reuse, 0x2e, RZ, 0xfc, !PT ;  /* 0x0000002e0f057812 */ /* 0x040fe400078efcff */
[----:B------:R-:W-:Y:S01]  /*04b0*/  LOP3.LUT R5, R15, 0x34, RZ, 0xfc, !PT ;  /* 0x000000340f057812 */ /* 0x000fe200078efcff */
[----:B------:R-:W-:Y:S01]  /*04c0*/  @!P1 IMAD.IADD R3, R3, 0x1, -R8 ;  /* 0x0000000103039824 */ /* 0x000fe200078e0a08 */
[----:B------:R-:W-:Y:S01]  /*04d0*/  LOP3.LUT R5, R15, 0x3a, RZ, 0xfc, !PT ;  /* 0x0000003a0f057812 */ /* 0x000fe200078efcff */
[----:B------:R-:W-:Y:S01]  /*04e0*/  @!P1 VIADD R0, R0, 0x1 ;  /* 0x0000000100009836 */ /* 0x000fe20000000000 */
[----:B------:R-:W-:Y:S01]  /*04f0*/  ISETP.NE.AND P1, PT, R6, RZ, PT ;  /* 0x000000ff0600720c */ /* 0x000fe20003f25270 */
[----:B0-----:R-:W-:Y:S01]  /*0500*/  VIADD R16, R4, 0x3f ;  /* 0x0000003f04107836 */ /* 0x001fe20000000000 */
[----:B------:R-:W-:-:S02]  /*0510*/  ISETP.GE.U32.AND P0, PT, R3, R8, PT ;  /* 0x000000080300720c */ /* 0x000fc40003f06070 */
[----:B------:R-:W-:Y:S02]  /*0520*/  LOP3.LUT R3, R11, R6, RZ, 0x3c, !PT ;  /* 0x000000060b037212 */ /* 0x000fe400078e3cff */
[----:B------:R-:W-:Y:S02]  /*0530*/  LOP3.LUT R4, R15, 0x6, RZ, 0xfc, !PT ;  /* 0x000000060f047812 */ /* 0x000fe400078efcff */
[----:B------:R-:W-:Y:S02]  /*0540*/  ISETP.GE.AND P2, PT, R3, RZ, PT ;  /* 0x000000ff0300720c */ /* 0x000fe40003f46270 */
[C---:B------:R-:W-:Y:S02]  /*0550*/  LOP3.LUT R4, R15.reuse, 0xc, RZ, 0xfc, !PT ;  /* 0x0000000c0f047812 */ /* 0x040fe400078efcff */
[C---:B------:R-:W-:Y:S02]  /*0560*/  LOP3.LUT R4, R15.reuse, 0x12, RZ, 0xfc, !PT ;  /* 0x000000120f047812 */ /* 0x040fe400078efcff */
[----:B------:R-:W-:Y:S01]  /*0570*/  LOP3.LUT R4, R15, 0x18, RZ, 0xfc, !PT ;  /* 0x000000180f047812 */ /* 0x000fe200078efcff */
[----:B------:R-:W-:Y:S01]  /*0580*/  @P0 VIADD R0, R0, 0x1 ;  /* 0x0000000100000836 */ /* 0x000fe20000000000 */
[----:B------:R-:W-:-:S02]  /*0590*/  ISETP.GT.AND P0, PT, R16, 0x3f, PT ;  /* 0x0000003f1000780c */ /* 0x000fc40003f04270 */
[C---:B------:R-:W-:Y:S02]  /*05a0*/  LOP3.LUT R4, R15.reuse, 0x1e, RZ, 0xfc, !PT ;  /* 0x0000001e0f047812 */ /* 0x040fe400078efcff */
[C---:B------:R-:W-:Y:S01]  /*05b0*/  LOP3.LUT R4, R15.reuse, 0x24, RZ, 0xfc, !PT ;  /* 0x000000240f047812 */ /* 0x040fe200078efcff */
[----:B------:R-:W-:Y:S01]  /*05c0*/  @!P2 IMAD.MOV R0, RZ, RZ, -R0 ;  /* 0x000000ffff00a224 */ /* 0x000fe200078e0a00 */
[----:B------:R-:W-:Y:S02]  /*05d0*/  @!P1 LOP3.LUT R0, RZ, R6, RZ, 0x33, !PT ;  /* 0x00000006ff009212 */ /* 0x000fe400078e33ff */
[C---:B------:R-:W-:Y:S02]  /*05e0*/  LOP3.LUT R4, R15.reuse, 0x2a, RZ, 0xfc, !PT ;  /* 0x0000002a0f047812 */ /* 0x040fe400078efcff */
[C---:B------:R-:W-:Y:S01]  /*05f0*/  LOP3.LUT R4, R15.reuse, 0x30, RZ, 0xfc, !PT ;  /* 0x000000300f047812 */ /* 0x040fe200078efcff */
[----:B------:R-:W-:Y:S01]  /*0600*/  IMAD.MOV R3, RZ, RZ, -R0 ;  /* 0x000000ffff037224 */ /* 0x000fe200078e0a00 */
[C---:B------:R-:W-:Y:S01]  /*0610*/  LOP3.LUT R4, R15.reuse, 0x36, RZ, 0xfc, !PT ;  /* 0x000000360f047812 */ /* 0x040fe200078efcff */
[----:B------:R-:W-:Y:S01]  /*0620*/  IMAD.SHL.U32 R0, R0, 0x100, RZ ;  /* 0x0000010000007824 */ /* 0x000fe200078e00ff */
[----:B------:R-:W-:Y:S01]  /*0630*/  LOP3.LUT R4, R15, 0x3c, RZ, 0xfc, !PT ;  /* 0x0000003c0f047812 */ /* 0x000fe200078efcff */
[----:B------:R-:W-:-:S04]  /*0640*/  IMAD R3, R6, R3, R11 ;  /* 0x0000000306037224 */ /* 0x000fc800078e020b */
[----:B------:R-:W-:Y:S01]  /*0650*/  IMAD.IADD R3, R2, 0x1, R3 ;  /* 0x0000000102037824 */ /* 0x000fe200078e0203 */
[----:B------:R-:W-:-:S05]  /*0660*/  LOP3.LUT R2, R14, 0x1f, RZ, 0xc0, !PT ;  /* 0x0000001f0e027812 */ /* 0x000fca00078ec0ff */
[----:B------:R-:W-:Y:S01]  /*0670*/  IMAD R28, R3, 0x20, R2 ;  /* 0x00000020031c7824 */ /* 0x000fe200078e0202 */
[C---:B------:R-:W-:Y:S02]  /*0680*/  LOP3.LUT R3, R15.reuse, 0x2, RZ, 0xfc, !PT ;  /* 0x000000020f037812 */ /* 0x040fe400078efcff */
[C---:B------:R-:W-:Y:S02]  /*0690*/  LOP3.LUT R3, R15.reuse, 0x8, RZ, 0xfc, !PT ;  /* 0x000000080f037812 */ /* 0x040fe400078efcff */
[----:B------:R0:W-:Y:S01]  /*06a0*/  STL [R1+0xe08], R28 ;  /* 0x000e081c01007387 */ /* 0x0001e20000100800 */
[C---:B------:R-:W-:Y:S02]  /*06b0*/  LOP3.LUT R3, R15.reuse, 0xe, RZ, 0xfc, !PT ;  /* 0x0000000e0f037812 */ /* 0x040fe400078efcff */
[C---:B------:R-:W-:Y:S01]  /*06c0*/  LOP3.LUT R3, R15.reuse, 0x14, RZ, 0xfc, !PT ;  /* 0x000000140f037812 */ /* 0x040fe200078efcff */
[----:B------:R0:W-:Y:S01]  /*06d0*/  STL [R1+0x2d0], R0 ;  /* 0x0002d00001007387 */ /* 0x0001e20000100800 */
[----:B------:R-:W-:-:S02]  /*06e0*/  LOP3.LUT R3, R15, 0x1a, RZ, 0xfc, !PT ;  /* 0x0000001a0f037812 */ /* 0x000fc400078efcff */
[C---:B------:R-:W-:Y:S02]  /*06f0*/  LOP3.LUT R3, R15.reuse, 0x20, RZ, 0xfc, !PT ;  /* 0x000000200f037812 */ /* 0x040fe400078efcff */
[C---:B------:R-:W-:Y:S02]  /*0700*/  LOP3.LUT R3, R15.reuse, 0x26, RZ, 0xfc, !PT ;  /* 0x000000260f037812 */ /* 0x040fe400078efcff */
[C---:B------:R-:W-:Y:S02]  /*0710*/  LOP3.LUT R3, R15.reuse, 0x2c, RZ, 0xfc, !PT ;  /* 0x0000002c0f037812 */ /* 0x040fe400078efcff */
[C---:B------:R-:W-:Y:S02]  /*0720*/  LOP3.LUT R3, R15.reuse, 0x32, RZ, 0xfc, !PT ;  /* 0x000000320f037812 */ /* 0x040fe400078efcff */
[----:B------:R-:W-:Y:S02]  /*0730*/  LOP3.LUT R3, R15, 0x38, RZ, 0xfc, !PT ;  /* 0x000000380f037812 */ /* 0x000fe400078efcff */
[----:B------:R-:W-:-:S02]  /*0740*/  LOP3.LUT R2, R14, 0x20, RZ, 0xc0, !PT ;  /* 0x000000200e027812 */ /* 0x000fc400078ec0ff */
[----:B------:R-:W-:Y:S01]  /*0750*/  LOP3.LUT R3, R15, 0x3e, RZ, 0xfc, !PT ;  /* 0x0000003e0f037812 */ /* 0x000fe200078efcff */
[----:B0-----:R-:W-:Y:S06]  /*0760*/  @P0 BRA `(.L_x_0) ;  /* 0x0000000000e40947 */ /* 0x001fec0003800000 */
[----:B------:R-:W-:Y:S01]  /*0770*/  IMAD.SHL.U32 R3, R14, 0x8, RZ ;  /* 0x000000080e037824 */ /* 0x000fe200078e00ff */
[----:B------:R-:W-:Y:S01]  /*0780*/  CS2R R24, SRZ ;  /* 0x0000000000187805 */ /* 0x000fe2000001ff00 */
[----:B------:R-:W-:Y:S01]  /*0790*/  IMAD.SHL.U32 R0, R2, 0x20, RZ ;  /* 0x0000002002007824 */ /* 0x000fe200078e00ff */
[----:B------:R-:W-:Y:S02]  /*07a0*/  CS2R R26, SRZ ;  /* 0x00000000001a7805 */ /* 0x000fe4000001ff00 */
[----:B------:R-:W-:Y:S01]  /*07b0*/  CS2R R20, SRZ ;  /* 0x0000000000147805 */ /* 0x000fe2000001ff00 */
[----:B------:R0:W-:Y:S01]  /*07c0*/  STL [R1+0xe04], R3 ;  /* 0x000e040301007387 */ /* 0x0001e20000100800 */
[----:B------:R-:W-:Y:S02]  /*07d0*/  CS2R R22, SRZ ;  /* 0x0000000000167805 */ /* 0x000fe4000001ff00 */
[----:B------:R-:W-:Y:S02]  /*07e0*/  CS2R R16, SRZ ;  /* 0x0000000000107805 */ /* 0x000fe4000001ff00 */
[----:B------:R-:W-:Y:S01]  /*07f0*/  CS2R R18, SRZ ;  /* 0x0000000000127805 */ /* 0x000fe2000001ff00 */
[----:B------:R0:W-:Y:S01]  /*0800*/  STL [R1+0xe00], R0 ;  /* 0x000e000001007387 */ /* 0x0001e20000100800 */
[----:B------:R-:W-:-:S02]  /*0810*/  CS2R R12, SRZ ;  /* 0x00000000000c7805 */ /* 0x000fc4000001ff00 */
[----:B------:R-:W-:Y:S02]  /*0820*/  CS2R R14, SRZ ;  /* 0x00000000000e7805 */ /* 0x000fe4000001ff00 */
[----:B------:R-:W-:Y:S01]  /*0830*/  CS2R R8, SRZ ;  /* 0x0000000000087805 */ /* 0x000fe2000001ff00 */
[----:B------:R0:W-:Y:S01]  /*0840*/  STL [R1], RZ ;  /* 0x000000ff01007387 */ /* 0x0001e20000100800 */
[----:B------:R-:W-:Y:S02]  /*0850*/  CS2R R10, SRZ ;  /* 0x00000000000a7805 */ /* 0x000fe4000001ff00 */
[----:B------:R-:W-:Y:S02]  /*0860*/  CS2R R4, SRZ ;  /* 0x0000000000047805 */ /* 0x000fe4000001ff00 */
[----:B------:R-:W-:Y:S01]  /*0870*/  CS2R R6, SRZ ;  /* 0x0000000000067805 */ /* 0x000fe2000001ff00 */
[----:B------:R0:W-:Y:S04]  /*0880*/  STL [R1+0x4], RZ ;  /* 0x000004ff01007387 */ /* 0x0001e80000100800 */
        /* <DEDUP_REMOVED lines=37> */
[----:B------:R0:W-:Y:S01]  /*0ae0*/  STL [R1+0x9c], RZ ;  /* 0x00009cff01007387 */ /* 0x0001e20000100800 */
[----:B------:R-:W-:Y:S05]  /*0af0*/  BRA `(.L_x_1) ;  /* 0x0000036400347947 */ /* 0x000fea0003800000 */
.L_x_0:
[----:B------:R-:W-:Y:S01]  /*0b00*/  IABS R9, R13 ;  /* 0x0000000d00097213 */ /* 0x000fe20000000000 */
[----:B------:R0:W-:Y:S01]  /*0b10*/  STL [R1+0xf50], R13 ;  /* 0x000f500d01007387 */ /* 0x0001e20000100800 */
[----:B------:R-:W-:Y:S01]  /*0b20*/  IMAD.MOV.U32 R2, RZ, RZ, RZ ;  /* 0x000000ffff027224 */ /* 0x000fe200078e00ff */
[----:B------:R-:W-:Y:S01]  /*0b30*/  ULDC UR6, c[0x0][0x238] ;  /* 0x00008e0000067ab9 */ /* 0x000fe20000000800 */
[----:B------:R-:W-:Y:S01]  /*0b40*/  ULDC UR7, c[0x0][0x23c] ;  /* 0x00008f0000077ab9 */ /* 0x000fe20000000800 */
[----:B------:R-:W-:Y:S01]  /*0b50*/  ULDC.64 UR8, c[0x0][0x218] ;  /* 0x0000860000087ab9 */ /* 0x000fe20000000a00 */
[----:B------:R-:W-:Y:S01]  /*0b60*/  ULDC UR4, c[0x0][0x240] ;  /* 0x0000900000047ab9 */ /* 0x000fe20000000800 */
[----:B------:R-:W-:Y:S01]  /*0b70*/  ULDC.64 UR12, c[0x0][0x210] ;  /* 0x00008400000c7ab9 */ /* 0x000fe20000000a00 */
[----:B0-----:R-:W2:Y:S01]  /*0b80*/  LDL R13, [R1+0x2d0] ;  /* 0x0002d000010d7983 */ /* 0x001ea20000100800 */
[----:B------:R-:W0:Y:S08]  /*0b90*/  I2F.RP R0, R9 ;  /* 0x0000000900007306 */ /* 0x000e300000209400 */
[----:B0-----:R-:W0:Y:S02]  /*0ba0*/  MUFU.RCP R0, R0 ;  /* 0x0000000000007308 */ /* 0x001e240000001000 */
[----:B0-----:R-:W-:-:S06]  /*0bb0*/  VIADD R0, R0, 0xffffffe ;  /* 0x0ffffffe00007836 */ /* 0x001fcc0000000000 */
[----:B------:R-:W0:Y:S02]  /*0bc0*/  F2I.FTZ.U32.TRUNC.NTZ R3, R0 ;  /* 0x0000000000037305 */ /* 0x000e24000021f000 */
[----:B0-----:R-:W-:-:S04]  /*0bd0*/  IMAD.MOV R11, RZ, RZ, -R3 ;  /* 0x000000ffff0b7224 */ /* 0x001fc800078e0a03 */
[----:B------:R-:W-:-:S04]  /*0be0*/  IMAD R11, R11, R9, RZ ;  /* 0x000000090b0b7224 */ /* 0x000fc800078e02ff */
[----:B------:R-:W-:-:S04]  /*0bf0*/  IMAD.HI.U32 R11, R3, R11, R2 ;  /* 0x0000000b030b7227 */ /* 0x000fc800078e0002 */
[C---:B--2---:R-:W-:Y:S02]  /*0c00*/  VIADD R4, R13.reuse, 0xff ;  /* 0x000000ff0d047836 */ /* 0x044fe40000000000 */
[C---:B------:R-:W-:Y:S02]  /*0c10*/  VIADD R0, R13.reuse, 0xfe ;  /* 0x000000fe0d007836 */ /* 0x040fe40000000000 */
[C---:B------:R-:W-:Y:S01]  /*0c20*/  VIADD R15, R13.reuse, 0xfc ;  /* 0x000000fc0d0f7836 */ /* 0x040fe20000000000 */
[----:B------:R-:W-:Y:S01]  /*0c30*/  IABS R6, R4 ;  /* 0x0000000400067213 */ /* 0x000fe20000000000 */
[----:B------:R-:W-:Y:S01]  /*0c40*/  VIADD R10, R13, 0xfd ;  /* 0x000000fd0d0a7836 */ /* 0x000fe20000000000 */
[----:B------:R-:W-:Y:S02]  /*0c50*/  IABS R5, R0 ;  /* 0x0000000000057213 */ /* 0x000fe40000000000 */
[----:B------:R-:W-:Y:S01]  /*0c60*/  ISETP.GE.AND P5, PT, R0, RZ, PT ;  /* 0x000000ff0000720c */ /* 0x000fe20003fa6270 */
[----:B------:R-:W-:Y:S01]  /*0c70*/  IMAD.MOV.U32 R3, RZ, RZ, R6 ;  /* 0x000000ffff037224 */ /* 0x000fe200078e0006 */
[----:B------:R-:W-:Y:S01]  /*0c80*/  IABS R6, R10 ;  /* 0x0000000a00067213 */ /* 0x000fe20000000000 */
[----:B------:R-:W-:Y:S01]  /*0c90*/  IMAD.MOV.U32 R2, RZ, RZ, R5 ;  /* 0x000000ffff027224 */ /* 0x000fe200078e0005 */
[----:B------:R-:W-:Y:S01]  /*0ca0*/  IABS R5, R15 ;  /* 0x0000000f00057213 */ /* 0x000fe20000000000 */
[----:B------:R-:W-:Y:S01]  /*0cb0*/  IMAD.HI.U32 R14, R11, R3, RZ ;  /* 0x000000030b0e7227 */ /* 0x000fe200078e00ff */
[----:B------:R-:W-:-:S03]  /*0cc0*/  ISETP.GE.AND P3, PT, R10, RZ, PT ;  /* 0x000000ff0a00720c */ /* 0x000fc60003f66270 */
[----:B------:R-:W-:-:S04]  /*0cd0*/  IMAD.HI.U32 R8, R11, R2, RZ ;  /* 0x000000020b087227 */ /* 0x000fc800078e00ff */
[----:B------:R-:W-:Y:S02]  /*0ce0*/  IMAD.MOV R14, RZ, RZ, -R14 ;  /* 0x000000ffff0e7224 */ /* 0x000fe400078e0a0e */
[----:B------:R-:W-:Y:S02]  /*0cf0*/  IMAD.MOV R8, RZ, RZ, -R8 ;  /* 0x000000ffff087224 */ /* 0x000fe400078e0a08 */
[C---:B------:R-:W-:Y:S02]  /*0d00*/  IMAD R3, R9.reuse, R14, R3 ;  /* 0x0000000e09037224 */ /* 0x040fe400078e0203 */
[----:B------:R-:W-:Y:S02]  /*0d10*/  IMAD R2, R9, R8, R2 ;  /* 0x0000000809027224 */ /* 0x000fe400078e0202 */
[----:B------:R-:W-:Y:S01]  /*0d20*/  IMAD.HI.U32 R14, R11, R5, RZ ;  /* 0x000000050b0e7227 */ /* 0x000fe200078e00ff */
[C---:B------:R-:W-:Y:S02]  /*0d30*/  ISETP.GT.U32.AND P0, PT, R9.reuse, R3, PT ;  /* 0x000000030900720c */ /* 0x040fe40003f04070 */
[----:B------:R-:W-:Y:S01]  /*0d40*/  ISETP.GT.U32.AND P2, PT, R9, R2, PT ;  /* 0x000000020900720c */ /* 0x000fe20003f44070 */
[----:B------:R-:W-:-:S04]  /*0d50*/  IMAD.HI.U32 R7, R11, R6, RZ ;  /* 0x000000060b077227 */ /* 0x000fc800078e00ff */
[----:B------:R-:W-:Y:S02]  /*0d60*/  IMAD.MOV R14, RZ, RZ, -R14 ;  /* 0x000000ffff0e7224 */ /* 0x000fe400078e0a0e */
[----:B------:R-:W-:Y:S02]  /*0d70*/  IMAD.MOV R7, RZ, RZ, -R7 ;  /* 0x000000ffff077224 */ /* 0x000fe400078e0a07 */
[----:B------:R-:W-:Y:S02]  /*0d80*/  VIADD R8, R13, 0xfb ;  /* 0x000000fb0d087836 */ /* 0x000fe40000000000 */
[----:B------:R-:W-:Y:S02]  /*0d90*/  @!P0 IMAD.IADD R3, R3, 0x1, -R9 ;  /* 0x0000000103038824 */ /* 0x000fe400078e0a09 */
[C---:B------:R-:W-:Y:S01]  /*0da0*/  IMAD R5, R9.reuse, R14, R5 ;  /* 0x0000000e09057224 */ /* 0x040fe200078e0205 */
[----:B------:R-:W-:Y:S01]  /*0db0*/  IABS R14, R8 ;  /* 0x00000008000e7213 */ /* 0x000fe20000000000 */
[----:B------:R-:W-:Y:S01]  /*0dc0*/  @!P2 IMAD.IADD R2, R2, 0x1, -R9 ;  /* 0x000000010202a824 */ /* 0x000fe200078e0a09 */
[C---:B------:R-:W-:Y:S01]  /*0dd0*/  ISETP.GT.U32.AND P6, PT, R9.reuse, R3, PT ;  /* 0x000000030900720c */ /* 0x040fe20003fc4070 */
[C---:B------:R-:W-:Y:S01]  /*0de0*/  IMAD R6, R9.reuse, R7, R6 ;  /* 0x0000000709067224 */ /* 0x040fe200078e0206 */
[----:B------:R-:W-:Y:S01]  /*0df0*/  ISETP.GT.U32.AND P0, PT, R9, R5, PT ;  /* 0x000000050900720c */ /* 0x000fe20003f04070 */
[----:B------:R-:W-:Y:S01]  /*0e00*/  VIADD R7, R13, 0xfa ;  /* 0x000000fa0d077836 */ /* 0x000fe20000000000 */
[----:B------:R-:W-:Y:S01]  /*0e10*/  ISETP.GT.U32.AND P4, PT, R9, R2, PT ;  /* 0x000000020900720c */ /* 0x000fe20003f84070 */
[----:B------:R-:W-:Y:S01]  /*0e20*/  IMAD.HI.U32 R0, R11, R14, RZ ;  /* 0x0000000e0b007227 */ /* 0x000fe200078e00ff */
[----:B------:R-:W-:-:S02]  /*0e30*/  ISETP.GE.AND P2, PT, R4, RZ, PT ;  /* 0x000000ff0400720c */ /* 0x000fc40003f46270 */
[----:B------:R-:W-:Y:S01]  /*0e40*/  IABS R16, R7 ;  /* 0x0000000700107213 */ /* 0x000fe20000000000 */
[----:B------:R-:W-:Y:S01]  /*0e50*/  IMAD.MOV R0, RZ, RZ, -R0 ;  /* 0x000000ffff007224 */ /* 0x000fe200078e0a00 */
[----:B------:R-:W-:-:S03]  /*0e60*/  ISETP.GT.U32.AND P1, PT, R9, R6, PT ;  /* 0x000000060900720c */ /* 0x000fc60003f24070 */
[----:B------:R-:W-:-:S04]  /*0e70*/  IMAD.HI.U32 R4, R11, R16, RZ ;  /* 0x000000100b047227 */ /* 0x000fc800078e00ff */
[--C-:B------:R-:W-:Y:S01]  /*0e80*/  @!P6 IMAD.IADD R3, R3, 0x1, -R9.reuse ;  /* 0x000000010303e824 */ /* 0x100fe200078e0a09 */
[----:B------:R-:W-:Y:S01]  /*0e90*/  ISETP.GE.AND P6, PT, R8, RZ, PT ;  /* 0x000000ff0800720c */ /* 0x000fe20003fc6270 */
[----:B------:R-:W-:Y:S02]  /*0ea0*/  IMAD.MOV R4, RZ, RZ, -R4 ;  /* 0x000000ffff047224 */ /* 0x000fe400078e0a04 */
[--C-:B------:R-:W-:Y:S02]  /*0eb0*/  @!P0 IMAD.IADD R5, R5, 0x1, -R9.reuse ;  /* 0x0000000105058824 */ /* 0x100fe400078e0a09 */
[----:B------:R-:W-:Y:S02]  /*0ec0*/  @!P4 IMAD.IADD R2, R2, 0x1, -R9 ;  /* 0x000000010202c824 */ /* 0x000fe400078e0a09 */
[C---:B------:R-:W-:Y:S01]  /*0ed0*/  IMAD R14, R9.reuse, R0, R14 ;  /* 0x00000000090e7224 */ /* 0x040fe200078e020e */
[----:B------:R-:W-:Y:S01]  /*0ee0*/  ISETP.GT.U32.AND P4, PT, R9, R5, PT ;  /* 0x000000050900720c */ /* 0x000fe20003f84070 */
[----:B------:R-:W-:-:S02]  /*0ef0*/  IMAD.MOV.U32 R18, RZ, RZ, R3 ;  /* 0x000000ffff127224 */ /* 0x000fc400078e0003 */
[C---:B------:R-:W-:Y:S02]  /*0f00*/  IMAD R16, R9.reuse, R4, R16 ;  /* 0x0000000409107224 */ /* 0x040fe400078e0210 */
[----:B------:R-:W-:Y:S02]  /*0f10*/  IMAD.MOV.U32 R17, RZ, RZ, R2 ;  /* 0x000000ffff117224 */ /* 0x000fe400078e0002 */
[----:B------:R-:W-:Y:S01]  /*0f20*/  @!P2 IMAD.MOV R18, RZ, RZ, -R18 ;  /* 0x000000ffff12a224 */ /* 0x000fe200078e0a12 */
[C---:B------:R-:W-:Y:S01]  /*0f30*/  ISETP.GT.U32.AND P2, PT, R9.reuse, R14, PT ;  /* 0x0000000e0900720c */ /* 0x040fe20003f44070 */
[----:B------:R-:W-:Y:S01]  /*0f40*/  @!P5 IMAD.MOV R17, RZ, RZ, -R17 ;  /* 0x000000ffff11d224 */ /* 0x000fe200078e0a11 */
[----:B------:R-:W-:Y:S01]  /*0f50*/  ISETP.GT.U32.AND P5, PT, R9, R16, PT ;  /* 0x000000100900720c */ /* 0x000fe20003fa4070 */
[--C-:B------:R-:W-:Y:S01]  /*0f60*/  @!P1 IMAD.IADD R6, R6, 0x1, -R9.reuse ;  /* 0x0000000106069824 */ /* 0x100fe200078e0a09 */
[----:B------:R-:W-:Y:S01]  /*0f70*/  ISETP.GE.AND P1, PT, R15, RZ, PT ;  /* 0x000000ff0f00720c */ /* 0x000fe20003f26270 */
[----:B------:R-:W-:Y:S01]  /*0f80*/  VIADD R2, R13, 0xf9 ;  /* 0x000000f90d027836 */ /* 0x000fe20000000000 */
[----:B------:R-:W-:Y:S01]  /*0f90*/  STL [R1+0x3c8], R18 ;  /* 0x0003c81201007387 */ /* 0x000fe20000100800 */
[--C-:B------:R-:W-:Y:S01]  /*0fa0*/  @!P4 IMAD.IADD R5, R5, 0x1, -R9.reuse ;  /* 0x000000010505c824 */ /* 0x100fe200078e0a09 */
[----:B------:R-:W-:Y:S01]  /*0fb0*/  ISETP.GT.U32.AND P0, PT, R9, R6, PT ;  /* 0x000000060900720c */ /* 0x000fe20003f04070 */
[----:B------:R-:W-:Y:S01]  /*0fc0*/  VIADD R0, R13, 0xf8 ;  /* 0x000000f80d007836 */ /* 0x000fe20000000000 */
[----:B------:R-:W-:Y:S01]  /*0fd0*/  IABS R3, R2 ;  /* 0x0000000200037213 */ /* 0x000fe20000000000 */
[----:B------:R-:W-:Y:S01]  /*0fe0*/  STL [R1+0x74], R17 ;  /* 0x0000741101007387 */ /* 0x000fe20000100800 */
[----:B------:R-:W-:Y:S01]  /*0ff0*/  ISETP.GE.AND P4, PT, R2, RZ, PT ;  /* 0x000000ff0200720c */ /* 0x000fe20003f86270 */
[----:B------:R-:W-:Y:S01]  /*1000*/  @!P2 IMAD.IADD R14, R14, 0x1, -R9 ;  /* 0x000000010e0ea824 */ /* 0x000fe200078e0a09 */
[----:B------:R-:W-:Y:S01]  /*1010*/  ISETP.GE.AND P2, PT, R0, RZ, PT ;  /* 0x000000ff0000720c */ /* 0x000fe20003f46270 */
[----:B------:R-:W-:-:S02]  /*1020*/  IMAD.MOV.U32 R2, RZ, RZ, R3 ;  /* 0x000000ffff027224 */ /* 0x000fc400078e0003 */
[----:B------:R-:W-:Y:S01]  /*1030*/  @!P5 IMAD.IADD R16, R16, 0x1, -R9 ;  /* 0x000000011010d824 */ /* 0x000fe200078e0a09 */
[----:B------:R-:W-:Y:S01]  /*1040*/  ISETP.GT.U32.AND P5, PT, R9, R14, PT ;  /* 0x0000000e0900720c */ /* 0x000fe20003fa4070 */
[----:B------:R-:W-:-:S04]  /*1050*/  IMAD.HI.U32 R3, R11, R2, RZ ;  /* 0x000000020b037227 */ /* 0x000fc800078e00ff */
[----:B------:R-:W-:Y:S01]  /*1060*/  @!P0 IMAD.IADD R6, R6, 0x1, -R9 ;  /* 0x0000000106068824 */ /* 0x000fe200078e0a09 */
[----:B------:R-:W-:Y:S01]  /*1070*/  ISETP.GE.AND P0, PT, R7, RZ, PT ;  /* 0x000000ff0700720c */ /* 0x000fe20003f06270 */
[----:B------:R-:W-:Y:S01]  /*1080*/  IMAD.MOV R3, RZ, RZ, -R3 ;  /* 0x000000ffff037224 */ /* 0x000fe200078e0a03 */
[----:B------:R-:W-:Y:S01]  /*1090*/  IABS R7, R0 ;  /* 0x0000000000077213 */ /* 0x000fe20000000000 */
[----:B------:R-:W-:Y:S02]  /*10a0*/  IMAD.MOV.U32 R4, RZ, RZ, R6 ;  /* 0x000000ffff047224 */ /* 0x000fe400078e0006 */
[----:B------:R-:W-:Y:S02]  /*10b0*/  IMAD R2, R9, R3, R2 ;  /* 0x0000000309027224 */ /* 0x000fe400078e0202 */
[----:B------:R-:W-:-:S04]  /*10c0*/  IMAD.HI.U32 R0, R11, R7, RZ ;  /* 0x000000070b007227 */ /* 0x000fc800078e00ff */
[----:B------:R-:W-:Y:S01]  /*10d0*/  @!P3 IMAD.MOV R4, RZ, RZ, -R4 ;  /* 0x000000ffff04b224 */ /* 0x000fe200078e0a04 */
[C---:B------:R-:W-:Y:S01]  /*10e0*/  ISETP.GT.U32.AND P3, PT, R9.reuse, R16, PT ;  /* 0x000000100900720c */ /* 0x040fe20003f64070 */
[----:B------:R-:W-:Y:S01]  /*10f0*/  @!P5 IMAD.IADD R14, R14, 0x1, -R9 ;  /* 0x000000010e0ed824 */ /* 0x000fe200078e0a09 */
[C---:B------:R-:W-:Y:S01]  /*1100*/  ISETP.GT.U32.AND P5, PT, R9.reuse, R2, PT ;  /* 0x000000020900720c */ /* 0x040fe20003fa4070 */
[----:B------:R-:W-:Y:S01]  /*1110*/  IMAD.MOV R0, RZ, RZ, -R0 ;  /* 0x000000ffff007224 */ /* 0x000fe200078e0a00 */
[----:B------:R0:W-:Y:S01]  /*1120*/  STL [R1+0x84], R4 ;  /* 0x0000840401007387 */ /* 0x0001e20000100800 */
[----:B------:R-:W-:Y:S02]  /*1130*/  IMAD.MOV.U32 R8, RZ, RZ, R14 ;  /* 0x000000ffff087224 */ /* 0x000fe400078e000e */
[----:B------:R-:W-:Y:S02]  /*1140*/  IMAD R7, R9, R0, R7 ;  /* 0x0000000009077224 */ /* 0x000fe400078e0207 */
[----:B------:R-:W-:-:S02]  /*1150*/  @!P6 IMAD.MOV R8, RZ, RZ, -R8 ;  /* 0x000000ffff08e224 */ /* 0x000fc400078e0a08 */
[----:B------:R-:W-:Y:S01]  /*1160*/  VIADD R15, R13, 0xf6 ;  /* 0x000000f60d0f7836 */ /* 0x000fe20000000000 */
[----:B------:R-:W-:Y:S01]  /*1170*/  ISETP.GT.U32.AND P6, PT, R9, R7, PT ;  /* 0x000000070900720c */ /* 0x000fe20003fc4070 */
[----:B------:R-:W-:Y:S02]  /*1180*/  @!P3 IMAD.IADD R16, R16, 0x1, -R9 ;  /* 0x000000011010b824 */ /* 0x000fe400078e0a09 */
[----:B0-----:R-:W-:Y:S01]  /*1190*/  IMAD.MOV.U32 R4, RZ, RZ, R5 ;  /* 0x000000ffff047224 */ /* 0x001fe200078e0005 */
[----:B------:R-:W-:Y:S01]  /*11a0*/  ISETP.GE.AND P3, PT, R15, RZ, PT ;  /* 0x000000ff0f00720c */ /* 0x000fe20003f66270 */
[----:B------:R-:W-:Y:S01]  /*11b0*/  VIADD R5, R13, 0xf7 ;  /* 0x000000f70d057836 */ /* 0x000fe20000000000 */
[----:B------:R-:W-:Y:S01]  /*11c0*/  IABS R15, R15 ;  /* 0x0000000f000f7213 */ /* 0x000fe20000000000 */
[----:B------:R-:W-:Y:S02]  /*11d0*/  @!P5 IMAD.IADD R2, R2, 0x1, -R9 ;  /* 0x000000010202d824 */ /* 0x000fe400078e0a09 */
[----:B------:R-:W-:Y:S01]  /*11e0*/  @!P1 IMAD.MOV R4, RZ, RZ, -R4 ;  /* 0x000000ffff049224 */ /* 0x000fe200078e0a04 */
[----:B------:R-:W-:Y:S01]  /*11f0*/  ISETP.GE.AND P1, PT, R5, RZ, PT ;  /* 0x000000ff0500720c */ /* 0x000fe20003f26270 */
[----:B------:R-:W-:Y:S01]  /*1200*/  IMAD.MOV.U32 R6, RZ, RZ, R16 ;  /* 0x000000ffff067224 */ /* 0x000fe200078e0010 */
[----:B------:R-:W-:Y:S01]  /*1210*/  IABS R5, R5 ;  /* 0x0000000500057213 */ /* 0x000fe20000000000 */
[----:B------:R-:W-:Y:S01]  /*1220*/  VIADD R3, R13, 0xf5 ;  /* 0x000000f50d037836 */ /* 0x000fe20000000000 */
[----:B------:R-:W-:Y:S01]  /*1230*/  ISETP.GT.U32.AND P5, PT, R9, R2, PT ;  /* 0x000000020900720c */ /* 0x000fe20003fa4070 */
[----:B------:R-:W-:Y:S01]  /*1240*/  @!P0 IMAD.MOV R6, RZ, RZ, -R6 ;  /* 0x000000ffff068224 */ /* 0x000fe200078e0a06 */
[----:B------:R0:W-:Y:S01]  /*1250*/  STL [R1+0xc0], R4 ;  /* 0x0000c00401007387 */ /* 0x0001e20000100800 */
[----:B------:R-:W-:Y:S01]  /*1260*/  IMAD.HI.U32 R0, R11, R5, RZ ;  /* 0x000000050b007227 */ /* 0x000fe200078e00ff */
[----:B------:R-:W-:-:S02]  /*1270*/  ISETP.GE.AND P0, PT, R3, RZ, PT ;  /* 0x000000ff0300720c */ /* 0x000fc40003f06270 */
[----:B------:R-:W-:Y:S01]  /*1280*/  STL [R1+0xcc], R8 ;  /* 0x0000cc0801007387 */ /* 0x000fe20000100800 */
[----:B------:R-:W-:Y:S01]  /*1290*/  @!P6 IMAD.IADD R7, R7, 0x1, -R9 ;  /* 0x000000010707e824 */ /* 0x000fe200078e0a09 */
[----:B------:R-:W-:Y:S01]  /*12a0*/  IABS R3, R3 ;  /* 0x0000000300037213 */ /* 0x000fe20000000000 */
[----:B------:R-:W-:Y:S01]  /*12b0*/  IMAD.MOV R0, RZ, RZ, -R0 ;  /* 0x000000ffff007224 */ /* 0x000fe200078e0a00 */
[----:B------:R1:W-:Y:S01]  /*12c0*/  STL [R1+0xd0], R6 ;  /* 0x0000d00601007387 */ /* 0x0003e20000100800 */
[----:B------:R-:W-:Y:S01]  /*12d0*/  VIADD R16, R13, 0xf2 ;  /* 0x000000f20d107836 */ /* 0x000fe20000000000 */
[----:B------:R-:W-:Y:S01]  /*12e0*/  ISETP.GT.U32.AND P6, PT, R9, R7, PT ;  /* 0x000000070900720c */ /* 0x000fe20003fc4070 */
[----:B0-----:R-:W-:Y:S02]  /*12f0*/  VIADD R4, R13, 0xf4 ;  /* 0x000000f40d047836 */ /* 0x001fe40000000000 */
[----:B------:R-:W-:Y:S02]  /*1300*/  IMAD R5, R9, R0, R5 ;  /* 0x0000000009057224 */ /* 0x000fe400078e0205 */
[----:B------:R-:W-:Y:S01]  /*1310*/  IMAD.HI.U32 R10, R11, R3, RZ ;  /* 0x000000030b0a7227 */ /* 0x000fe200078e00ff */
[----:B------:R-:W-:-:S03]  /*1320*/  IABS R0, R4 ;  /* 0x0000000400007213 */ /* 0x000fc60000000000 */
[----:B-1----:R-:W-:-:S04]  /*1330*/  IMAD.HI.U32 R6, R11, R15, RZ ;  /* 0x0000000f0b067227 */ /* 0x002fc800078e00ff */
[----:B------:R-:W-:Y:S02]  /*1340*/  IMAD.MOV R6, RZ, RZ, -R6 ;  /* 0x000000ffff067224 */ /* 0x000fe400078e0a06 */
[----:B------:R-:W-:Y:S01]  /*1350*/  @!P5 IMAD.IADD R2, R2, 0x1, -R9 ;  /* 0x000000010202d824 */ /* 0x000fe200078e0a09 */
[C---:B------:R-:W-:Y:S01]  /*1360*/  ISETP.GT.U32.AND P5, PT, R9.reuse, R5, PT ;  /* 0x000000050900720c */ /* 0x040fe20003fa4070 */
[----:B------:R-:W-:Y:S02]  /*1370*/  IMAD R15, R9, R6, R15 ;  /* 0x00000006090f7224 */ /* 0x000fe400078e020f */
[----:B------:R-:W-:Y:S02]  /*1380*/  IMAD.MOV R10, RZ, RZ, -R10 ;  /* 0x000000ffff0a7224 */ /* 0x000fe400078e0a0a */
[----:B------:R-:W-:Y:S02]  /*1390*/  IMAD.MOV.U32 R14, RZ, RZ, R2 ;  /* 0x000000ffff0e7224 */ /* 0x000fe400078e0002 */
[----:B------:R-:W-:-:S04]  /*13a0*/  IMAD.HI.U32 R6, R11, R0, RZ ;  /* 0x000000000b067227 */ /* 0x000fc800078e00ff */
[C---:B------:R-:W-:Y:S01]  /*13b0*/  IMAD R2, R9.reuse, R10, R3 ;  /* 0x0000000a09027224 */ /* 0x040fe200078e0203 */
[----:B------:R-:W-:Y:S01]  /*13c0*/  IABS R10, R16 ;  /* 0x00000010000a7213 */ /* 0x000fe20000000000 */
[----:B------:R-:W-:Y:S01]  /*13d0*/  @!P4 IMAD.MOV R14, RZ, RZ, -R14 ;  /* 0x000000ffff0ec224 */ /* 0x000fe200078e0a0e */
[----:B------:R-:W-:Y:S01]  /*13e0*/  ISETP.GT.U32.AND P4, PT, R9, R15, PT ;  /* 0x0000000f0900720c */ /* 0x000fe20003f84070 */
[----:B------:R-:W-:Y:S02]  /*13f0*/  IMAD.MOV R6, RZ, RZ, -R6 ;  /* 0x000000ffff067224 */ /* 0x000fe400078e0a06 */
[--C-:B------:R-:W-:Y:S01]  /*1400*/  @!P6 IMAD.IADD R7, R7, 0x1, -R9.reuse ;  /* 0x000000010707e824 */ /* 0x100fe200078e0a09 */
[C---:B------:R-:W-:Y:S01]  /*1410*/  ISETP.GT.U32.AND P6, PT, R9.reuse, R2, PT ;  /* 0x000000020900720c */ /* 0x040fe20003fc4070 */
[----:B------:R-:W-:Y:S01]  /*1420*/  IMAD R0, R9, R6, R0 ;  /* 0x0000000609007224 */ /* 0x000fe200078e0200 */
[----:B------:R0:W-:Y:S01]  /*1430*/  STL [R1+0xd8], R14 ;  /* 0x0000d80e01007387 */ /* 0x0001e20000100800 */
[----:B------:R-:W-:-:S02]  /*1440*/  @!P5 IMAD.IADD R5, R5, 0x1, -R9 ;  /* 0x000000010505d824 */ /* 0x000fc400078e0a09 */
[----:B------:R-:W-:Y:S01]  /*1450*/  IMAD.HI.U32 R18, R11, R10, RZ ;  /* 0x0000000a0b127227 */ /* 0x000fe200078e00ff */
[----:B------:R-:W-:-:S03]  /*1460*/  ISETP.GT.U32.AND P5, PT, R9, R0, PT ;  /* 0x000000000900720c */ /* 0x000fc60003fa4070 */
[--C-:B------:R-:W-:Y:S01]  /*1470*/  @!P4 IMAD.IADD R15, R15, 0x1, -R9.reuse ;  /* 0x000000010f0fc824 */ /* 0x100fe200078e0a09 */
[C---:B------:R-:W-:Y:S01]  /*1480*/  ISETP.GT.U32.AND P4, PT, R9.reuse, R5, PT ;  /* 0x000000050900720c */ /* 0x040fe20003f84070 */
[----:B------:R-:W-:Y:S02]  /*1490*/  IMAD.MOV R18, RZ, RZ, -R18 ;  /* 0x000000ffff127224 */ /* 0x000fe400078e0a12 */
[----:B------:R-:W-:Y:S01]  /*14a0*/  @!P6 IMAD.IADD R2, R2, 0x1, -R9 ;  /* 0x000000010202e824 */ /* 0x000fe200078e0a09 */
[----:B------:R-:W-:Y:S01]  /*14b0*/  ISETP.GT.U32.AND P6, PT, R9, R15, PT ;  /* 0x0000000f0900720c */ /* 0x000fe20003fc4070 */
[----:B------:R-:W-:Y:S02]  /*14c0*/  VIADD R17, R13, 0xf3 ;  /* 0x000000f30d117836 */ /* 0x000fe40000000000 */
[----:B------:R-:W-:Y:S02]  /*14d0*/  IMAD.MOV.U32 R19, RZ, RZ, R7 ;  /* 0x000000ffff137224 */ /* 0x000fe400078e0007 */
[----:B------:R-:W-:Y:S01]  /*14e0*/  @!P5 IMAD.IADD R0, R0, 0x1, -R9 ;  /* 0x000000010000d824 */ /* 0x000fe200078e0a09 */
[----:B------:R-:W-:Y:S01]  /*14f0*/  ISETP.GT.U32.AND P5, PT, R9, R2, PT ;  /* 0x000000020900720c */ /* 0x000fe20003fa4070 */
[----:B------:R-:W-:Y:S01]  /*1500*/  @!P2 IMAD.MOV R19, RZ, RZ, -R19 ;  /* 0x000000ffff13a224 */ /* 0x000fe200078e0a13 */
[----:B------:R-:W-:Y:S01]  /*1510*/  IABS R8, R17 ;  /* 0x0000001100087213 */ /* 0x000fe20000000000 */
[----:B------:R-:W-:Y:S01]  /*1520*/  @!P4 IMAD.IADD R5, R5, 0x1, -R9 ;  /* 0x000000010505c824 */ /* 0x000fe200078e0a09 */
[----:B------:R-:W-:-:S02]  /*1530*/  ISETP.GT.U32.AND P2, PT, R9, R0, PT ;  /* 0x000000000900720c */ /* 0x000fc40003f44070 */
[----:B------:R1:W-:Y:S01]  /*1540*/  STL [R1+0x104], R19 ;  /* 0x0001041301007387 */ /* 0x0003e20000100800 */
[----:B------:R-:W-:Y:S01]  /*1550*/  @!P6 IMAD.IADD R15, R15, 0x1, -R9 ;  /* 0x000000010f0fe824 */ /* 0x000fe200078e0a09 */
[----:B------:R-:W-:Y:S01]  /*1560*/  ISETP.GE.AND P6, PT, R4, RZ, PT ;  /* 0x000000ff0400720c */ /* 0x000fe20003fc6270 */
[----:B------:R-:W-:Y:S02]  /*1570*/  IMAD R4, R9, R18, R10 ;  /* 0x0000001209047224 */ /* 0x000fe400078e020a */
[----:B------:R-:W-:-:S04]  /*1580*/  IMAD.HI.U32 R3, R11, R8, RZ ;  /* 0x000000080b037227 */ /* 0x000fc800078e00ff */
[----:B------:R-:W-:Y:S01]  /*1590*/  @!P5 IMAD.IADD R2, R2, 0x1, -R9 ;  /* 0x000000010202d824 */ /* 0x000fe200078e0a09 */
[----:B------:R-:W-:Y:S01]  /*15a0*/  ISETP.GT.U32.AND P5, PT, R9, R4, PT ;  /* 0x000000040900720c */ /* 0x000fe20003fa4070 */
[----:B------:R-:W-:Y:S02]  /*15b0*/  IMAD.MOV R6, RZ, RZ, -R3 ;  /* 0x000000ffff067224 */ /* 0x000fe400078e0a03 */
[C---:B------:R-:W-:Y:S02]  /*15c0*/  VIADD R3, R13.reuse, 0xf1 ;  /* 0x000000f10d037836 */ /* 0x040fe40000000000 */
[----:B------:R-:W-:Y:S02]  /*15d0*/  VIADD R10, R13, 0xef ;  /* 0x000000ef0d0a7836 */ /* 0x000fe40000000000 */
[----:B------:R-:W-:Y:S01]  /*15e0*/  IMAD R8, R9, R6, R8 ;  /* 0x0000000609087224 */ /* 0x000fe200078e0208 */
[----:B0-----:R-:W-:Y:S01]  /*15f0*/  IABS R14, R3 ;  /* 0x00000003000e7213 */ /* 0x001fe20000000000 */
[----:B------:R-:W-:Y:S01]  /*1600*/  @!P2 IMAD.IADD R0, R0, 0x1, -R9 ;  /* 0x000000010000a824 */ /* 0x000fe200078e0a09 */
[----:B------:R-:W-:Y:S01]  /*1610*/  ISETP.GE.AND P2, PT, R17, RZ, PT ;  /* 0x000000ff1100720c */ /* 0x000fe20003f46270 */
[----:B------:R-:W-:Y:S01]  /*1620*/  IMAD.MOV.U32 R21, RZ, RZ, R5 ;  /* 0x000000ffff157224 */ /* 0x000fe200078e0005 */
[----:B------:R-:W-:Y:S01]  /*1630*/  IABS R17, R10 ;  /* 0x0000000a00117213 */ /* 0x000fe20000000000 */
[----:B------:R-:W-:Y:S01]  /*1640*/  @!P5 IMAD.IADD R4, R4, 0x1, -R9 ;  /* 0x000000010404d824 */ /* 0x000fe200078e0a09 */
[----:B------:R-:W-:Y:S01]  /*1650*/  ISETP.GT.U32.AND P4, PT, R9, R8, PT ;  /* 0x000000080900720c */ /* 0x000fe20003f84070 */
[----:B------:R-:W-:-:S03]  /*1660*/  IMAD.HI.U32 R18, R11, R14, RZ ;  /* 0x0000000e0b127227 */ /* 0x000fc600078e00ff */
[----:B------:R-:W-:Y:S01]  /*1670*/  ISETP.GT.U32.AND P5, PT, R9, R4, PT ;  /* 0x000000040900720c */ /* 0x000fe20003fa4070 */
[----:B------:R-:W-:-:S04]  /*1680*/  IMAD.HI.U32 R5, R11, R17, RZ ;  /* 0x000000110b057227 */ /* 0x000fc800078e00ff */
[----:B------:R-:W-:Y:S02]  /*1690*/  VIADD R6, R13, 0xf0 ;  /* 0x000000f00d067836 */ /* 0x000fe40000000000 */
[----:B------:R-:W-:Y:S02]  /*16a0*/  IMAD.MOV R18, RZ, RZ, -R18 ;  /* 0x000000ffff127224 */ /* 0x000fe400078e0a12 */
[----:B------:R-:W-:Y:S01]  /*16b0*/  IMAD.MOV R5, RZ, RZ, -R5 ;  /* 0x000000ffff057224 */ /* 0x000fe200078e0a05 */
[----:B------:R-:W-:Y:S01]  /*16c0*/  IABS R7, R6 ;  /* 0x0000000600077213 */ /* 0x000fe20000000000 */
[C---:B------:R-:W-:Y:S02]  /*16d0*/  IMAD R14, R9.reuse, R18, R14 ;  /* 0x00000012090e7224 */ /* 0x040fe400078e020e */
[----:B------:R-:W-:Y:S02]  /*16e0*/  IMAD.MOV.U32 R20, RZ, RZ, R15 ;  /* 0x000000ffff147224 */ /* 0x000fe400078e000f */
[----:B------:R-:W-:-:S02]  /*16f0*/  IMAD R17, R9, R5, R17 ;  /* 0x0000000509117224 */ /* 0x000fc400078e0211 */
[--C-:B------:R-:W-:Y:S01]  /*1700*/  @!P4 IMAD.IADD R8, R8, 0x1, -R9.reuse ;  /* 0x000000010808c824 */ /* 0x100fe200078e0a09 */
[----:B------:R-:W-:Y:S01]  /*1710*/  ISETP.GE.AND P4, PT, R16, RZ, PT ;  /* 0x000000ff1000720c */ /* 0x000fe20003f86270 */
[----:B------:R-:W-:Y:S01]  /*1720*/  @!P3 IMAD.MOV R20, RZ, RZ, -R20 ;  /* 0x000000ffff14b224 */ /* 0x000fe200078e0a14 */
[C---:B------:R-:W-:Y:S01]  /*1730*/  ISETP.GT.U32.AND P3, PT, R9.reuse, R14, PT ;  /* 0x0000000e0900720c */ /* 0x040fe20003f64070 */
[----:B------:R-:W-:Y:S01]  /*1740*/  @!P5 IMAD.IADD R4, R4, 0x1, -R9 ;  /* 0x000000010404d824 */ /* 0x000fe200078e0a09 */
[----:B------:R-:W-:Y:S01]  /*1750*/  ISETP.GT.U32.AND P5, PT, R9, R17, PT ;  /* 0x000000110900720c */ /* 0x000fe20003fa4070 */
[----:B-1----:R-:W-:-:S04]  /*1760*/  IMAD.HI.U32 R19, R11, R7, RZ ;  /* 0x000000070b137227 */ /* 0x002fc800078e00ff */
[----:B------:R-:W-:Y:S01]  /*1770*/  @!P1 IMAD.MOV R21, RZ, RZ, -R21 ;  /* 0x000000ffff159224 */ /* 0x000fe200078e0a15 */
[----:B------:R-:W-:Y:S01]  /*1780*/  ISETP.GT.U32.AND P1, PT, R9, R8, PT ;  /* 0x000000080900720c */ /* 0x000fe20003f24070 */
[----:B------:R-:W-:Y:S01]  /*1790*/  @!P0 IMAD.MOV R2, RZ, RZ, -R2 ;  /* 0x000000ffff028224 */ /* 0x000fe200078e0a02 */
[----:B------:R-:W-:Y:S01]  /*17a0*/  ISETP.GE.AND P0, PT, R3, RZ, PT ;  /* 0x000000ff0300720c */ /* 0x000fe20003f06270 */
[----:B------:R-:W-:Y:S01]  /*17b0*/  @!P6 IMAD.MOV R0, RZ, RZ, -R0 ;  /* 0x000000ffff00e224 */ /* 0x000fe200078e0a00 */
[----:B------:R0:W-:Y:S01]  /*17c0*/  STL [R1+0x108], R21 ;  /* 0x0001081501007387 */ /* 0x0001e20000100800 */
[----:B------:R-:W-:Y:S02]  /*17d0*/  IMAD.MOV R19, RZ, RZ, -R19 ;  /* 0x000000ffff137224 */ /* 0x000fe400078e0a13 */
[----:B------:R-:W-:Y:S01]  /*17e0*/  @!P3 IMAD.IADD R14, R14, 0x1, -R9 ;  /* 0x000000010e0eb824 */ /* 0x000fe200078e0a09 */
[----:B------:R-:W-:Y:S01]  /*17f0*/  STL [R1+0x110], R20 ;  /* 0x0001101401007387 */ /* 0x000fe20000100800 */
[----:B------:R-:W-:Y:S01]  /*1800*/  IMAD R7, R9, R19, R7 ;  /* 0x0000001309077224 */ /* 0x000fe200078e0207 */
[----:B------:R-:W-:Y:S01]  /*1810*/  ISETP.GE.AND P3, PT, R10, RZ, PT ;  /* 0x000000ff0a00720c */ /* 0x000fe20003f66270 */
[--C-:B------:R-:W-:Y:S01]  /*1820*/  @!P5 IMAD.IADD R17, R17, 0x1, -R9.reuse ;  /* 0x000000011111d824 */ /* 0x100fe200078e0a09 */
[----:B------:R1:W-:Y:S01]  /*1830*/  STL [R1+0x114], R2 ;  /* 0x0001140201007387 */ /* 0x0003e20000100800 */
[----:B------:R-:W-:Y:S01]  /*1840*/  VIADD R16, R13, 0xee ;  /* 0x000000ee0d107836 */ /* 0x000fe20000000000 */
[C---:B------:R-:W-:Y:S01]  /*1850*/  ISETP.GT.U32.AND P6, PT, R9.reuse, R7, PT ;  /* 0x000000070900720c */ /* 0x040fe20003fc4070 */
[----:B------:R-:W-:Y:S01]  /*1860*/  @!P1 IMAD.IADD R8, R8, 0x1, -R9 ;  /* 0x0000000108089824 */ /* 0x000fe200078e0a09 */
[----:B------:R2:W-:Y:S01]  /*1870*/  STL [R1+0x118], R0 ;  /* 0x0001180001007387 */ /* 0x0005e20000100800 */
[----:B------:R-:W-:Y:S01]  /*1880*/  ISETP.GE.AND P1, PT, R6, RZ, PT ;  /* 0x000000ff0600720c */ /* 0x000fe20003f26270 */
[----:B0-----:R-:W-:Y:S01]  /*1890*/  IMAD.MOV.U32 R21, RZ, RZ, R4 ;  /* 0x000000ffff157224 */ /* 0x001fe200078e0004 */
[----:B------:R-:W-:Y:S01]  /*18a0*/  ISETP.GT.U32.AND P5, PT, R9, R17, PT ;  /* 0x000000110900720c */ /* 0x000fe20003fa4070 */
[----:B------:R-:W-:Y:S01]  /*18b0*/  IMAD.MOV.U32 R5, RZ, RZ, R8 ;  /* 0x000000ffff057224 */ /* 0x000fe200078e0008 */
[----:B------:R-:W-:Y:S01]  /*18c0*/  IABS R3, R16 ;  /* 0x0000001000037213 */ /* 0x000fe20000000000 */
[----:B-1----:R-:W-:-:S02]  /*18d0*/  VIADD R2, R13, 0xec ;  /* 0x000000ec0d027836 */ /* 0x002fc40000000000 */
[----:B------:R-:W-:Y:S02]  /*18e0*/  @!P2 IMAD.MOV R5, RZ, RZ, -R5 ;  /* 0x000000ffff05a224 */ /* 0x000fe400078e0a05 */
[----:B--2---:R-:W-:Y:S01]  /*18f0*/  VIADD R0, R13, 0xed ;  /* 0x000000ed0d007836 */ /* 0x004fe20000000000 */
[----:B------:R-:W-:Y:S01]  /*1900*/  IABS R8, R2 ;  /* 0x0000000200087213 */ /* 0x000fe20000000000 */
[----:B------:R-:W-:Y:S01]  /*1910*/  IMAD.HI.U32 R15, R11, R3, RZ ;  /* 0x000000030b0f7227 */ /* 0x000fe200078e00ff */
[----:B------:R0:W-:Y:S02]  /*1920*/  STL [R1+0x11c], R5 ;  /* 0x00011c0501007387 */ /* 0x0001e40000100800 */
[----:B------:R-:W-:Y:S01]  /*1930*/  IABS R10, R0 ;  /* 0x00000000000a7213 */ /* 0x000fe20000000000 */
[----:B------:R-:W-:Y:S01]  /*1940*/  @!P6 IMAD.IADD R7, R7, 0x1, -R9 ;  /* 0x000000010707e824 */ /* 0x000fe200078e0a09 */
[----:B------:R-:W-:Y:S01]  /*1950*/  ISETP.GT.U32.AND P6, PT, R9, R14, PT ;  /* 0x0000000e0900720c */ /* 0x000fe20003fc4070 */
[----:B------:R-:W-:-:S02]  /*1960*/  IMAD.MOV R15, RZ, RZ, -R15 ;  /* 0x000000ffff0f7224 */ /* 0x000fc400078e0a0f */
[----:B------:R-:W-:Y:S01]  /*1970*/  IMAD.HI.U32 R6, R11, R10, RZ ;  /* 0x0000000a0b067227 */ /* 0x000fe200078e00ff */
[----:B------:R-:W-:-:S03]  /*1980*/  ISETP.GT.U32.AND P2, PT, R9, R7, PT ;  /* 0x000000070900720c */ /* 0x000fc60003f44070 */
[----:B------:R-:W-:Y:S02]  /*1990*/  IMAD.MOV R18, RZ, RZ, -R6 ;  /* 0x000000ffff127224 */ /* 0x000fe400078e0a06 */
[----:B0-----:R-:W-:Y:S02]  /*19a0*/  VIADD R5, R13, 0xeb ;  /* 0x000000eb0d057836 */ /* 0x001fe40000000000 */
[----:B------:R-:W-:Y:S02]  /*19b0*/  IMAD R10, R9, R18, R10 ;  /* 0x00000012090a7224 */ /* 0x000fe400078e020a */
[----:B------:R-:W-:Y:S02]  /*19c0*/  @!P5 IMAD.IADD R17, R17, 0x1, -R9 ;  /* 0x000000011111d824 */ /* 0x000fe400078e0a09 */
[C---:B------:R-:W-:Y:S01]  /*19d0*/  IMAD R3, R9.reuse, R15, R3 ;  /* 0x0000000f09037224 */ /* 0x040fe200078e0203 */
[----:B------:R-:W-:Y:S01]  /*19e0*/  ISETP.GT.U32.AND P5, PT, R9, R10, PT ;  /* 0x0000000a0900720c */ /* 0x000fe20003fa4070 */
[--C-:B------:R-:W-:Y:S01]  /*19f0*/  @!P6 IMAD.IADD R14, R14, 0x1, -R9.reuse ;  /* 0x000000010e0ee824 */ /* 0x100fe200078e0a09 */
[----:B------:R-:W-:Y:S01]  /*1a00*/  IABS R15, R5 ;  /* 0x00000005000f7213 */ /* 0x000fe20000000000 */
[----:B------:R-:W-:Y:S01]  /*1a10*/  @!P2 IMAD.IADD R7, R7, 0x1, -R9 ;  /* 0x000000010707a824 */ /* 0x000fe200078e0a09 */
[----:B------:R-:W-:Y:S01]  /*1a20*/  ISETP.GT.U32.AND P6, PT, R9, R3, PT ;  /* 0x000000030900720c */ /* 0x000fe20003fc4070 */
[----:B------:R-:W-:Y:S01]  /*1a30*/  IMAD.HI.U32 R18, R11, R8, RZ ;  /* 0x000000080b127227 */ /* 0x000fe200078e00ff */
[----:B------:R-:W-:-:S03]  /*1a40*/  ISETP.GE.AND P2, PT, R16, RZ, PT ;  /* 0x000000ff1000720c */ /* 0x000fc60003f46270 */
[----:B------:R-:W-:Y:S02]  /*1a50*/  IMAD.MOV.U32 R6, RZ, RZ, R15 ;  /* 0x000000ffff067224 */ /* 0x000fe400078e000f */
[----:B------:R-:W-:Y:S02]  /*1a60*/  VIADD R15, R13, 0xea ;  /* 0x000000ea0d0f7836 */ /* 0x000fe40000000000 */
[--C-:B------:R-:W-:Y:S02]  /*1a70*/  @!P5 IMAD.IADD R10, R10, 0x1, -R9.reuse ;  /* 0x000000010a0ad824 */ /* 0x100fe400078e0a09 */
[----:B------:R-:W-:Y:S01]  /*1a80*/  IMAD.MOV R18, RZ, RZ, -R18 ;  /* 0x000000ffff127224 */ /* 0x000fe200078e0a12 */
[----:B------:R-:W-:Y:S01]  /*1a90*/  IABS R16, R15 ;  /* 0x0000000f00107213 */ /* 0x000fe20000000000 */
[----:B------:R-:W-:Y:S01]  /*1aa0*/  @!P6 IMAD.IADD R3, R3, 0x1, -R9 ;  /* 0x000000010303e824 */ /* 0x000fe200078e0a09 */
[----:B------:R-:W-:Y:S01]  /*1ab0*/  ISETP.GT.U32.AND P5, PT, R9, R10, PT ;  /* 0x0000000a0900720c */ /* 0x000fe20003fa4070 */
[----:B------:R-:W-:Y:S01]  /*1ac0*/  IMAD.HI.U32 R19, R11, R6, RZ ;  /* 0x000000060b137227 */ /* 0x000fe200078e00ff */
[----:B------:R-:W-:-:S03]  /*1ad0*/  ISETP.GE.AND P6, PT, R0, RZ, PT ;  /* 0x000000ff0000720c */ /* 0x000fc60003fc6270 */
[----:B------:R-:W-:-:S04]  /*1ae0*/  IMAD.HI.U32 R4, R11, R16, RZ ;  /* 0x000000100b047227 */ /* 0x000fc800078e00ff */
[----:B------:R-:W-:Y:S02]  /*1af0*/  IMAD.MOV R4, RZ, RZ, -R4 ;  /* 0x000000ffff047224 */ /* 0x000fe400078e0a04 */
[C---:B------:R-:W-:Y:S02]  /*1b00*/  IMAD R8, R9.reuse, R18, R8 ;  /* 0x0000001209087224 */ /* 0x040fe400078e0208 */
[C---:B------:R-:W-:Y:S02]  /*1b10*/  IMAD R4, R9.reuse, R4, R16 ;  /* 0x0000000409047224 */ /* 0x040fe400078e0210 */
[----:B------:R-:W-:Y:S02]  /*1b20*/  IMAD.MOV.U32 R20, RZ, RZ, R14 ;  /* 0x000000ffff147224 */ /* 0x000fe400078e000e */
[----:B------:R-:W-:Y:S01]  /*1b30*/  @!P4 IMAD.MOV R21, RZ, RZ, -R21 ;  /* 0x000000ffff15c224 */ /* 0x000fe200078e0a15 */
[----:B------:R-:W-:Y:S01]  /*1b40*/  ISETP.GT.U32.AND P4, PT, R9, R3, PT ;  /* 0x000000030900720c */ /* 0x000fe20003f84070 */
[----:B------:R-:W-:-:S02]  /*1b50*/  IMAD.MOV.U32 R14, RZ, RZ, R7 ;  /* 0x000000ffff0e7224 */ /* 0x000fc400078e0007 */
[----:B------:R-:W-:Y:S01]  /*1b60*/  IMAD.MOV R19, RZ, RZ, -R19 ;  /* 0x000000ffff137224 */ /* 0x000fe200078e0a13 */
[----:B------:R-:W-:Y:S01]  /*1b70*/  STL [R1+0x180], R21 ;  /* 0x0001801501007387 */ /* 0x000fe20000100800 */
[----:B------:R-:W-:Y:S02]  /*1b80*/  IMAD.MOV.U32 R7, RZ, RZ, R17 ;  /* 0x000000ffff077224 */ /* 0x000fe400078e0011 */
[----:B------:R-:W-:Y:S01]  /*1b90*/  @!P5 IMAD.IADD R10, R10, 0x1, -R9 ;  /* 0x000000010a0ad824 */ /* 0x000fe200078e0a09 */
[C---:B------:R-:W-:Y:S01]  /*1ba0*/  ISETP.GT.U32.AND P5, PT, R9.reuse, R4, PT ;  /* 0x000000040900720c */ /* 0x040fe20003fa4070 */
[----:B------:R-:W-:Y:S01]  /*1bb0*/  @!P0 IMAD.MOV R20, RZ, RZ, -R20 ;  /* 0x000000ffff148224 */ /* 0x000fe200078e0a14 */
[C---:B------:R-:W-:Y:S01]  /*1bc0*/  ISETP.GT.U32.AND P0, PT, R9.reuse, R8, PT ;  /* 0x000000080900720c */ /* 0x040fe20003f04070 */
[----:B------:R-:W-:Y:S01]  /*1bd0*/  @!P1 IMAD.MOV R14, RZ, RZ, -R14 ;  /* 0x000000ffff0e9224 */ /* 0x000fe200078e0a0e */
[----:B------:R-:W-:Y:S01]  /*1be0*/  ISETP.GE.AND P1, PT, R2, RZ, PT ;  /* 0x000000ff0200720c */ /* 0x000fe20003f26270 */
[----:B------:R-:W-:Y:S01]  /*1bf0*/  IMAD R6, R9, R19, R6 ;  /* 0x0000001309067224 */ /* 0x000fe200078e0206 */
[----:B------:R-:W-:Y:S01]  /*1c00*/  STL [R1+0x18c], R20 ;  /* 0x00018c1401007387 */ /* 0x000fe20000100800 */
[----:B------:R-:W-:-:S02]  /*1c10*/  @!P3 IMAD.MOV R7, RZ, RZ, -R7 ;  /* 0x000000ffff07b224 */ /* 0x000fc400078e0a07 */
[----:B------:R-:W-:Y:S01]  /*1c20*/  VIADD R0, R13, 0xe9 ;  /* 0x000000e90d007836 */ /* 0x000fe20000000000 */
[----:B------:R-:W-:Y:S01]  /*1c30*/  STL [R1+0x190], R14 ;  /* 0x0001900e01007387 */ /* 0x000fe20000100800 */
[----:B------:R-:W-:Y:S01]  /*1c40*/  ISETP.GT.U32.AND P3, PT, R9, R6, PT ;  /* 0x000000060900720c */ /* 0x000fe20003f64070 */
[--C-:B------:R-:W-:Y:S01]  /*1c50*/  @!P4 IMAD.IADD R3, R3, 0x1, -R9.reuse ;  /* 0x000000010303c824 */ /* 0x100fe200078e0a09 */
[----:B------:R-:W-:Y:S01]  /*1c60*/  ISETP.GE.AND P4, PT, R5, RZ, PT ;  /* 0x000000ff0500720c */ /* 0x000fe20003f86270 */
[----:B------:R0:W-:Y:S01]  /*1c70*/  STL [R1+0x194], R7 ;  /* 0x0001940701007387 */ /* 0x0001e20000100800 */
[--C-:B------:R-:W-:Y:S01]  /*1c80*/  @!P5 IMAD.IADD R4, R4, 0x1, -R9.reuse ;  /* 0x000000010404d824 */ /* 0x100fe200078e0a09 */
[----:B------:R-:W-:Y:S01]  /*1c90*/  IABS R18, R0 ;  /* 0x0000000000127213 */ /* 0x000fe20000000000 */
[----:B------:R-:W-:Y:S01]  /*1ca0*/  @!P0 IMAD.IADD R8, R8, 0x1, -R9 ;  /* 0x0000000108088824 */ /* 0x000fe200078e0a09 */
[----:B------:R-:W-:Y:S01]  /*1cb0*/  ISETP.GE.AND P0, PT, R15, RZ, PT ;  /* 0x000000ff0f00720c */ /* 0x000fe20003f06270 */
[----:B------:R-:W-:Y:S01]  /*1cc0*/  IMAD.MOV.U32 R16, RZ, RZ, R3 ;  /* 0x000000ffff107224 */ /* 0x000fe200078e0003 */
[----:B------:R-:W-:Y:S01]  /*1cd0*/  ISETP.GT.U32.AND P5, PT, R9, R4, PT ;  /* 0x000000040900720c */ /* 0x000fe20003fa4070 */
[----:B------:R-:W-:-:S02]  /*1ce0*/  IMAD.MOV.U32 R15, RZ, RZ, R10 ;  /* 0x000000ffff0f7224 */ /* 0x000fc400078e000a */
[----:B------:R-:W-:Y:S01]  /*1cf0*/  @!P2 IMAD.MOV R16, RZ, RZ, -R16 ;  /* 0x000000ffff10a224 */ /* 0x000fe200078e0a10 */
[----:B------:R-:W-:Y:S01]  /*1d00*/  ISETP.GT.U32.AND P2, PT, R9, R8, PT ;  /* 0x000000080900720c */ /* 0x000fe20003f44070 */
[----:B0-----:R-:W-:Y:S02]  /*1d10*/  VIADD R7, R13, 0xe8 ;  /* 0x000000e80d077836 */ /* 0x001fe40000000000 */
[----:B------:R-:W-:Y:S01]  /*1d20*/  IMAD.HI.U32 R5, R11, R18, RZ ;  /* 0x000000120b057227 */ /* 0x000fe200078e00ff */
[----:B------:R-:W-:Y:S02]  /*1d30*/  STL [R1+0x19c], R16 ;  /* 0x00019c1001007387 */ /* 0x000fe40000100800 */
[----:B------:R-:W-:Y:S01]  /*1d40*/  IABS R14, R7 ;  /* 0x00000007000e7213 */ /* 0x000fe20000000000 */
[----:B------:R-:W-:Y:S02]  /*1d50*/  @!P3 IMAD.IADD R6, R6, 0x1, -R9 ;  /* 0x000000010606b824 */ /* 0x000fe400078e0a09 */
[----:B------:R-:W-:-:S02]  /*1d60*/  IMAD.MOV R5, RZ, RZ, -R5 ;  /* 0x000000ffff057224 */ /* 0x000fc400078e0a05 */
[----:B------:R-:W-:Y:S01]  /*1d70*/  IMAD.HI.U32 R10, R11, R14, RZ ;  /* 0x0000000e0b0a7227 */ /* 0x000fe200078e00ff */
[----:B------:R-:W-:-:S03]  /*1d80*/  ISETP.GT.U32.AND P3, PT, R9, R6, PT ;  /* 0x000000060900720c */ /* 0x000fc60003f64070 */
[----:B------:R-:W-:Y:S02]  /*1d90*/  IMAD.MOV R10, RZ, RZ, -R10 ;  /* 0x000000ffff0a7224 */ /* 0x000fe400078e0a0a */
[----:B------:R-:W-:Y:S01]  /*1da0*/  @!P6 IMAD.MOV R15, RZ, RZ, -R15 ;  /* 0x000000ffff0fe224 */ /* 0x000fe200078e0a0f */
[----:B------:R-:W-:Y:S01]  /*1db0*/  ISETP.GE.AND P6, PT, R0, RZ, PT ;  /* 0x000000ff0000720c */ /* 0x000fe20003fc6270 */
[C---:B------:R-:W-:Y:S02]  /*1dc0*/  IMAD R0, R9.reuse, R10, R14 ;  /* 0x0000000a09007224 */ /* 0x040fe400078e020e */
[C---:B------:R-:W-:Y:S01]  /*1dd0*/  IMAD R3, R9.reuse, R5, R18 ;  /* 0x0000000509037224 */ /* 0x040fe200078e0212 */
[----:B------:R0:W-:Y:S01]  /*1de0*/  STL [R1+0x1a0], R15 ;  /* 0x0001a00f01007387 */ /* 0x0001e20000100800 */
[--C-:B------:R-:W-:Y:S01]  /*1df0*/  @!P5 IMAD.IADD R4, R4, 0x1, -R9.reuse ;  /* 0x000000010404d824 */ /* 0x100fe200078e0a09 */
[C---:B------:R-:W-:Y:S01]  /*1e00*/  ISETP.GT.U32.AND P5, PT, R9.reuse, R0, PT ;  /* 0x000000000900720c */ /* 0x040fe20003fa4070 */
[--C-:B------:R-:W-:Y:S01]  /*1e10*/  @!P2 IMAD.IADD R8, R8, 0x1, -R9.reuse ;  /* 0x000000010808a824 */ /* 0x100fe200078e0a09 */
[----:B------:R-:W-:Y:S01]  /*1e20*/  ISETP.GT.U32.AND P2, PT, R9, R3, PT ;  /* 0x000000030900720c */ /* 0x000fe20003f44070 */
[----:B------:R-:W-:Y:S01]  /*1e30*/  @!P3 IMAD.IADD R6, R6, 0x1, -R9 ;  /* 0x000000010606b824 */ /* 0x000fe200078e0a09 */
[----:B------:R-:W-:Y:S01]  /*1e40*/  ISETP.GE.AND P3, PT, R7, RZ, PT ;  /* 0x000000ff0700720c */ /* 0x000fe20003f66270 */
[----:B------:R-:W-:-:S02]  /*1e50*/  VIADD R7, R13, 0xe6 ;  /* 0x000000e60d077836 */ /* 0x000fc40000000000 */
[----:B------:R-:W-:Y:S02]  /*1e60*/  IMAD.MOV.U32 R17, RZ, RZ, R8 ;  /* 0x000000ffff117224 */ /* 0x000fe400078e0008 */
[----:B------:R-:W-:Y:S01]  /*1e70*/  IMAD.MOV.U32 R8, RZ, RZ, R6 ;  /* 0x000000ffff087224 */ /* 0x000fe200078e0006 */
[----:B0-----:R-:W-:Y:S01]  /*1e80*/  IABS R15, R7 ;  /* 0x00000007000f7213 */ /* 0x001fe20000000000 */
[----:B------:R-:W-:Y:S02]  /*1e90*/  VIADD R2, R13, 0xe7 ;  /* 0x000000e70d027836 */ /* 0x000fe40000000000 */
[--C-:B------:R-:W-:Y:S02]  /*1ea0*/  @!P5 IMAD.IADD R0, R0, 0x1, -R9.reuse ;  /* 0x000000010000d824 */ /* 0x100fe400078e0a09 */
[----:B------:R-:W-:Y:S01]  /*1eb0*/  @!P2 IMAD.IADD R3, R3, 0x1, -R9 ;  /* 0x000000010303a824 */ /* 0x000fe200078e0a09 */
[----:B------:R-:W-:Y:S01]  /*1ec0*/  IABS R5, R2 ;  /* 0x0000000200057213 */ /* 0x000fe20000000000 */
[----:B------:R-:W-:Y:S01]  /*1ed0*/  @!P1 IMAD.MOV R17, RZ, RZ, -R17 ;  /* 0x000000ffff119224 */ /* 0x000fe200078e0a11 */
[----:B------:R-:W-:Y:S01]  /*1ee0*/  ISETP.GE.AND P2, PT, R2, RZ, PT ;  /* 0x000000ff0200720c */ /* 0x000fe20003f46270 */
[----:B------:R-:W-:Y:S01]  /*1ef0*/  @!P4 IMAD.MOV R8, RZ, RZ, -R8 ;  /* 0x000000ffff08c224 */ /* 0x000fe200078e0a08 */
[----:B------:R-:W-:Y:S01]  /*1f00*/  ISETP.GT.U32.AND P5, PT, R9, R0, PT ;  /* 0x000000000900720c */ /* 0x000fe20003fa4070 */
[----:B------:R-:W-:Y:S01]  /*1f10*/  @!P0 IMAD.MOV R4, RZ, RZ, -R4 ;  /* 0x000000ffff048224 */ /* 0x000fe200078e0a04 */
[----:B------:R-:W-:Y:S01]  /*1f20*/  STL [R1+0x1a4], R17 ;  /* 0x0001a41101007387 */ /* 0x000fe20000100800 */
[----:B------:R-:W-:Y:S01]  /*1f30*/  VIADD R10, R13, 0xe5 ;  /* 0x000000e50d0a7836 */ /* 0x000fe20000000000 */
[----:B------:R-:W-:Y:S01]  /*1f40*/  ISETP.GT.U32.AND P1, PT, R9, R3, PT ;  /* 0x000000030900720c */ /* 0x000fe20003f24070 */
[----:B------:R-:W-:Y:S01]  /*1f50*/  IMAD.HI.U32 R2, R11, R15, RZ ;  /* 0x0000000f0b027227 */ /* 0x000fe200078e00ff */
[----:B------:R-:W-:Y:S01]  /*1f60*/  STL [R1+0x1a8], R8 ;  /* 0x0001a80801007387 */ /* 0x000fe20000100800 */
[----:B------:R-:W-:-:S02]  /*1f70*/  ISETP.GE.AND P0, PT, R7, RZ, PT ;  /* 0x000000ff0700720c */ /* 0x000fc40003f06270 */
[C---:B------:R-:W-:Y:S01]  /*1f80*/  IMAD.HI.U32 R14, R11.reuse, R5, RZ ;  /* 0x000000050b0e7227 */ /* 0x040fe200078e00ff */
[----:B------:R0:W-:Y:S01]  /*1f90*/  STL [R1+0x1ac], R4 ;  /* 0x0001ac0401007387 */ /* 0x0001e20000100800 */
[----:B------:R-:W-:Y:S02]  /*1fa0*/  IABS R16, R10 ;  /* 0x0000000a00107213 */ /* 0x000fe40000000000 */
[----:B------:R-:W-:Y:S02]  /*1fb0*/  IMAD.MOV R14, RZ, RZ, -R14 ;  /* 0x000000ffff0e7224 */ /* 0x000fe400078e0a0e */
[----:B------:R-:W-:Y:S02]  /*1fc0*/  @!P5 IMAD.IADD R0, R0, 0x1, -R9 ;  /* 0x000000010000d824 */ /* 0x000fe400078e0a09 */
[----:B------:R-:W-:-:S04]  /*1fd0*/  IMAD.HI.U32 R6, R11, R16, RZ ;  /* 0x000000100b067227 */ /* 0x000fc800078e00ff */
[----:B0-----:R-:W-:Y:S02]  /*1fe0*/  IMAD.MOV R4, RZ, RZ, -R2 ;  /* 0x000000ffff047224 */ /* 0x001fe400078e0a02 */
[C---:B------:R-:W-:Y:S02]  /*1ff0*/  IMAD R5, R9.reuse, R14, R5 ;  /* 0x0000000e09057224 */ /* 0x040fe400078e0205 */
[C---:B------:R-:W-:Y:S02]  /*2000*/  IMAD R4, R9.reuse, R4, R15 ;  /* 0x0000000409047224 */ /* 0x040fe400078e020f */
[----:B------:R-:W-:Y:S01]  /*2010*/  IMAD.MOV R6, RZ, RZ, -R6 ;  /* 0x000000ffff067224 */ /* 0x000fe200078e0a06 */
[----:B------:R-:W-:Y:S01]  /*2020*/  ISETP.GT.U32.AND P4, PT, R9, R5, PT ;  /* 0x000000050900720c */ /* 0x000fe20003f84070 */
[----:B------:R-:W-:Y:S01]  /*2030*/  @!P1 IMAD.IADD R3, R3, 0x1, -R9 ;  /* 0x0000000103039824 */ /* 0x000fe200078e0a09 */
[C---:B------:R-:W-:Y:S01]  /*2040*/  ISETP.GT.U32.AND P5, PT, R9.reuse, R4, PT ;  /* 0x000000040900720c */ /* 0x040fe20003fa4070 */
[----:B------:R-:W-:Y:S01]  /*2050*/  IMAD R15, R9, R6, R16 ;  /* 0x00000006090f7224 */ /* 0x000fe200078e0210 */
[----:B------:R-:W-:Y:S01]  /*2060*/  ISETP.GE.AND P1, PT, R10, RZ, PT ;  /* 0x000000ff0a00720c */ /* 0x000fe20003f26270 */
[----:B------:R-:W-:-:S02]  /*2070*/  IMAD.MOV.U32 R17, RZ, RZ, R3 ;  /* 0x000000ffff117224 */ /* 0x000fc400078e0003 */
[----:B------:R-:W-:Y:S02]  /*2080*/  VIADD R2, R13, 0xe4 ;  /* 0x000000e40d027836 */ /* 0x000fe40000000000 */
[----:B------:R-:W-:Y:S01]  /*2090*/  @!P6 IMAD.MOV R17, RZ, RZ, -R17 ;  /* 0x000000ffff11e224 */ /* 0x000fe200078e0a11 */
[----:B------:R-:W-:Y:S01]  /*20a0*/  ISETP.GT.U32.AND P6, PT, R9, R15, PT ;  /* 0x0000000f0900720c */ /* 0x000fe20003fc4070 */
[----:B------:R-:W-:Y:S01]  /*20b0*/  VIADD R7, R13, 0xe3 ;  /* 0x000000e30d077836 */ /* 0x000fe20000000000 */
[----:B------:R-:W-:Y:S01]  /*20c0*/  IABS R8, R2 ;  /* 0x0000000200087213 */ /* 0x000fe20000000000 */
[--C-:B------:R-:W-:Y:S01]  /*20d0*/  @!P4 IMAD.IADD R5, R5, 0x1, -R9.reuse ;  /* 0x000000010505c824 */ /* 0x100fe200078e0a09 */
[----:B------:R0:W-:Y:S01]  /*20e0*/  STL [R1+0x1b0], R17 ;  /* 0x0001b01101007387 */ /* 0x0001e20000100800 */
[----:B------:R-:W-:Y:S01]  /*20f0*/  @!P5 IMAD.IADD R4, R4, 0x1, -R9 ;  /* 0x000000010404d824 */ /* 0x000fe200078e0a09 */
[----:B------:R-:W-:Y:S01]  /*2100*/  IABS R10, R7 ;  /* 0x00000007000a7213 */ /* 0x000fe20000000000 */
[----:B------:R-:W-:Y:S01]  /*2110*/  IMAD.MOV.U32 R14, RZ, RZ, R0 ;  /* 0x000000ffff0e7224 */ /* 0x000fe200078e0000 */
[----:B------:R-:W-:Y:S01]  /*2120*/  ISETP.GT.U32.AND P4, PT, R9, R5, PT ;  /* 0x000000050900720c */ /* 0x000fe20003f84070 */
[----:B------:R-:W-:Y:S01]  /*2130*/  IMAD.HI.U32 R0, R11, R8, RZ ;  /* 0x000000080b007227 */ /* 0x000fe200078e00ff */
[----:B------:R-:W-:-:S03]  /*2140*/  ISETP.GT.U32.AND P5, PT, R9, R4, PT ;  /* 0x000000040900720c */ /* 0x000fc60003fa4070 */
[----:B------:R-:W-:Y:S02]  /*2150*/  @!P6 IMAD.IADD R15, R15, 0x1, -R9 ;  /* 0x000000010f0fe824 */ /* 0x000fe400078e0a09 */
[----:B------:R-:W-:Y:S01]  /*2160*/  @!P3 IMAD.MOV R14, RZ, RZ, -R14 ;  /* 0x000000ffff0eb224 */ /* 0x000fe200078e0a0e */
[----:B------:R-:W-:Y:S01]  /*2170*/  ISETP.GE.AND P3, PT, R2, RZ, PT ;  /* 0x000000ff0200720c */ /* 0x000fe20003f66270 */
[----:B------:R-:W-:Y:S01]  /*2180*/  VIADD R6, R13, 0xe2 ;  /* 0x000000e20d067836 */ /* 0x000fe20000000000 */
[----:B------:R-:W-:Y:S01]  /*2190*/  ISETP.GT.U32.AND P6, PT, R9, R15, PT ;  /* 0x0000000f0900720c */ /* 0x000fe20003fc4070 */
[----:B------:R-:W-:Y:S01]  /*21a0*/  IMAD.HI.U32 R2, R11, R10, RZ ;  /* 0x0000000a0b027227 */ /* 0x000fe200078e00ff */
[----:B------:R1:W-:Y:S02]  /*21b0*/  STL [R1+0x1b4], R14 ;  /* 0x0001b40e01007387 */ /* 0x0003e40000100800 */
[----:B------:R-:W-:Y:S01]  /*21c0*/  IABS R3, R6 ;  /* 0x0000000600037213 */ /* 0x000fe20000000000 */
[----:B------:R-:W-:-:S02]  /*21d0*/  IMAD.MOV R0, RZ, RZ, -R0 ;  /* 0x000000ffff007224 */ /* 0x000fc400078e0a00 */
[----:B------:R-:W-:Y:S02]  /*21e0*/  IMAD.MOV R2, RZ, RZ, -R2 ;  /* 0x000000ffff027224 */ /* 0x000fe400078e0a02 */
[--C-:B------:R-:W-:Y:S02]  /*21f0*/  @!P5 IMAD.IADD R4, R4, 0x1, -R9.reuse ;  /* 0x000000010404d824 */ /* 0x100fe400078e0a09 */
[----:B------:R-:W-:Y:S02]  /*2200*/  IMAD R0, R9, R0, R8 ;  /* 0x0000000009007224 */ /* 0x000fe400078e0208 */
[----:B------:R-:W-:Y:S01]  /*2210*/  @!P4 IMAD.IADD R5, R5, 0x1, -R9 ;  /* 0x000000010505c824 */ /* 0x000fe200078e0a09 */
[----:B------:R-:W-:Y:S01]  /*2220*/  ISETP.GE.AND P4, PT, R7, RZ, PT ;  /* 0x000000ff0700720c */ /* 0x000fe20003f86270 */
[C---:B------:R-:W-:Y:S01]  /*2230*/  IMAD R2, R9.reuse, R2, R10 ;  /* 0x0000000209027224 */ /* 0x040fe200078e020a */
[----:B------:R-:W-:Y:S01]  /*2240*/  ISETP.GT.U32.AND P5, PT, R9, R0, PT ;  /* 0x000000000900720c */ /* 0x000fe20003fa4070 */
[----:B------:R-:W-:-:S02]  /*2250*/  IMAD.MOV.U32 R8, RZ, RZ, R4 ;  /* 0x000000ffff087224 */ /* 0x000fc400078e0004 */
[----:B------:R-:W-:-:S04]  /*2260*/  IMAD.HI.U32 R7, R11, R3, RZ ;  /* 0x000000030b077227 */ /* 0x000fc800078e00ff */
[----:B------:R-:W-:Y:S01]  /*2270*/  @!P0 IMAD.MOV R8, RZ, RZ, -R8 ;  /* 0x000000ffff088224 */ /* 0x000fe200078e0a08 */
[----:B------:R-:W-:Y:S01]  /*2280*/  ISETP.GT.U32.AND P0, PT, R9, R2, PT ;  /* 0x000000020900720c */ /* 0x000fe20003f04070 */
[----:B------:R-:W-:Y:S02]  /*2290*/  IMAD.MOV R7, RZ, RZ, -R7 ;  /* 0x000000ffff077224 */ /* 0x000fe400078e0a07 */
[----:B------:R-:W-:Y:S02]  /*22a0*/  @!P6 IMAD.IADD R15, R15, 0x1, -R9 ;  /* 0x000000010f0fe824 */ /* 0x000fe400078e0a09 */
[----:B------:R-:W-:Y:S02]  /*22b0*/  IMAD R3, R9, R7, R3 ;  /* 0x0000000709037224 */ /* 0x000fe400078e0203 */
[----:B0-----:R-:W-:Y:S02]  /*22c0*/  IMAD.MOV.U32 R17, RZ, RZ, R15 ;  /* 0x000000ffff117224 */ /* 0x001fe400078e000f */
[----:B------:R-:W-:-:S02]  /*22d0*/  VIADD R7, R13, 0xe1 ;  /* 0x000000e10d077836 */ /* 0x000fc40000000000 */
[----:B------:R-:W-:Y:S01]  /*22e0*/  @!P1 IMAD.MOV R17, RZ, RZ, -R17 ;  /* 0x000000ffff119224 */ /* 0x000fe200078e0a11 */
[----:B------:R-:W-:Y:S01]  /*22f0*/  ISETP.GT.U32.AND P1, PT, R9, R3, PT ;  /* 0x000000030900720c */ /* 0x000fe20003f24070 */
[--C-:B------:R-:W-:Y:S01]  /*2300*/  @!P5 IMAD.IADD R0, R0, 0x1, -R9.reuse ;  /* 0x000000010000d824 */ /* 0x100fe200078e0a09 */
[----:B------:R-:W-:Y:S01]  /*2310*/  ISETP.GE.AND P6, PT, R7, RZ, PT ;  /* 0x000000ff0700720c */ /* 0x000fe20003fc6270 */
[----:B------:R-:W-:Y:S01]  /*2320*/  @!P0 IMAD.IADD R2, R2, 0x1, -R9 ;  /* 0x0000000102028824 */ /* 0x000fe200078e0a09 */
[----:B------:R-:W-:Y:S01]  /*2330*/  IABS R7, R7 ;  /* 0x0000000700077213 */ /* 0x000fe20000000000 */
[----:B-1----:R-:W-:Y:S01]  /*2340*/  IMAD.MOV.U32 R14, RZ, RZ, R5 ;  /* 0x000000ffff0e7224 */ /* 0x002fe200078e0005 */
[----:B------:R-:W-:Y:S01]  /*2350*/  ISETP.GT.U32.AND P5, PT, R9, R0, PT ;  /* 0x000000000900720c */ /* 0x000fe20003fa4070 */
[----:B------:R-:W-:Y:S01]  /*2360*/  VIADD R4, R13, 0xe0 ;  /* 0x000000e00d047836 */ /* 0x000fe20000000000 */
[----:B------:R-:W-:Y:S01]  /*2370*/  ISETP.GT.U32.AND P0, PT, R9, R2, PT ;  /* 0x000000020900720c */ /* 0x000fe20003f04070 */
[----:B------:R-:W-:-:S04]  /*2380*/  IMAD.HI.U32 R15, R11, R7, RZ ;  /* 0x000000070b0f7227 */ /* 0x000fc800078e00ff */
[----:B------:R-:W-:Y:S02]  /*2390*/  @!P1 IMAD.IADD R3, R3, 0x1, -R9 ;  /* 0x0000000103039824 */ /* 0x000fe400078e0a09 */
[----:B------:R-:W-:Y:S01]  /*23a0*/  @!P2 IMAD.MOV R14, RZ, RZ, -R14 ;  /* 0x000000ffff0ea224 */ /* 0x000fe200078e0a0e */
[----:B------:R-:W-:Y:S01]  /*23b0*/  ISETP.GE.AND P2, PT, R6, RZ, PT ;  /* 0x000000ff0600720c */ /* 0x000fe20003f46270 */
[----:B------:R-:W-:Y:S01]  /*23c0*/  VIADD R6, R13, 0xde ;  /* 0x000000de0d067836 */ /* 0x000fe20000000000 */
[C---:B------:R-:W-:Y:S01]  /*23d0*/  ISETP.GT.U32.AND P1, PT, R9.reuse, R3, PT ;  /* 0x000000030900720c */ /* 0x040fe20003f24070 */
[----:B------:R-:W-:Y:S01]  /*23e0*/  IMAD.MOV R15, RZ, RZ, -R15 ;  /* 0x000000ffff0f7224 */ /* 0x000fe200078e0a0f */
[----:B------:R0:W-:Y:S01]  /*23f0*/  STL [R1+0x1b8], R14 ;  /* 0x0001b80e01007387 */ /* 0x0001e20000100800 */
[----:B------:R-:W-:Y:S01]  /*2400*/  @!P5 IMAD.IADD R0, R0, 0x1, -R9 ;  /* 0x000000010000d824 */ /* 0x000fe200078e0a09 */
[----:B------:R-:W-:Y:S01]  /*2410*/  ISETP.GE.AND P5, PT, R4, RZ, PT ;  /* 0x000000ff0400720c */ /* 0x000fe20003fa6270 */
[----:B------:R-:W-:Y:S01]  /*2420*/  IMAD R7, R9, R15, R7 ;  /* 0x0000000f09077224 */ /* 0x000fe200078e0207 */
[----:B------:R1:W-:Y:S01]  /*2430*/  STL [R1+0x1bc], R8 ;  /* 0x0001bc0801007387 */ /* 0x0003e20000100800 */
[----:B------:R-:W-:-:S02]  /*2440*/  @!P0 IMAD.IADD R2, R2, 0x1, -R9 ;  /* 0x0000000102028824 */ /* 0x000fc400078e0a09 */
[----:B------:R-:W-:Y:S01]  /*2450*/  IMAD.MOV.U32 R19, RZ, RZ, R0 ;  /* 0x000000ffff137224 */ /* 0x000fe200078e0000 */
[----:B------:R-:W-:Y:S01]  /*2460*/  ISETP.GT.U32.AND P0, PT, R9, R7, PT ;  /* 0x000000070900720c */ /* 0x000fe20003f04070 */
[----:B------:R-:W-:Y:S01]  /*2470*/  IMAD.MOV.U32 R18, RZ, RZ, R2 ;  /* 0x000000ffff127224 */ /* 0x000fe200078e0002 */
[----:B0-----:R-:W-:Y:S01]  /*2480*/  IABS R14, R6 ;  /* 0x00000006000e7213 */ /* 0x001fe20000000000 */
[----:B------:R-:W-:Y:S01]  /*2490*/  @!P3 IMAD.MOV R19, RZ, RZ, -R19 ;  /* 0x000000ffff13b224 */ /* 0x000fe200078e0a13 */
[----:B------:R-:W-:Y:S01]  /*24a0*/  STL [R1+0x1c0], R17 ;  /* 0x0001c01101007387 */ /* 0x000fe20000100800 */
[----:B------:R-:W-:Y:S01]  /*24b0*/  @!P4 IMAD.MOV R18, RZ, RZ, -R18 ;  /* 0x000000ffff12c224 */ /* 0x000fe200078e0a12 */
[----:B-1----:R-:W-:Y:S01]  /*24c0*/  IABS R8, R4 ;  /* 0x0000000400087213 */ /* 0x002fe20000000000 */
[C---:B------:R-:W-:Y:S01]  /*24d0*/  IMAD.HI.U32 R4, R11.reuse, R14, RZ ;  /* 0x0000000e0b047227 */ /* 0x040fe200078e00ff */
[----:B------:R-:W-:Y:S03]  /*24e0*/  STL [R1+0x1c4], R19 ;  /* 0x0001c41301007387 */ /* 0x000fe60000100800 */
[----:B------:R-:W-:Y:S01]  /*24f0*/  IMAD.HI.U32 R16, R11, R8, RZ ;  /* 0x000000080b107227 */ /* 0x000fe200078e00ff */
[----:B------:R0:W-:Y:S03]  /*2500*/  STL [R1+0x1c8], R18 ;  /* 0x0001c81201007387 */ /* 0x0001e60000100800 */
[----:B------:R-:W-:-:S02]  /*2510*/  IMAD.MOV R16, RZ, RZ, -R16 ;  /* 0x000000ffff107224 */ /* 0x000fc400078e0a10 */
[----:B------:R-:W-:Y:S02]  /*2520*/  IMAD.MOV R4, RZ, RZ, -R4 ;  /* 0x000000ffff047224 */ /* 0x000fe400078e0a04 */
[----:B------:R-:W-:Y:S02]  /*2530*/  @!P1 IMAD.IADD R3, R3, 0x1, -R9 ;  /* 0x0000000103039824 */ /* 0x000fe400078e0a09 */
[----:B------:R-:W-:Y:S02]  /*2540*/  VIADD R5, R13, 0xdf ;  /* 0x000000df0d057836 */ /* 0x000fe40000000000 */
[C---:B------:R-:W-:Y:S02]  /*2550*/  IMAD R8, R9.reuse, R16, R8 ;  /* 0x0000001009087224 */ /* 0x040fe400078e0208 */
[C---:B------:R-:W-:Y:S01]  /*2560*/  IMAD R14, R9.reuse, R4, R14 ;  /* 0x00000004090e7224 */ /* 0x040fe200078e020e */
[----:B------:R-:W-:Y:S01]  /*2570*/  IABS R10, R5 ;  /* 0x00000005000a7213 */ /* 0x000fe20000000000 */
[----:B0-----:R-:W-:Y:S01]  /*2580*/  IMAD.MOV.U32 R18, RZ, RZ, R3 ;  /* 0x000000ffff127224 */ /* 0x001fe200078e0003 */
[----:B------:R-:W-:Y:S01]  /*2590*/  ISETP.GT.U32.AND P3, PT, R9, R8, PT ;  /* 0x000000080900720c */ /* 0x000fe20003f64070 */
[----:B------:R-:W-:Y:S01]  /*25a0*/  @!P0 IMAD.IADD R7, R7, 0x1, -R9 ;  /* 0x0000000107078824 */ /* 0x000fe200078e0a09 */
[----:B------:R-:W-:Y:S01]  /*25b0*/  ISETP.GE.AND P4, PT, R5, RZ, PT ;  /* 0x000000ff0500720c */ /* 0x000fe20003f86270 */
[----:B------:R-:W-:Y:S01]  /*25c0*/  @!P2 IMAD.MOV R18, RZ, RZ, -R18 ;  /* 0x000000ffff12a224 */ /* 0x000fe200078e0a12 */
[----:B------:R-:W-:Y:S01]  /*25d0*/  ISETP.GT.U32.AND P2, PT, R9, R14, PT ;  /* 0x0000000e0900720c */ /* 0x000fe20003f44070 */
[----:B------:R-:W-:Y:S01]  /*25e0*/  IMAD.HI.U32 R17, R11, R10, RZ ;  /* 0x0000000a0b117227 */ /* 0x000fe200078e00ff */
[----:B------:R-:W-:-:S02]  /*25f0*/  ISETP.GT.U32.AND P0, PT, R9, R7, PT ;  /* 0x000000070900720c */ /* 0x000fc40003f04070 */
[----:B------:R0:W-:Y:S01]  /*2600*/  STL [R1+0x1cc], R18 ;  /* 0x0001cc1201007387 */ /* 0x0001e20000100800 */
[----:B------:R-:W-:Y:S02]  /*2610*/  IMAD.MOV R17, RZ, RZ, -R17 ;  /* 0x000000ffff117224 */ /* 0x000fe400078e0a11 */
[C---:B------:R-:W-:Y:S02]  /*2620*/  VIADD R0, R13.reuse, 0xdd ;  /* 0x000000dd0d007836 */ /* 0x040fe40000000000 */
[----:B------:R-:W-:Y:S02]  /*2630*/  VIADD R4, R13, 0xdc ;  /* 0x000000dc0d047836 */ /* 0x000fe40000000000 */
[C---:B------:R-:W-:Y:S01]  /*2640*/  IMAD R10, R9.reuse, R17, R10 ;  /* 0x00000011090a7224 */ /* 0x040fe200078e020a */
[----:B------:R-:W-:Y:S01]  /*2650*/  IABS R2, R0 ;  /* 0x0000000000027213 */ /* 0x000fe20000000000 */
[--C-:B------:R-:W-:Y:S01]  /*2660*/  @!P3 IMAD.IADD R8, R8, 0x1, -R9.reuse ;  /* 0x000000010808b824 */ /* 0x100fe200078e0a09 */
[----:B------:R-:W-:Y:S01]  /*2670*/  IABS R15, R4 ;  /* 0x00000004000f7213 */ /* 0x000fe20000000000 */
[--C-:B------:R-:W-:Y:S01]  /*2680*/  @!P2 IMAD.IADD R14, R14, 0x1, -R9.reuse ;  /* 0x000000010e0ea824 */ /* 0x100fe200078e0a09 */
[----:B------:R-:W-:Y:S01]  /*2690*/  ISETP.GT.U32.AND P1, PT, R9, R10, PT ;  /* 0x0000000a0900720c */ /* 0x000fe20003f24070 */
[----:B------:R-:W-:Y:S01]  /*26a0*/  @!P0 IMAD.IADD R7, R7, 0x1, -R9 ;  /* 0x0000000107078824 */ /* 0x000fe200078e0a09 */
[----:B------:R-:W-:Y:S01]  /*26b0*/  ISETP.GT.U32.AND P3, PT, R9, R8, PT ;  /* 0x000000080900720c */ /* 0x000fe20003f64070 */
[----:B------:R-:W-:Y:S01]  /*26c0*/  IMAD.HI.U32 R16, R11, R2, RZ ;  /* 0x000000020b107227 */ /* 0x000fe200078e00ff */
[----:B------:R-:W-:-:S02]  /*26d0*/  ISETP.GE.AND P0, PT, R6, RZ, PT ;  /* 0x000000ff0600720c */ /* 0x000fc40003f06270 */
[----:B------:R-:W-:Y:S01]  /*26e0*/  ISETP.GT.U32.AND P2, PT, R9, R14, PT ;  /* 0x0000000e0900720c */ /* 0x000fe20003f44070 */
[----:B------:R-:W-:-:S04]  /*26f0*/  IMAD.HI.U32 R6, R11, R15, RZ ;  /* 0x0000000f0b067227 */ /* 0x000fc800078e00ff */
[----:B------:R-:W-:Y:S02]  /*2700*/  IMAD.MOV R16, RZ, RZ, -R16 ;  /* 0x000000ffff107224 */ /* 0x000fe400078e0a10 */
[----:B------:R-:W-:Y:S02]  /*2710*/  IMAD.MOV R6, RZ, RZ, -R6 ;  /* 0x000000ffff067224 */ /* 0x000fe400078e0a06 */
[C---:B------:R-:W-:Y:S02]  /*2720*/  IMAD R2, R9.reuse, R16, R2 ;  /* 0x0000001009027224 */ /* 0x040fe400078e0202 */
[----:B------:R-:W-:Y:S02]  /*2730*/  IMAD R15, R9, R6, R15 ;  /* 0x00000006090f7224 */ /* 0x000fe400078e020f */
[----:B------:R-:W-:Y:S02]  /*2740*/  VIADD R5, R13, 0xdb ;  /* 0x000000db0d057836 */ /* 0x000fe40000000000 */
[----:B------:R-:W-:-:S02]  /*2750*/  @!P1 IMAD.IADD R10, R10, 0x1, -R9 ;  /* 0x000000010a0a9824 */ /* 0x000fc400078e0a09 */
[--C-:B------:R-:W-:Y:S01]  /*2760*/  @!P3 IMAD.IADD R8, R8, 0x1, -R9.reuse ;  /* 0x000000010808b824 */ /* 0x100fe200078e0a09 */
[C---:B------:R-:W-:Y:S01]  /*2770*/  ISETP.GT.U32.AND P3, PT, R9.reuse, R2, PT ;  /* 0x000000020900720c */ /* 0x040fe20003f64070 */
[----:B------:R-:W-:Y:S01]  /*2780*/  @!P2 IMAD.IADD R14, R14, 0x1, -R9 ;  /* 0x000000010e0ea824 */ /* 0x000fe200078e0a09 */
[C---:B------:R-:W-:Y:S01]  /*2790*/  ISETP.GT.U32.AND P2, PT, R9.reuse, R15, PT ;  /* 0x0000000f0900720c */ /* 0x040fe20003f44070 */
[----:B0-----:R-:W-:Y:S01]  /*27a0*/  IMAD.MOV.U32 R18, RZ, RZ, R7 ;  /* 0x000000ffff127224 */ /* 0x001fe200078e0007 */
[----:B------:R-:W-:Y:S01]  /*27b0*/  IABS R3, R5 ;  /* 0x0000000500037213 */ /* 0x000fe20000000000 */
[----:B------:R-:W-:Y:S01]  /*27c0*/  IMAD.MOV.U32 R17, RZ, RZ, R8 ;  /* 0x000000ffff117224 */ /* 0x000fe200078e0008 */
[----:B------:R-:W-:Y:S01]  /*27d0*/  ISETP.GT.U32.AND P1, PT, R9, R10, PT ;  /* 0x0000000a0900720c */ /* 0x000fe20003f24070 */
[----:B------:R-:W-:Y:S01]  /*27e0*/  @!P6 IMAD.MOV R18, RZ, RZ, -R18 ;  /* 0x000000ffff12e224 */ /* 0x000fe200078e0a12 */
[----:B------:R-:W-:Y:S01]  /*27f0*/  ISETP.GE.AND P6, PT, R0, RZ, PT ;  /* 0x000000ff0000720c */ /* 0x000fe20003fc6270 */
[----:B------:R-:W-:-:S03]  /*2800*/  IMAD.HI.U32 R7, R11, R3, RZ ;  /* 0x000000030b077227 */ /* 0x000fc600078e00ff */
[----:B------:R-:W-:Y:S01]  /*2810*/  STL [R1+0x1d0], R18 ;  /* 0x0001d01201007387 */ /* 0x000fe20000100800 */
[----:B------:R-:W-:Y:S02]  /*2820*/  VIADD R0, R13, 0xda ;  /* 0x000000da0d007836 */ /* 0x000fe40000000000 */
[----:B------:R-:W-:Y:S01]  /*2830*/  @!P5 IMAD.MOV R17, RZ, RZ, -R17 ;  /* 0x000000ffff11d224 */ /* 0x000fe200078e0a11 */
[----:B------:R-:W-:Y:S01]  /*2840*/  ISETP.GE.AND P5, PT, R4, RZ, PT ;  /* 0x000000ff0400720c */ /* 0x000fe20003fa6270 */
[----:B------:R-:W-:Y:S02]  /*2850*/  IMAD.MOV R7, RZ, RZ, -R7 ;  /* 0x000000ffff077224 */ /* 0x000fe400078e0a07 */
[--C-:B------:R-:W-:Y:S01]  /*2860*/  @!P3 IMAD.IADD R2, R2, 0x1, -R9.reuse ;  /* 0x000000010202b824 */ /* 0x100fe200078e0a09 */
[----:B------:R0:W-:Y:S01]  /*2870*/  STL [R1+0x1d4], R17 ;  /* 0x0001d41101007387 */ /* 0x0001e20000100800 */
[----:B------:R-:W-:Y:S01]  /*2880*/  IMAD.MOV.U32 R8, RZ, RZ, R14 ;  /* 0x000000ffff087224 */ /* 0x000fe200078e000e */
[----:B------:R-:W-:Y:S01]  /*2890*/  IABS R14, R0 ;  /* 0x00000000000e7213 */ /* 0x000fe20000000000 */
[--C-:B------:R-:W-:Y:S01]  /*28a0*/  @!P2 IMAD.IADD R15, R15, 0x1, -R9.reuse ;  /* 0x000000010f0fa824 */ /* 0x100fe200078e0a09 */
[----:B------:R-:W-:Y:S01]  /*28b0*/  ISETP.GT.U32.AND P3, PT, R9, R2, PT ;  /* 0x000000020900720c */ /* 0x000fe20003f64070 */
[----:B------:R-:W-:Y:S01]  /*28c0*/  @!P1 IMAD.IADD R10, R10, 0x1, -R9 ;  /* 0x000000010a0a9824 */ /* 0x000fe200078e0a09 */
[----:B------:R-:W-:Y:S01]  /*28d0*/  ISETP.GE.AND P1, PT, R5, RZ, PT ;  /* 0x000000ff0500720c */ /* 0x000fe20003f26270 */
[----:B------:R-:W-:Y:S01]  /*28e0*/  @!P0 IMAD.MOV R8, RZ, RZ, -R8 ;  /* 0x000000ffff088224 */ /* 0x000fe200078e0a08 */
[----:B------:R-:W-:Y:S01]  /*28f0*/  ISETP.GT.U32.AND P2, PT, R9, R15, PT ;  /* 0x0000000f0900720c */ /* 0x000fe20003f44070 */
[----:B------:R-:W-:-:S02]  /*2900*/  IMAD.MOV.U32 R16, RZ, RZ, R10 ;  /* 0x000000ffff107224 */ /* 0x000fc400078e000a */
[----:B0-----:R-:W-:Y:S02]  /*2910*/  IMAD R17, R9, R7, R3 ;  /* 0x0000000709117224 */ /* 0x001fe400078e0203 */
[----:B------:R-:W-:Y:S02]  /*2920*/  VIADD R3, R13, 0xd9 ;  /* 0x000000d90d037836 */ /* 0x000fe40000000000 */
[----:B------:R-:W-:-:S03]  /*2930*/  IMAD.HI.U32 R7, R11, R14, RZ ;  /* 0x0000000e0b077227 */ /* 0x000fc600078e00ff */
[----:B------:R-:W-:Y:S01]  /*2940*/  IABS R10, R3 ;  /* 0x00000003000a7213 */ /* 0x000fe20000000000 */
[----:B------:R-:W-:Y:S01]  /*2950*/  IMAD.MOV R7, RZ, RZ, -R7 ;  /* 0x000000ffff077224 */ /* 0x000fe200078e0a07 */
[----:B------:R-:W-:Y:S01]  /*2960*/  ISETP.GE.AND P0, PT, R3, RZ, PT ;  /* 0x000000ff0300720c */ /* 0x000fe20003f06270 */
[----:B------:R-:W-:Y:S01]  /*2970*/  @!P4 IMAD.MOV R16, RZ, RZ, -R16 ;  /* 0x000000ffff10c224 */ /* 0x000fe200078e0a10 */
[----:B------:R-:W-:Y:S01]  /*2980*/  ISETP.GE.AND P4, PT, R0, RZ, PT ;  /* 0x000000ff0000720c */ /* 0x000fe20003f86270 */
[----:B------:R-:W-:-:S03]  /*2990*/  IMAD.HI.U32 R6, R11, R10, RZ ;  /* 0x0000000a0b067227 */ /* 0x000fc600078e00ff */
[----:B------:R0:W-:Y:S01]  /*29a0*/  STL [R1+0x1d8], R16 ;  /* 0x0001d81001007387 */ /* 0x0001e20000100800 */
[C---:B------:R-:W-:Y:S02]  /*29b0*/  IMAD R14, R9.reuse, R7, R14 ;  /* 0x00000007090e7224 */ /* 0x040fe400078e020e */
[--C-:B------:R-:W-:Y:S01]  /*29c0*/  @!P3 IMAD.IADD R2, R2, 0x1, -R9.reuse ;  /* 0x000000010202b824 */ /* 0x100fe200078e0a09 */
[----:B------:R-:W-:Y:S01]  /*29d0*/  ISETP.GT.U32.AND P3, PT, R9, R17, PT ;  /* 0x000000110900720c */ /* 0x000fe20003f64070 */
[----:B------:R-:W-:Y:S01]  /*29e0*/  IMAD.MOV R6, RZ, RZ, -R6 ;  /* 0x000000ffff067224 */ /* 0x000fe200078e0a06 */
[----:B------:R1:W-:Y:S01]  /*29f0*/  STL [R1+0x1dc], R8 ;  /* 0x0001dc0801007387 */ /* 0x0003e20000100800 */
[----:B------:R-:W-:Y:S01]  /*2a00*/  @!P2 IMAD.IADD R15, R15, 0x1, -R9 ;  /* 0x000000010f0fa824 */ /* 0x000fe200078e0a09 */
[C---:B------:R-:W-:Y:S01]  /*2a10*/  ISETP.GT.U32.AND P2, PT, R9.reuse, R14, PT ;  /* 0x0000000e0900720c */ /* 0x040fe20003f44070 */
[----:B------:R-:W-:Y:S02]  /*2a20*/  IMAD R10, R9, R6, R10 ;  /* 0x00000006090a7224 */ /* 0x000fe400078e020a */
[----:B0-----:R-:W-:-:S02]  /*2a30*/  IMAD.MOV.U32 R16, RZ, RZ, R2 ;  /* 0x000000ffff107224 */ /* 0x001fc400078e0002 */
[----:B------:R-:W-:Y:S02]  /*2a40*/  VIADD R0, R13, 0xd8 ;  /* 0x000000d80d007836 */ /* 0x000fe40000000000 */
[----:B------:R-:W-:Y:S01]  /*2a50*/  @!P6 IMAD.MOV R16, RZ, RZ, -R16 ;  /* 0x000000ffff10e224 */ /* 0x000fe200078e0a10 */
[----:B------:R-:W-:Y:S01]  /*2a60*/  ISETP.GT.U32.AND P6, PT, R9, R10, PT ;  /* 0x0000000a0900720c */ /* 0x000fe20003fc4070 */
[--C-:B------:R-:W-:Y:S01]  /*2a70*/  @!P3 IMAD.IADD R17, R17, 0x1, -R9.reuse ;  /* 0x000000011111b824 */ /* 0x100fe200078e0a09 */
[----:B------:R-:W-:Y:S01]  /*2a80*/  IABS R5, R0 ;  /* 0x0000000000057213 */ /* 0x000fe20000000000 */
[----:B------:R-:W-:Y:S01]  /*2a90*/  VIADD R3, R13, 0xd7 ;  /* 0x000000d70d037836 */ /* 0x000fe20000000000 */
[----:B------:R0:W-:Y:S01]  /*2aa0*/  STL [R1+0x1e4], R16 ;  /* 0x0001e41001007387 */ /* 0x0001e20000100800 */
[----:B------:R-:W-:Y:S01]  /*2ab0*/  @!P2 IMAD.IADD R14, R14, 0x1, -R9 ;  /* 0x000000010e0ea824 */ /* 0x000fe200078e0a09 */
[----:B------:R-:W-:Y:S01]  /*2ac0*/  ISETP.GT.U32.AND P3, PT, R9, R17, PT ;  /* 0x000000110900720c */ /* 0x000fe20003f64070 */
[----:B------:R-:W-:Y:S01]  /*2ad0*/  IMAD.HI.U32 R6, R11, R5, RZ ;  /* 0x000000050b067227 */ /* 0x000fe200078e00ff */
[----:B------:R-:W-:-:S02]  /*2ae0*/  IABS R4, R3 ;  /* 0x0000000300047213 */ /* 0x000fc40000000000 */
[----:B------:R-:W-:Y:S01]  /*2af0*/  ISETP.GT.U32.AND P2, PT, R9, R14, PT ;  /* 0x0000000e0900720c */ /* 0x000fe20003f44070 */
[----:B-1----:R-:W-:Y:S02]  /*2b00*/  IMAD.MOV.U32 R8, RZ, RZ, R15 ;  /* 0x000000ffff087224 */ /* 0x002fe400078e000f */
[----:B------:R-:W-:Y:S02]  /*2b10*/  @!P6 IMAD.IADD R10, R10, 0x1, -R9 ;  /* 0x000000010a0ae824 */ /* 0x000fe400078e0a09 */
[----:B------:R-:W-:Y:S02]  /*2b20*/  IMAD.MOV R6, RZ, RZ, -R6 ;  /* 0x000000ffff067224 */ /* 0x000fe400078e0a06 */
[----:B------:R-:W-:Y:S01]  /*2b30*/  VIADD R15, R13, 0xd6 ;  /* 0x000000d60d0f7836 */ /* 0x000fe20000000000 */
[----:B------:R-:W-:Y:S01]  /*2b40*/  ISETP.GT.U32.AND P6, PT, R9, R10, PT ;  /* 0x0000000a0900720c */ /* 0x000fe20003fc4070 */
[----:B------:R-:W-:Y:S01]  /*2b50*/  @!P5 IMAD.MOV R8, RZ, RZ, -R8 ;  /* 0x000000ffff08d224 */ /* 0x000fe200078e0a08 */
[----:B------:R-:W-:Y:S01]  /*2b60*/  ISETP.GE.AND P5, PT, R0, RZ, PT ;  /* 0x000000ff0000720c */ /* 0x000fe20003fa6270 */
[----:B------:R-:W-:-:S03]  /*2b70*/  IMAD.HI.U32 R7, R11, R4, RZ ;  /* 0x000000040b077227 */ /* 0x000fc600078e00ff */
[----:B------:R1:W-:Y:S01]  /*2b80*/  STL [R1+0x1e8], R8 ;  /* 0x0001e80801007387 */ /* 0x0003e20000100800 */
[----:B------:R-:W-:Y:S01]  /*2b90*/  IMAD R0, R9, R6, R5 ;  /* 0x0000000609007224 */ /* 0x000fe200078e0205 */
[----:B------:R-:W-:Y:S01]  /*2ba0*/  IABS R6, R15 ;  /* 0x0000000f00067213 */ /* 0x000fe20000000000 */
[----:B------:R-:W-:Y:S02]  /*2bb0*/  IMAD.MOV R7, RZ, RZ, -R7 ;  /* 0x000000ffff077224 */ /* 0x000fe400078e0a07 */
[--C-:B------:R-:W-:Y:S01]  /*2bc0*/  @!P3 IMAD.IADD R17, R17, 0x1, -R9.reuse ;  /* 0x000000011111b824 */ /* 0x100fe200078e0a09 */
[----:B------:R-:W-:Y:S01]  /*2bd0*/  ISETP.GE.AND P3, PT, R3, RZ, PT ;  /* 0x000000ff0300720c */ /* 0x000fe20003f66270 */
[----:B------:R-:W-:Y:S02]  /*2be0*/  VIADD R2, R13, 0xd5 ;  /* 0x000000d50d027836 */ /* 0x000fe40000000000 */
[----:B------:R-:W-:Y:S01]  /*2bf0*/  @!P2 IMAD.IADD R14, R14, 0x1, -R9 ;  /* 0x000000010e0ea824 */ /* 0x000fe200078e0a09 */
[----:B------:R-:W-:Y:S01]  /*2c00*/  ISETP.GT.U32.AND P2, PT, R9, R0, PT ;  /* 0x000000000900720c */ /* 0x000fe20003f44070 */
[----:B------:R-:W-:Y:S01]  /*2c10*/  IMAD.HI.U32 R3, R11, R6, RZ ;  /* 0x000000060b037227 */ /* 0x000fe200078e00ff */
[----:B------:R-:W-:-:S03]  /*2c20*/  IABS R22, R2 ;  /* 0x0000000200167213 */ /* 0x000fc60000000000 */
[C---:B------:R-:W-:Y:S02]  /*2c30*/  IMAD R4, R9.reuse, R7, R4 ;  /* 0x0000000709047224 */ /* 0x040fe400078e0204 */
[----:B------:R-:W-:Y:S02]  /*2c40*/  IMAD.MOV R3, RZ, RZ, -R3 ;  /* 0x000000ffff037224 */ /* 0x000fe400078e0a03 */
[----:B------:R-:W-:Y:S01]  /*2c50*/  @!P6 IMAD.IADD R10, R10, 0x1, -R9 ;  /* 0x000000010a0ae824 */ /* 0x000fe200078e0a09 */
[----:B------:R-:W-:Y:S01]  /*2c60*/  ISETP.GT.U32.AND P6, PT, R9, R4, PT ;  /* 0x000000040900720c */ /* 0x000fe20003fc4070 */
[----:B------:R-:W-:Y:S02]  /*2c70*/  VIADD R19, R13, 0xd4 ;  /* 0x000000d40d137836 */ /* 0x000fe40000000000 */
[----:B------:R-:W-:-:S03]  /*2c80*/  IMAD.HI.U32 R21, R11, R22, RZ ;  /* 0x000000160b157227 */ /* 0x000fc600078e00ff */
[----:B------:R-:W-:Y:S01]  /*2c90*/  IABS R20, R19 ;  /* 0x0000001300147213 */ /* 0x000fe20000000000 */
[C---:B------:R-:W-:Y:S02]  /*2ca0*/  IMAD R6, R9.reuse, R3, R6 ;  /* 0x0000000309067224 */ /* 0x040fe400078e0206 */
[----:B------:R-:W-:Y:S02]  /*2cb0*/  IMAD.MOV R21, RZ, RZ, -R21 ;  /* 0x000000ffff157224 */ /* 0x000fe400078e0a15 */
[----:B------:R-:W-:Y:S01]  /*2cc0*/  @!P2 IMAD.IADD R0, R0, 0x1, -R9 ;  /* 0x000000010000a824 */ /* 0x000fe200078e0a09 */
[C---:B------:R-:W-:Y:S01]  /*2cd0*/  ISETP.GT.U32.AND P2, PT, R9.reuse, R6, PT ;  /* 0x000000060900720c */ /* 0x040fe20003f44070 */
[----:B------:R-:W-:Y:S02]  /*2ce0*/  IMAD R21, R9, R21, R22 ;  /* 0x0000001509157224 */ /* 0x000fe400078e0216 */
[----:B------:R-:W-:-:S04]  /*2cf0*/  IMAD.HI.U32 R23, R11, R20, RZ ;  /* 0x000000140b177227 */ /* 0x000fc800078e00ff */
[----:B------:R-:W-:Y:S01]  /*2d00*/  @!P6 IMAD.IADD R4, R4, 0x1, -R9 ;  /* 0x000000010404e824 */ /* 0x000fe200078e0a09 */
[----:B------:R-:W-:Y:S01]  /*2d10*/  ISETP.GT.U32.AND P6, PT, R9, R21, PT ;  /* 0x000000150900720c */ /* 0x000fe20003fc4070 */
[C---:B0-----:R-:W-:Y:S02]  /*2d20*/  VIADD R16, R13.reuse, 0xd2 ;  /* 0x000000d20d107836 */ /* 0x041fe40000000000 */
[----:B------:R-:W-:Y:S02]  /*2d30*/  IMAD.MOV R23, RZ, RZ, -R23 ;  /* 0x000000ffff177224 */ /* 0x000fe400078e0a17 */
[----:B------:R-:W-:Y:S01]  /*2d40*/  VIADD R7, R13, 0xd3 ;  /* 0x000000d30d077836 */ /* 0x000fe20000000000 */
[----:B-1----:R-:W-:Y:S01]  /*2d50*/  IABS R8, R16 ;  /* 0x0000001000087213 */ /* 0x002fe20000000000 */
[C---:B------:R-:W-:Y:S02]  /*2d60*/  IMAD R20, R9.reuse, R23, R20 ;  /* 0x0000001709147224 */ /* 0x040fe400078e0214 */
[----:B------:R-:W-:Y:S01]  /*2d70*/  @!P2 IMAD.IADD R6, R6, 0x1, -R9 ;  /* 0x000000010606a824 */ /* 0x000fe200078e0a09 */
[C---:B------:R-:W-:Y:S01]  /*2d80*/  ISETP.GT.U32.AND P2, PT, R9.reuse, R0, PT ;  /* 0x000000000900720c */ /* 0x040fe20003f44070 */
[----:B------:R-:W-:Y:S01]  /*2d90*/  IMAD.MOV.U32 R24, RZ, RZ, R17 ;  /* 0x000000ffff187224 */ /* 0x000fe200078e0011 */
[----:B------:R-:W-:Y:S01]  /*2da0*/  IABS R5, R7 ;  /* 0x0000000700057213 */ /* 0x000fe20000000000 */
[----:B------:R-:W-:Y:S01]  /*2db0*/  @!P0 IMAD.MOV R10, RZ, RZ, -R10 ;  /* 0x000000ffff0a8224 */ /* 0x000fe200078e0a0a */
[----:B------:R-:W-:Y:S01]  /*2dc0*/  ISETP.GT.U32.AND P0, PT, R9, R20, PT ;  /* 0x000000140900720c */ /* 0x000fe20003f04070 */
[----:B------:R-:W-:-:S04]  /*2dd0*/  IMAD.HI.U32 R3, R11, R8, RZ ;  /* 0x000000080b037227 */ /* 0x000fc800078e00ff */
[----:B------:R-:W-:Y:S01]  /*2de0*/  @!P1 IMAD.MOV R24, RZ, RZ, -R24 ;  /* 0x000000ffff189224 */ /* 0x000fe200078e0a18 */
[----:B------:R-:W-:Y:S01]  /*2df0*/  ISETP.GT.U32.AND P1, PT, R9, R4, PT ;  /* 0x000000040900720c */ /* 0x000fe20003f24070 */
[----:B------:R-:W-:Y:S01]  /*2e00*/  @!P6 IMAD.IADD R21, R21, 0x1, -R9 ;  /* 0x000000011515e824 */ /* 0x000fe200078e0a09 */
[----:B------:R-:W-:Y:S01]  /*2e10*/  ISETP.GT.U32.AND P6, PT, R9, R6, PT ;  /* 0x000000060900720c */ /* 0x000fe20003fc4070 */
[----:B------:R-:W-:Y:S01]  /*2e20*/  IMAD.HI.U32 R18, R11, R5, RZ ;  /* 0x000000050b127227 */ /* 0x000fe200078e00ff */
[----:B------:R-:W-:Y:S03]  /*2e30*/  STL [R1+0x1ec], R24 ;  /* 0x0001ec1801007387 */ /* 0x000fe60000100800 */
[----:B------:R-:W-:Y:S02]  /*2e40*/  IMAD.MOV R3, RZ, RZ, -R3 ;  /* 0x000000ffff037224 */ /* 0x000fe400078e0a03 */
[----:B------:R-:W-:-:S02]  /*2e50*/  IMAD.MOV R18, RZ, RZ, -R18 ;  /* 0x000000ffff127224 */ /* 0x000fc400078e0a12 */
[----:B------:R-:W-:Y:S02]  /*2e60*/  IMAD R3, R9, R3, R8 ;  /* 0x0000000309037224 */ /* 0x000fe400078e0208 */
[----:B------:R-:W-:Y:S02]  /*2e70*/  IMAD.MOV.U32 R22, RZ, RZ, R14 ;  /* 0x000000ffff167224 */ /* 0x000fe400078e000e */
[----:B------:R-:W-:Y:S02]  /*2e80*/  VIADD R8, R13, 0xd0 ;  /* 0x000000d00d087836 */ /* 0x000fe40000000000 */
[----:B------:R-:W-:Y:S02]  /*2e90*/  @!P2 IMAD.IADD R0, R0, 0x1, -R9 ;  /* 0x000000010000a824 */ /* 0x000fe400078e0a09 */
[C---:B------:R-:W-:Y:S01]  /*2ea0*/  IMAD R5, R9.reuse, R18, R5 ;  /* 0x0000001209057224 */ /* 0x040fe200078e0205 */
[----:B------:R-:W-:Y:S01]  /*2eb0*/  IABS R14, R8 ;  /* 0x00000008000e7213 */ /* 0x000fe20000000000 */
[----:B------:R-:W-:Y:S01]  /*2ec0*/  @!P4 IMAD.MOV R22, RZ, RZ, -R22 ;  /* 0x000000ffff16c224 */ /* 0x000fe200078e0a16 */
[----:B------:R-:W-:Y:S01]  /*2ed0*/  ISETP.GT.U32.AND P4, PT, R9, R21, PT ;  /* 0x000000150900720c */ /* 0x000fe20003f84070 */
[----:B------:R-:W-:Y:S01]  /*2ee0*/  VIADD R18, R13, 0xd1 ;  /* 0x000000d10d127836 */ /* 0x000fe20000000000 */
[----:B------:R-:W-:Y:S01]  /*2ef0*/  ISETP.GT.U32.AND P2, PT, R9, R5, PT ;  /* 0x000000050900720c */ /* 0x000fe20003f44070 */
[--C-:B------:R-:W-:Y:S01]  /*2f00*/  @!P0 IMAD.IADD R20, R20, 0x1, -R9.reuse ;  /* 0x0000000114148824 */ /* 0x100fe200078e0a09 */
[----:B------:R0:W-:Y:S01]  /*2f10*/  STL [R1+0x1f0], R22 ;  /* 0x0001f01601007387 */ /* 0x0001e20000100800 */
[----:B------:R-:W-:Y:S01]  /*2f20*/  IMAD.MOV.U32 R23, RZ, RZ, R0 ;  /* 0x000000ffff177224 */ /* 0x000fe200078e0000 */
[----:B------:R-:W-:Y:S01]  /*2f30*/  IABS R17, R18 ;  /* 0x0000001200117213 */ /* 0x000fe20000000000 */
[--C-:B------:R-:W-:Y:S01]  /*2f40*/  @!P1 IMAD.IADD R4, R4, 0x1, -R9.reuse ;  /* 0x0000000104049824 */ /* 0x100fe200078e0a09 */
[----:B------:R-:W-:Y:S01]  /*2f50*/  ISETP.GE.AND P1, PT, R15, RZ, PT ;  /* 0x000000ff0f00720c */ /* 0x000fe20003f26270 */
[----:B------:R-:W-:Y:S01]  /*2f60*/  @!P6 IMAD.IADD R6, R6, 0x1, -R9 ;  /* 0x000000010606e824 */ /* 0x000fe200078e0a09 */
[C---:B------:R-:W-:Y:S01]  /*2f70*/  ISETP.GT.U32.AND P6, PT, R9.reuse, R3, PT ;  /* 0x000000030900720c */ /* 0x040fe20003fc4070 */
[----:B------:R-:W-:Y:S01]  /*2f80*/  @!P5 IMAD.MOV R23, RZ, RZ, -R23 ;  /* 0x000000ffff17d224 */ /* 0x000fe200078e0a17 */
[----:B------:R-:W-:Y:S01]  /*2f90*/  ISETP.GT.U32.AND P5, PT, R9, R20, PT ;  /* 0x000000140900720c */ /* 0x000fe20003fa4070 */
[----:B------:R-:W-:Y:S01]  /*2fa0*/  IMAD.HI.U32 R15, R11, R14, RZ ;  /* 0x0000000e0b0f7227 */ /* 0x000fe200078e00ff */
[----:B------:R1:W-:Y:S01]  /*2fb0*/  STL [R1+0x1f4], R10 ;  /* 0x0001f40a01007387 */ /* 0x0003e20000100800 */
[----:B------:R-:W-:-:S02]  /*2fc0*/  ISETP.GE.AND P0, PT, R19, RZ, PT ;  /* 0x000000ff1300720c */ /* 0x000fc40003f06270 */
[----:B------:R-:W-:Y:S01]  /*2fd0*/  IMAD.MOV R15, RZ, RZ, -R15 ;  /* 0x000000ffff0f7224 */ /* 0x000fe200078e0a0f */
[----:B------:R-:W-:Y:S01]  /*2fe0*/  STL [R1+0x1f8], R23 ;  /* 0x0001f81701007387 */ /* 0x000fe20000100800 */
[----:B------:R-:W-:Y:S01]  /*2ff0*/  @!P4 IMAD.IADD R21, R21, 0x1, -R9 ;  /* 0x000000011515c824 */ /* 0x000fe200078e0a09 */
[----:B------:R-:W-:Y:S01]  /*3000*/  ISETP.GE.AND P4, PT, R2, RZ, PT ;  /* 0x000000ff0200720c */ /* 0x000fe20003f86270 */
[----:B------:R-:W-:Y:S02]  /*3010*/  IMAD R14, R9, R15, R14 ;  /* 0x0000000f090e7224 */ /* 0x000fe400078e020e */
[----:B0-----:R-:W-:Y:S02]  /*3020*/  IMAD.MOV.U32 R22, RZ, RZ, R4 ;  /* 0x000000ffff167224 */ /* 0x001fe400078e0004 */
[----:B-1----:R-:W-:-:S04]  /*3030*/  IMAD.HI.U32 R10, R11, R17, RZ ;  /* 0x000000110b0a7227 */ /* 0x002fc800078e00ff */
[----:B------:R-:W-:Y:S02]  /*3040*/  IMAD.MOV R10, RZ, RZ, -R10 ;  /* 0x000000ffff0a7224 */ /* 0x000fe400078e0a0a */
[----:B------:R-:W-:Y:S01]  /*3050*/  @!P2 IMAD.IADD R5, R5, 0x1, -R9 ;  /* 0x000000010505a824 */ /* 0x000fe200078e0a09 */
[----:B------:R-:W-:Y:S01]  /*3060*/  ISETP.GE.AND P2, PT, R7, RZ, PT ;  /* 0x000000ff0700720c */ /* 0x000fe20003f46270 */
[----:B------:R-:W-:Y:S02]  /*3070*/  IMAD R10, R9, R10, R17 ;  /* 0x0000000a090a7224 */ /* 0x000fe400078e0211 */
[--C-:B------:R-:W-:Y:S02]  /*3080*/  @!P6 IMAD.IADD R3, R3, 0x1, -R9.reuse ;  /* 0x000000010303e824 */ /* 0x100fe400078e0a09 */
[----:B------:R-:W-:Y:S01]  /*3090*/  @!P5 IMAD.IADD R20, R20, 0x1, -R9 ;  /* 0x000000011414d824 */ /* 0x000fe200078e0a09 */
[C---:B------:R-:W-:Y:S01]  /*30a0*/  ISETP.GT.U32.AND P5, PT, R9.reuse, R14, PT ;  /* 0x0000000e0900720c */ /* 0x040fe20003fa4070 */
[----:B------:R-:W-:Y:S01]  /*30b0*/  @!P3 IMAD.MOV R22, RZ, RZ, -R22 ;  /* 0x000000ffff16b224 */ /* 0x000fe200078e0a16 */
[C---:B------:R-:W-:Y:S01]  /*30c0*/  ISETP.GT.U32.AND P3, PT, R9.reuse, R5, PT ;  /* 0x000000050900720c */ /* 0x040fe20003f64070 */
[----:B------:R-:W-:Y:S01]  /*30d0*/  @!P1 IMAD.MOV R6, RZ, RZ, -R6 ;  /* 0x000000ffff069224 */ /* 0x000fe200078e0a06 */
[----:B------:R-:W-:Y:S01]  /*30e0*/  ISETP.GT.U32.AND P6, PT, R9, R3, PT ;  /* 0x000000030900720c */ /* 0x000fe20003fc4070 */
[----:B------:R-:W-:Y:S01]  /*30f0*/  VIADD R0, R13, 0xcf ;  /* 0x000000cf0d007836 */ /* 0x000fe20000000000 */
[----:B------:R-:W-:Y:S01]  /*3100*/  ISETP.GT.U32.AND P1, PT, R9, R10, PT ;  /* 0x0000000a0900720c */ /* 0x000fe20003f24070 */
[----:B------:R-:W-:Y:S01]  /*3110*/  IMAD.MOV.U32 R4, RZ, RZ, R21 ;  /* 0x000000ffff047224 */ /* 0x000fe200078e0015 */
[----:B------:R-:W-:Y:S01]  /*3120*/  STL [R1+0x1fc], R22 ;  /* 0x0001fc1601007387 */ /* 0x000fe20000100800 */
[----:B------:R-:W-:-:S02]  /*3130*/  VIADD R2, R13, 0xce ;  /* 0x000000ce0d027836 */ /* 0x000fc40000000000 */
[----:B------:R-:W-:Y:S01]  /*3140*/  @!P4 IMAD.MOV R4, RZ, RZ, -R4 ;  /* 0x000000ffff04c224 */ /* 0x000fe200078e0a04 */
[----:B------:R0:W-:Y:S01]  /*3150*/  STL [R1+0x200], R6 ;  /* 0x0002000601007387 */ /* 0x0001e20000100800 */
[----:B------:R-:W-:Y:S01]  /*3160*/  ISETP.GE.AND P4, PT, R16, RZ, PT ;  /* 0x000000ff1000720c */ /* 0x000fe20003f86270 */
[--C-:B------:R-:W-:Y:S02]  /*3170*/  @!P5 IMAD.IADD R14, R14, 0x1, -R9.reuse ;  /* 0x000000010e0ed824 */ /* 0x100fe400078e0a09 */
[----:B------:R1:W-:Y:S01]  /*3180*/  STL [R1+0x204], R4 ;  /* 0x0002040401007387 */ /* 0x0003e20000100800 */
[--C-:B------:R-:W-:Y:S01]  /*3190*/  @!P3 IMAD.IADD R5, R5, 0x1, -R9.reuse ;  /* 0x000000010505b824 */ /* 0x100fe200078e0a09 */
[----:B------:R-:W-:Y:S01]  /*31a0*/  ISETP.GE.AND P3, PT, R18, RZ, PT ;  /* 0x000000ff1200720c */ /* 0x000fe20003f66270 */
[--C-:B------:R-:W-:Y:S01]  /*31b0*/  @!P6 IMAD.IADD R3, R3, 0x1, -R9.reuse ;  /* 0x000000010303e824 */ /* 0x100fe200078e0a09 */
[----:B------:R-:W-:Y:S01]  /*31c0*/  ISETP.GT.U32.AND P5, PT, R9, R14, PT ;  /* 0x0000000e0900720c */ /* 0x000fe20003fa4070 */
[----:B------:R-:W-:Y:S01]  /*31d0*/  @!P1 IMAD.IADD R10, R10, 0x1, -R9 ;  /* 0x000000010a0a9824 */ /* 0x000fe200078e0a09 */
[----:B0-----:R-:W-:Y:S01]  /*31e0*/  IABS R6, R0 ;  /* 0x0000000000067213 */ /* 0x001fe20000000000 */
[----:B------:R-:W-:Y:S01]  /*31f0*/  IMAD.MOV.U32 R17, RZ, RZ, R20 ;  /* 0x000000ffff117224 */ /* 0x000fe200078e0014 */
[----:B------:R-:W-:Y:S01]  /*3200*/  ISETP.GE.AND P1, PT, R0, RZ, PT ;  /* 0x000000ff0000720c */ /* 0x000fe20003f26270 */
[----:B------:R-:W-:Y:S01]  /*3210*/  IMAD.MOV.U32 R15, RZ, RZ, R5 ;  /* 0x000000ffff0f7224 */ /* 0x000fe200078e0005 */
[----:B-1----:R-:W-:Y:S01]  /*3220*/  IABS R4, R2 ;  /* 0x0000000200047213 */ /* 0x002fe20000000000 */
[----:B------:R-:W-:Y:S01]  /*3230*/  IMAD.HI.U32 R7, R11, R6, RZ ;  /* 0x000000060b077227 */ /* 0x000fe200078e00ff */
[----:B------:R-:W-:-:S03]  /*3240*/  ISETP.GE.AND P6, PT, R8, RZ, PT ;  /* 0x000000ff0800720c */ /* 0x000fc60003fc6270 */
[----:B------:R-:W-:Y:S02]  /*3250*/  IMAD.MOV R7, RZ, RZ, -R7 ;  /* 0x000000ffff077224 */ /* 0x000fe400078e0a07 */
[----:B------:R-:W-:-:S04]  /*3260*/  IMAD.HI.U32 R0, R11, R4, RZ ;  /* 0x000000040b007227 */ /* 0x000fc800078e00ff */
[----:B------:R-:W-:Y:S01]  /*3270*/  @!P0 IMAD.MOV R17, RZ, RZ, -R17 ;  /* 0x000000ffff118224 */ /* 0x000fe200078e0a11 */
[C---:B------:R-:W-:Y:S01]  /*3280*/  ISETP.GT.U32.AND P0, PT, R9.reuse, R10, PT ;  /* 0x0000000a0900720c */ /* 0x040fe20003f04070 */
[C---:B------:R-:W-:Y:S02]  /*3290*/  IMAD R5, R9.reuse, R7, R6 ;  /* 0x0000000709057224 */ /* 0x040fe400078e0206 */
[----:B------:R-:W-:Y:S01]  /*32a0*/  IMAD.MOV.U32 R8, RZ, RZ, R3 ;  /* 0x000000ffff087224 */ /* 0x000fe200078e0003 */
[----:B------:R-:W-:Y:S01]  /*32b0*/  STL [R1+0x208], R17 ;  /* 0x0002081101007387 */ /* 0x000fe20000100800 */
[----:B------:R-:W-:Y:S02]  /*32c0*/  IMAD.MOV R0, RZ, RZ, -R0 ;  /* 0x000000ffff007224 */ /* 0x000fe400078e0a00 */
[----:B------:R-:W-:Y:S01]  /*32d0*/  @!P4 IMAD.MOV R8, RZ, RZ, -R8 ;  /* 0x000000ffff08c224 */ /* 0x000fe200078e0a08 */
[C---:B------:R-:W-:Y:S01]  /*32e0*/  ISETP.GT.U32.AND P4, PT, R9.reuse, R5, PT ;  /* 0x000000050900720c */ /* 0x040fe20003f84070 */
[----:B------:R-:W-:-:S02]  /*32f0*/  IMAD R3, R9, R0, R4 ;  /* 0x0000000009037224 */ /* 0x000fc400078e0204 */
[----:B------:R-:W-:Y:S02]  /*3300*/  @!P5 IMAD.IADD R14, R14, 0x1, -R9 ;  /* 0x000000010e0ed824 */ /* 0x000fe400078e0a09 */
[----:B------:R-:W-:Y:S01]  /*3310*/  @!P2 IMAD.MOV R15, RZ, RZ, -R15 ;  /* 0x000000ffff0fa224 */ /* 0x000fe200078e0a0f */
[----:B------:R-:W-:Y:S01]  /*3320*/  ISETP.GT.U32.AND P5, PT, R9, R3, PT ;  /* 0x000000030900720c */ /* 0x000fe20003fa4070 */
[C---:B------:R-:W-:Y:S01]  /*3330*/  VIADD R6, R13.reuse, 0xcd ;  /* 0x000000cd0d067836 */ /* 0x040fe20000000000 */
[----:B------:R-:W-:Y:S01]  /*3340*/  ISETP.GE.AND P2, PT, R2, RZ, PT ;  /* 0x000000ff0200720c */ /* 0x000fe20003f46270 */
[--C-:B------:R-:W-:Y:S01]  /*3350*/  @!P0 IMAD.IADD R10, R10, 0x1, -R9.reuse ;  /* 0x000000010a0a8824 */ /* 0x100fe200078e0a09 */
[----:B------:R-:W-:Y:S01]  /*3360*/  STL [R1+0x20c], R15 ;  /* 0x00020c0f01007387 */ /* 0x000fe20000100800 */
[----:B------:R-:W-:Y:S01]  /*3370*/  VIADD R7, R13, 0xcc ;  /* 0x000000cc0d077836 */ /* 0x000fe20000000000 */
[----:B------:R-:W-:Y:S01]  /*3380*/  ISETP.GE.AND P0, PT, R6, RZ, PT ;  /* 0x000000ff0600720c */ /* 0x000fe20003f06270 */
[--C-:B------:R-:W-:Y:S01]  /*3390*/  @!P4 IMAD.IADD R5, R5, 0x1, -R9.reuse ;  /* 0x000000010505c824 */ /* 0x100fe200078e0a09 */
[----:B------:R0:W-:Y:S01]  /*33a0*/  STL [R1+0x210], R8 ;  /* 0x0002100801007387 */ /* 0x0001e20000100800 */
[----:B------:R-:W-:Y:S01]  /*33b0*/  IABS R6, R6 ;  /* 0x0000000600067213 */ /* 0x000fe20000000000 */
[----:B------:R-:W-:Y:S01]  /*33c0*/  VIADD R4, R13, 0xcb ;  /* 0x000000cb0d047836 */ /* 0x000fe20000000000 */
[----:B------:R-:W-:Y:S01]  /*33d0*/  IABS R0, R7 ;  /* 0x0000000700007213 */ /* 0x000fe20000000000 */
[----:B------:R-:W-:Y:S01]  /*33e0*/  @!P6 IMAD.MOV R14, RZ, RZ, -R14 ;  /* 0x000000ffff0ee224 */ /* 0x000fe200078e0a0e */
[----:B------:R-:W-:Y:S01]  /*33f0*/  ISETP.GE.AND P4, PT, R7, RZ, PT ;  /* 0x000000ff0700720c */ /* 0x000fe20003f86270 */
[----:B------:R-:W-:Y:S01]  /*3400*/  @!P5 IMAD.IADD R3, R3, 0x1, -R9 ;  /* 0x000000010303d824 */ /* 0x000fe200078e0a09 */
[----:B------:R-:W-:-:S02]  /*3410*/  IABS R2, R4 ;  /* 0x0000000400027213 */ /* 0x000fc40000000000 */
[----:B------:R-:W-:Y:S01]  /*3420*/  ISETP.GE.AND P6, PT, R4, RZ, PT ;  /* 0x000000ff0400720c */ /* 0x000fe20003fc6270 */
[----:B0-----:R-:W-:Y:S01]  /*3430*/  IMAD.MOV.U32 R8, RZ, RZ, R10 ;  /* 0x000000ffff087224 */ /* 0x001fe200078e000a */
[----:B------:R-:W-:Y:S01]  /*3440*/  ISETP.GT.U32.AND P5, PT, R9, R3, PT ;  /* 0x000000030900720c */ /* 0x000fe20003fa4070 */
[----:B------:R-:W-:-:S04]  /*3450*/  IMAD.HI.U32 R10, R11, R6, RZ ;  /* 0x000000060b0a7227 */ /* 0x000fc800078e00ff */
[----:B------:R-:W-:Y:S01]  /*3460*/  @!P3 IMAD.MOV R8, RZ, RZ, -R8 ;  /* 0x000000ffff08b224 */ /* 0x000fe200078e0a08 */
[----:B------:R-:W-:Y:S01]  /*3470*/  ISETP.GT.U32.AND P3, PT, R9, R5, PT ;  /* 0x000000050900720c */ /* 0x000fe20003f64070 */
[----:B------:R-:W-:Y:S02]  /*3480*/  IMAD.MOV R10, RZ, RZ, -R10 ;  /* 0x000000ffff0a7224 */ /* 0x000fe400078e0a0a */
[----:B------:R-:W-:Y:S01]  /*3490*/  IMAD.HI.U32 R7, R11, R2, RZ ;  /* 0x000000020b077227 */ /* 0x000fe200078e00ff */
[----:B------:R0:W-:Y:S03]  /*34a0*/  STL [R1+0x214], R8 ;  /* 0x0002140801007387 */ /* 0x0001e60000100800 */
[----:B------:R-:W-:Y:S01]  /*34b0*/  IMAD R4, R9, R10, R6 ;  /* 0x0000000a09047224 */ /* 0x000fe200078e0206 */
[----:B------:R1:W-:Y:S01]  /*34c0*/  STL [R1+0x218], R14 ;  /* 0x0002180e01007387 */ /* 0x0003e20000100800 */
[----:B------:R-:W-:-:S02]  /*34d0*/  IMAD.MOV R7, RZ, RZ, -R7 ;  /* 0x000000ffff077224 */ /* 0x000fc400078e0a07 */
[--C-:B------:R-:W-:Y:S02]  /*34e0*/  @!P5 IMAD.IADD R3, R3, 0x1, -R9.reuse ;  /* 0x000000010303d824 */ /* 0x100fe400078e0a09 */
[----:B------:R-:W-:Y:S01]  /*34f0*/  @!P3 IMAD.IADD R5, R5, 0x1, -R9 ;  /* 0x000000010505b824 */ /* 0x000fe200078e0a09 */
[----:B------:R-:W-:Y:S01]  /*3500*/  ISETP.GT.U32.AND P3, PT, R9, R4, PT ;  /* 0x000000040900720c */ /* 0x000fe20003f64070 */
[----:B0-----:R-:W-:-:S04]  /*3510*/  IMAD.HI.U32 R8, R11, R0, RZ ;  /* 0x000000000b087227 */ /* 0x001fc800078e00ff */
[----:B------:R-:W-:Y:S02]  /*3520*/  IMAD.MOV R8, RZ, RZ, -R8 ;  /* 0x000000ffff087224 */ /* 0x000fe400078e0a08 */
[C---:B------:R-:W-:Y:S02]  /*3530*/  IMAD R2, R9.reuse, R7, R2 ;  /* 0x0000000709027224 */ /* 0x040fe400078e0202 */
[----:B------:R-:W-:Y:S02]  /*3540*/  IMAD R0, R9, R8, R0 ;  /* 0x0000000809007224 */ /* 0x000fe400078e0200 */
[----:B------:R-:W-:Y:S02]  /*3550*/  IMAD.MOV.U32 R18, RZ, RZ, R5 ;  /* 0x000000ffff127224 */ /* 0x000fe400078e0005 */
[----:B-1----:R-:W-:Y:S01]  /*3560*/  VIADD R14, R13, 0xca ;  /* 0x000000ca0d0e7836 */ /* 0x002fe20000000000 */
[C---:B------:R-:W-:Y:S01]  /*3570*/  ISETP.GT.U32.AND P5, PT, R9.reuse, R0, PT ;  /* 0x000000000900720c */ /* 0x040fe20003fa4070 */
[----:B------:R-:W-:Y:S01]  /*3580*/  @!P1 IMAD.MOV R18, RZ, RZ, -R18 ;  /* 0x000000ffff129224 */ /* 0x000fe200078e0a12 */
[----:B------:R-:W-:Y:S01]  /*3590*/  ISETP.GT.U32.AND P1, PT, R9, R2, PT ;  /* 0x000000020900720c */ /* 0x000fe20003f24070 */
[----:B------:R-:W-:Y:S01]  /*35a0*/  @!P3 IMAD.IADD R4, R4, 0x1, -R9 ;  /* 0x000000010404b824 */ /* 0x000fe200078e0a09 */
[----:B------:R-:W-:Y:S01]  /*35b0*/  IABS R15, R14 ;  /* 0x0000000e000f7213 */ /* 0x000fe20000000000 */
[C---:B------:R-:W-:Y:S01]  /*35c0*/  VIADD R6, R13.reuse, 0xc8 ;  /* 0x000000c80d067836 */ /* 0x040fe20000000000 */
[----:B------:R0:W-:Y:S01]  /*35d0*/  STL [R1+0x220], R18 ;  /* 0x0002201201007387 */ /* 0x0001e20000100800 */
[----:B------:R-:W-:Y:S01]  /*35e0*/  VIADD R10, R13, 0xc9 ;  /* 0x000000c90d0a7836 */ /* 0x000fe20000000000 */
[----:B------:R-:W-:Y:S01]  /*35f0*/  ISETP.GT.U32.AND P3, PT, R9, R4, PT ;  /* 0x000000040900720c */ /* 0x000fe20003f64070 */
[----:B------:R-:W-:Y:S01]  /*3600*/  IMAD.HI.U32 R5, R11, R15, RZ ;  /* 0x0000000f0b057227 */ /* 0x000fe200078e00ff */
[----:B------:R-:W-:-:S02]  /*3610*/  IABS R17, R6 ;  /* 0x0000000600117213 */ /* 0x000fc40000000000 */
[----:B------:R-:W-:Y:S01]  /*3620*/  IABS R16, R10 ;  /* 0x0000000a00107213 */ /* 0x000fe20000000000 */
[--C-:B------:R-:W-:Y:S02]  /*3630*/  @!P5 IMAD.IADD R0, R0, 0x1, -R9.reuse ;  /* 0x000000010000d824 */ /* 0x100fe400078e0a09 */
[----:B------:R-:W-:Y:S02]  /*3640*/  @!P1 IMAD.IADD R2, R2, 0x1, -R9 ;  /* 0x0000000102029824 */ /* 0x000fe400078e0a09 */
[----:B0-----:R-:W-:Y:S01]  /*3650*/  IMAD.MOV.U32 R18, RZ, RZ, R3 ;  /* 0x000000ffff127224 */ /* 0x001fe200078e0003 */
[C---:B------:R-:W-:Y:S01]  /*3660*/  ISETP.GT.U32.AND P5, PT, R9.reuse, R0, PT ;  /* 0x000000000900720c */ /* 0x040fe20003fa4070 */
[----:B------:R-:W-:Y:S01]  /*3670*/  IMAD.MOV R3, RZ, RZ, -R5 ;  /* 0x000000ffff037224 */ /* 0x000fe200078e0a05 */
[----:B------:R-:W-:Y:S01]  /*3680*/  ISETP.GT.U32.AND P1, PT, R9, R2, PT ;  /* 0x000000020900720c */ /* 0x000fe20003f24070 */
[----:B------:R-:W-:Y:S02]  /*3690*/  VIADD R7, R13, 0xc7 ;  /* 0x000000c70d077836 */ /* 0x000fe40000000000 */
[----:B------:R-:W-:-:S02]  /*36a0*/  IMAD.MOV.U32 R5, RZ, RZ, R17 ;  /* 0x000000ffff057224 */ /* 0x000fc400078e0011 */
[----:B------:R-:W-:Y:S01]  /*36b0*/  IMAD R3, R9, R3, R15 ;  /* 0x0000000309037224 */ /* 0x000fe200078e020f */
[----:B------:R-:W-:Y:S01]  /*36c0*/  IABS R8, R7 ;  /* 0x0000000700087213 */ /* 0x000fe20000000000 */
[----:B------:R-:W-:-:S04]  /*36d0*/  IMAD.HI.U32 R17, R11, R16, RZ ;  /* 0x000000100b117227 */ /* 0x000fc800078e00ff */
[----:B------:R-:W-:-:S04]  /*36e0*/  IMAD.HI.U32 R15, R11, R5, RZ ;  /* 0x000000050b0f7227 */ /* 0x000fc800078e00ff */
[----:B------:R-:W-:Y:S01]  /*36f0*/  @!P3 IMAD.IADD R4, R4, 0x1, -R9 ;  /* 0x000000010404b824 */ /* 0x000fe200078e0a09 */
[----:B------:R-:W-:Y:S01]  /*3700*/  ISETP.GT.U32.AND P3, PT, R9, R3, PT ;  /* 0x000000030900720c */ /* 0x000fe20003f64070 */
[----:B------:R-:W-:Y:S01]  /*3710*/  @!P2 IMAD.MOV R18, RZ, RZ, -R18 ;  /* 0x000000ffff12a224 */ /* 0x000fe200078e0a12 */
[----:B------:R-:W-:Y:S01]  /*3720*/  ISETP.GE.AND P2, PT, R14, RZ, PT ;  /* 0x000000ff0e00720c */ /* 0x000fe20003f46270 */
[----:B------:R-:W-:-:S03]  /*3730*/  IMAD.HI.U32 R14, R11, R8, RZ ;  /* 0x000000080b0e7227 */ /* 0x000fc600078e00ff */
[----:B------:R0:W-:Y:S01]  /*3740*/  STL [R1+0x224], R18 ;  /* 0x0002241201007387 */ /* 0x0001e20000100800 */
[----:B------:R-:W-:Y:S02]  /*3750*/  IMAD.MOV R17, RZ, RZ, -R17 ;  /* 0x000000ffff117224 */ /* 0x000fe400078e0a11 */
[----:B------:R-:W-:Y:S02]  /*3760*/  IMAD.MOV R15, RZ, RZ, -R15 ;  /* 0x000000ffff0f7224 */ /* 0x000fe400078e0a0f */
[----:B------:R-:W-:Y:S01]  /*3770*/  @!P5 IMAD.IADD R0, R0, 0x1, -R9 ;  /* 0x000000010000d824 */ /* 0x000fe200078e0a09 */
[----:B------:R-:W-:Y:S01]  /*3780*/  ISETP.GE.AND P5, PT, R10, RZ, PT ;  /* 0x000000ff0a00720c */ /* 0x000fe20003fa6270 */
[----:B------:R-:W-:Y:S02]  /*3790*/  IMAD.MOV R14, RZ, RZ, -R14 ;  /* 0x000000ffff0e7224 */ /* 0x000fe400078e0a0e */
[C---:B------:R-:W-:Y:S02]  /*37a0*/  IMAD R10, R9.reuse, R17, R16 ;  /* 0x00000011090a7224 */ /* 0x040fe400078e0210 */
[----:B------:R-:W-:-:S02]  /*37b0*/  IMAD R5, R9, R15, R5 ;  /* 0x0000000f09057224 */ /* 0x000fc400078e0205 */
[----:B0-----:R-:W-:Y:S02]  /*37c0*/  IMAD.MOV.U32 R18, RZ, RZ, R4 ;  /* 0x000000ffff127224 */ /* 0x001fe400078e0004 */
[--C-:B------:R-:W-:Y:S01]  /*37d0*/  @!P1 IMAD.IADD R2, R2, 0x1, -R9.reuse ;  /* 0x0000000102029824 */ /* 0x100fe200078e0a09 */
[C---:B------:R-:W-:Y:S01]  /*37e0*/  ISETP.GT.U32.AND P1, PT, R9.reuse, R5, PT ;  /* 0x000000050900720c */ /* 0x040fe20003f24070 */
[C---:B------:R-:W-:Y:S02]  /*37f0*/  IMAD R4, R9.reuse, R14, R8 ;  /* 0x0000000e09047224 */ /* 0x040fe400078e0208 */
[----:B------:R-:W-:Y:S01]  /*3800*/  @!P0 IMAD.MOV R18, RZ, RZ, -R18 ;  /* 0x000000ffff128224 */ /* 0x000fe200078e0a12 */
[----:B------:R-:W-:Y:S01]  /*3810*/  ISETP.GT.U32.AND P0, PT, R9, R10, PT ;  /* 0x0000000a0900720c */ /* 0x000fe20003f04070 */
[----:B------:R-:W-:Y:S02]  /*3820*/  IMAD.MOV.U32 R16, RZ, RZ, R0 ;  /* 0x000000ffff107224 */ /* 0x000fe400078e0000 */
[----:B------:R-:W-:Y:S01]  /*3830*/  IMAD.MOV.U32 R14, RZ, RZ, R2 ;  /* 0x000000ffff0e7224 */ /* 0x000fe200078e0002 */
[----:B------:R-:W-:Y:S01]  /*3840*/  STL [R1+0x22c], R18 ;  /* 0x00022c1201007387 */ /* 0x000fe20000100800 */
[----:B------:R-:W-:-:S02]  /*3850*/  @!P3 IMAD.IADD R3, R3, 0x1, -R9 ;  /* 0x000000010303b824 */ /* 0x000fc400078e0a09 */
[----:B------:R-:W-:Y:S01]  /*3860*/  @!P4 IMAD.MOV R16, RZ, RZ, -R16 ;  /* 0x000000ffff10c224 */ /* 0x000fe200078e0a10 */
[----:B------:R-:W-:Y:S01]  /*3870*/  ISETP.GE.AND P4, PT, R6, RZ, PT ;  /* 0x000000ff0600720c */ /* 0x000fe20003f86270 */
[----:B------:R-:W-:Y:S01]  /*3880*/  @!P6 IMAD.MOV R14, RZ, RZ, -R14 ;  /* 0x000000ffff0ee224 */ /* 0x000fe200078e0a0e */
[----:B------:R-:W-:Y:S01]  /*3890*/  ISETP.GT.U32.AND P6, PT, R9, R4, PT ;  /* 0x000000040900720c */ /* 0x000fe20003fc4070 */
[----:B------:R-:W-:Y:S01]  /*38a0*/  VIADD R15, R13, 0xc6 ;  /* 0x000000c60d0f7836 */ /* 0x000fe20000000000 */
[----:B------:R-:W-:Y:S01]  /*38b0*/  ISETP.GT.U32.AND P3, PT, R9, R3, PT ;  /* 0x000000030900720c */ /* 0x000fe20003f64070 */
[----:B------:R0:W-:Y:S01]  /*38c0*/  STL [R1+0x230], R16 ;  /* 0x0002301001007387 */ /* 0x0001e20000100800 */
[--C-:B------:R-:W-:Y:S02]  /*38d0*/  @!P0 IMAD.IADD R10, R10, 0x1, -R9.reuse ;  /* 0x000000010a0a8824 */ /* 0x100fe400078e0a09 */
[----:B------:R-:W-:Y:S01]  /*38e0*/  IABS R8, R15 ;  /* 0x0000000f00087213 */ /* 0x000fe20000000000 */
[----:B------:R1:W-:Y:S01]  /*38f0*/  STL [R1+0x234], R14 ;  /* 0x0002340e01007387 */ /* 0x0003e20000100800 */
[----:B------:R-:W-:Y:S01]  /*3900*/  @!P1 IMAD.IADD R5, R5, 0x1, -R9 ;  /* 0x0000000105059824 */ /* 0x000fe200078e0a09 */
[----:B------:R-:W-:-:S02]  /*3910*/  ISETP.GT.U32.AND P1, PT, R9, R10, PT ;  /* 0x0000000a0900720c */ /* 0x000fc40003f24070 */
[----:B------:R-:W-:Y:S01]  /*3920*/  IMAD.MOV.U32 R0, RZ, RZ, R8 ;  /* 0x000000ffff007224 */ /* 0x000fe200078e0008 */
[----:B------:R-:W-:Y:S01]  /*3930*/  ISETP.GE.AND P0, PT, R15, RZ, PT ;  /* 0x000000ff0f00720c */ /* 0x000fe20003f06270 */
[----:B0-----:R-:W-:Y:S02]  /*3940*/  VIADD R16, R13, 0xc5 ;  /* 0x000000c50d107836 */ /* 0x001fe40000000000 */
[----:B------:R-:W-:Y:S01]  /*3950*/  @!P6 IMAD.IADD R4, R4, 0x1, -R9 ;  /* 0x000000010404e824 */ /* 0x000fe200078e0a09 */
[----:B------:R-:W-:Y:S01]  /*3960*/  ISETP.GT.U32.AND P6, PT, R9, R5, PT ;  /* 0x000000050900720c */ /* 0x000fe20003fc4070 */
[----:B------:R-:W-:Y:S01]  /*3970*/  IMAD.HI.U32 R2, R11, R0, RZ ;  /* 0x000000000b027227 */ /* 0x000fe200078e00ff */
[----:B-1----:R-:W-:-:S03]  /*3980*/  IABS R14, R16 ;  /* 0x00000010000e7213 */ /* 0x002fc60000000000 */
[----:B------:R-:W-:Y:S01]  /*3990*/  @!P3 IMAD.IADD R3, R3, 0x1, -R9 ;  /* 0x000000010303b824 */ /* 0x000fe200078e0a09 */
[----:B------:R-:W-:Y:S01]  /*39a0*/  ISETP.GE.AND P3, PT, R7, RZ, PT ;  /* 0x000000ff0700720c */ /* 0x000fe20003f66270 */
[----:B------:R-:W-:-:S04]  /*39b0*/  IMAD.HI.U32 R6, R11, R14, RZ ;  /* 0x0000000e0b067227 */ /* 0x000fc800078e00ff */
[----:B------:R-:W-:Y:S02]  /*39c0*/  IMAD.MOV R2, RZ, RZ, -R2 ;  /* 0x000000ffff027224 */ /* 0x000fe400078e0a02 */
[----:B------:R-:W-:Y:S02]  /*39d0*/  IMAD.MOV.U32 R8, RZ, RZ, R3 ;  /* 0x000000ffff087224 */ /* 0x000fe400078e0003 */
[----:B------:R-:W-:Y:S02]  /*39e0*/  IMAD.MOV R6, RZ, RZ, -R6 ;  /* 0x000000ffff067224 */ /* 0x000fe400078e0a06 */
[C---:B------:R-:W-:Y:S02]  /*39f0*/  IMAD R0, R9.reuse, R2, R0 ;  /* 0x0000000209007224 */ /* 0x040fe400078e0200 */
[----:B------:R-:W-:Y:S01]  /*3a00*/  @!P2 IMAD.MOV R8, RZ, RZ, -R8 ;  /* 0x000000ffff08a224 */ /* 0x000fe200078e0a08 */
[C---:B------:R-:W-:Y:S01]  /*3a10*/  ISETP.GT.U32.AND P2, PT, R9.reuse, R4, PT ;  /* 0x000000040900720c */ /* 0x040fe20003f44070 */
[----:B------:R-:W-:-:S02]  /*3a20*/  IMAD R14, R9, R6, R14 ;  /* 0x00000006090e7224 */ /* 0x000fc400078e020e */
[--C-:B------:R-:W-:Y:S01]  /*3a30*/  @!P1 IMAD.IADD R10, R10, 0x1, -R9.reuse ;  /* 0x000000010a0a9824 */ /* 0x100fe200078e0a09 */
[----:B------:R0:W-:Y:S01]  /*3a40*/  STL [R1+0x23c], R8 ;  /* 0x00023c0801007387 */ /* 0x0001e20000100800 */
[--C-:B------:R-:W-:Y:S01]  /*3a50*/  @!P6 IMAD.IADD R5, R5, 0x1, -R9.reuse ;  /* 0x000000010505e824 */ /* 0x100fe200078e0a09 */
[----:B------:R-:W-:Y:S01]  /*3a60*/  ISETP.GT.U32.AND P1, PT, R9, R0, PT ;  /* 0x000000000900720c */ /* 0x000fe20003f24070 */
[----:B------:R-:W-:Y:S01]  /*3a70*/  VIADD R3, R13, 0xc3 ;  /* 0x000000c30d037836 */ /* 0x000fe20000000000 */
[----:B------:R-:W-:Y:S01]  /*3a80*/  ISETP.GT.U32.AND P6, PT, R9, R14, PT ;  /* 0x0000000e0900720c */ /* 0x000fe20003fc4070 */
[C---:B------:R-:W-:Y:S02]  /*3a90*/  VIADD R2, R13.reuse, 0xc2 ;  /* 0x000000c20d027836 */ /* 0x040fe40000000000 */
[----:B------:R-:W-:Y:S01]  /*3aa0*/  IMAD.MOV.U32 R18, RZ, RZ, R10 ;  /* 0x000000ffff127224 */ /* 0x000fe200078e000a */
[----:B------:R-:W-:Y:S01]  /*3ab0*/  IABS R6, R3 ;  /* 0x0000000300067213 */ /* 0x000fe20000000000 */
[----:B------:R-:W-:Y:S01]  /*3ac0*/  @!P2 IMAD.IADD R4, R4, 0x1, -R9 ;  /* 0x000000010404a824 */ /* 0x000fe200078e0a09 */
[----:B------:R-:W-:Y:S01]  /*3ad0*/  ISETP.GE.AND P2, PT, R16, RZ, PT ;  /* 0x000000ff1000720c */ /* 0x000fe20003f46270 */
[----:B0-----:R-:W-:Y:S01]  /*3ae0*/  VIADD R8, R13, 0xc4 ;  /* 0x000000c40d087836 */ /* 0x001fe20000000000 */
[----:B------:R-:W-:Y:S01]  /*3af0*/  IABS R7, R2 ;  /* 0x0000000200077213 */ /* 0x000fe20000000000 */
[----:B------:R-:W-:-:S03]  /*3b00*/  IMAD.HI.U32 R17, R11, R6, RZ ;  /* 0x000000060b117227 */ /* 0x000fc600078e00ff */
[----:B------:R-:W-:Y:S01]  /*3b10*/  IABS R15, R8 ;  /* 0x00000008000f7213 */ /* 0x000fe20000000000 */
[--C-:B------:R-:W-:Y:S01]  /*3b20*/  @!P1 IMAD.IADD R0, R0, 0x1, -R9.reuse ;  /* 0x0000000100009824 */ /* 0x100fe200078e0a09 */
[----:B------:R-:W-:Y:S01]  /*3b30*/  ISETP.GE.AND P1, PT, R8, RZ, PT ;  /* 0x000000ff0800720c */ /* 0x000fe20003f26270 */
[----:B------:R-:W-:Y:S02]  /*3b40*/  @!P6 IMAD.IADD R14, R14, 0x1, -R9 ;  /* 0x000000010e0ee824 */ /* 0x000fe400078e0a09 */
[----:B------:R-:W-:-:S03]  /*3b50*/  IMAD.HI.U32 R16, R11, R15, RZ ;  /* 0x0000000f0b107227 */ /* 0x000fc600078e00ff */
[C---:B------:R-:W-:Y:S01]  /*3b60*/  ISETP.GT.U32.AND P6, PT, R9.reuse, R14, PT ;  /* 0x0000000e0900720c */ /* 0x040fe20003fc4070 */
[----:B------:R-:W-:Y:S02]  /*3b70*/  IMAD.MOV R16, RZ, RZ, -R16 ;  /* 0x000000ffff107224 */ /* 0x000fe400078e0a10 */
[----:B------:R-:W-:Y:S01]  /*3b80*/  @!P5 IMAD.MOV R18, RZ, RZ, -R18 ;  /* 0x000000ffff12d224 */ /* 0x000fe200078e0a12 */
[----:B------:R-:W-:Y:S01]  /*3b90*/  ISETP.GT.U32.AND P5, PT, R9, R0, PT ;  /* 0x000000000900720c */ /* 0x000fe20003fa4070 */
[----:B------:R-:W-:-:S03]  /*3ba0*/  IMAD.HI.U32 R8, R11, R7, RZ ;  /* 0x000000070b087227 */ /* 0x000fc600078e00ff */
[----:B------:R-:W-:Y:S01]  /*3bb0*/  STL [R1+0x240], R18 ;  /* 0x0002401201007387 */ /* 0x000fe20000100800 */
[----:B------:R-:W-:Y:S02]  /*3bc0*/  IMAD.MOV R17, RZ, RZ, -R17 ;  /* 0x000000ffff117224 */ /* 0x000fe400078e0a11 */
[C---:B------:R-:W-:Y:S02]  /*3bd0*/  IMAD R15, R9.reuse, R16, R15 ;  /* 0x00000010090f7224 */ /* 0x040fe400078e020f */
[----:B------:R-:W-:Y:S02]  /*3be0*/  IMAD.MOV R8, RZ, RZ, -R8 ;  /* 0x000000ffff087224 */ /* 0x000fe400078e0a08 */
[C---:B------:R-:W-:Y:S02]  /*3bf0*/  IMAD R6, R9.reuse, R17, R6 ;  /* 0x0000001109067224 */ /* 0x040fe400078e0206 */
[----:B------:R-:W-:Y:S01]  /*3c00*/  @!P4 IMAD.MOV R5, RZ, RZ, -R5 ;  /* 0x000000ffff05c224 */ /* 0x000fe200078e0a05 */
[C---:B------:R-:W-:Y:S01]  /*3c10*/  ISETP.GT.U32.AND P4, PT, R9.reuse, R15, PT ;  /* 0x0000000f0900720c */ /* 0x040fe20003f84070 */
[----:B------:R-:W-:-:S02]  /*3c20*/  IMAD R7, R9, R8, R7 ;  /* 0x0000000809077224 */ /* 0x000fc400078e0207 */
[----:B------:R-:W-:Y:S01]  /*3c30*/  @!P3 IMAD.MOV R4, RZ, RZ, -R4 ;  /* 0x000000ffff04b224 */ /* 0x000fe200078e0a04 */
[----:B------:R-:W-:Y:S01]  /*3c40*/  ISETP.GT.U32.AND P3, PT, R9, R6, PT ;  /* 0x000000060900720c */ /* 0x000fe20003f64070 */
[--C-:B------:R-:W-:Y:S01]  /*3c50*/  @!P5 IMAD.IADD R0, R0, 0x1, -R9.reuse ;  /* 0x000000010000d824 */ /* 0x100fe200078e0a09 */
[----:B------:R-:W-:Y:S01]  /*3c60*/  ISETP.GE.AND P5, PT, R3, RZ, PT ;  /* 0x000000ff0300720c */ /* 0x000fe20003fa6270 */
[--C-:B------:R-:W-:Y:S01]  /*3c70*/  @!P6 IMAD.IADD R14, R14, 0x1, -R9.reuse ;  /* 0x000000010e0ee824 */ /* 0x100fe200078e0a09 */
[----:B------:R-:W-:Y:S01]  /*3c80*/  ISETP.GT.U32.AND P6, PT, R9, R7, PT ;  /* 0x000000070900720c */ /* 0x000fe20003fc4070 */
[C---:B------:R-:W-:Y:S01]  /*3c90*/  VIADD R16, R13.reuse, 0xc1 ;  /* 0x000000c10d107836 */ /* 0x040fe20000000000 */
[----:B------:R0:W-:Y:S01]  /*3ca0*/  STL [R1+0x244], R5 ;  /* 0x0002440501007387 */ /* 0x0001e20000100800 */
[----:B------:R-:W-:Y:S02]  /*3cb0*/  VIADD R3, R13, 0xc0 ;  /* 0x000000c00d037836 */ /* 0x000fe40000000000 */
[----:B------:R-:W-:Y:S01]  /*3cc0*/  @!P4 IMAD.IADD R15, R15, 0x1, -R9 ;  /* 0x000000010f0fc824 */ /* 0x000fe200078e0a09 */
[----:B------:R1:W-:Y:S01]  /*3cd0*/  STL [R1+0x248], R4 ;  /* 0x0002480401007387 */ /* 0x0003e20000100800 */
[----:B------:R-:W-:Y:S01]  /*3ce0*/  ISETP.GE.AND P4, PT, R2, RZ, PT ;  /* 0x000000ff0200720c */ /* 0x000fe20003f86270 */
[----:B------:R-:W-:-:S02]  /*3cf0*/  IMAD.MOV.U32 R17, RZ, RZ, R0 ;  /* 0x000000ffff117224 */ /* 0x000fc400078e0000 */
[--C-:B------:R-:W-:Y:S01]  /*3d00*/  @!P3 IMAD.IADD R6, R6, 0x1, -R9.reuse ;  /* 0x000000010606b824 */ /* 0x100fe200078e0a09 */
[----:B------:R-:W-:Y:S01]  /*3d10*/  ISETP.GT.U32.AND P3, PT, R9, R15, PT ;  /* 0x0000000f0900720c */ /* 0x000fe20003f64070 */
[----:B------:R-:W-:Y:S01]  /*3d20*/  VIADD R8, R13, 0xbf ;  /* 0x000000bf0d087836 */ /* 0x000fe20000000000 */
[----:B0-----:R-:W-:Y:S01]  /*3d30*/  IABS R5, R3 ;  /* 0x0000000300057213 */ /* 0x001fe20000000000 */
[----:B------:R-:W-:Y:S01]  /*3d40*/  @!P6 IMAD.IADD R7, R7, 0x1, -R9 ;  /* 0x000000010707e824 */ /* 0x000fe200078e0a09 */
[C---:B------:R-:W-:Y:S01]  /*3d50*/  ISETP.GT.U32.AND P6, PT, R9.reuse, R6, PT ;  /* 0x000000060900720c */ /* 0x040fe20003fc4070 */
[----:B------:R-:W-:Y:S01]  /*3d60*/  @!P0 IMAD.MOV R17, RZ, RZ, -R17 ;  /* 0x000000ffff118224 */ /* 0x000fe200078e0a11 */
[----:B-1----:R-:W-:Y:S01]  /*3d70*/  IABS R4, R16 ;  /* 0x0000001000047213 */ /* 0x002fe20000000000 */
[----:B------:R-:W-:Y:S01]  /*3d80*/  IMAD.MOV.U32 R2, RZ, RZ, R5 ;  /* 0x000000ffff027224 */ /* 0x000fe200078e0005 */
[----:B------:R-:W-:Y:S01]  /*3d90*/  ISETP.GT.U32.AND P0, PT, R9, R7, PT ;  /* 0x000000070900720c */ /* 0x000fe20003f04070 */
[----:B------:R-:W-:Y:S01]  /*3da0*/  @!P2 IMAD.MOV R14, RZ, RZ, -R14 ;  /* 0x000000ffff0ea224 */ /* 0x000fe200078e0a0e */
[----:B------:R-:W-:Y:S01]  /*3db0*/  IABS R18, R8 ;  /* 0x0000000800127213 */ /* 0x000fe20000000000 */
[C---:B------:R-:W-:Y:S01]  /*3dc0*/  IMAD.HI.U32 R10, R11.reuse, R4, RZ ;  /* 0x000000040b0a7227 */ /* 0x040fe200078e00ff */
[----:B------:R0:W-:Y:S03]  /*3dd0*/  STL [R1+0x24c], R17 ;  /* 0x00024c1101007387 */ /* 0x0001e60000100800 */
[----:B------:R-:W-:Y:S01]  /*3de0*/  IMAD.MOV R10, RZ, RZ, -R10 ;  /* 0x000000ffff0a7224 */ /* 0x000fe200078e0a0a */
[----:B------:R1:W-:Y:S01]  /*3df0*/  STL [R1+0x250], R14 ;  /* 0x0002500e01007387 */ /* 0x0003e20000100800 */
[----:B------:R-:W-:-:S04]  /*3e00*/  IMAD.HI.U32 R5, R11, R2, RZ ;  /* 0x000000020b057227 */ /* 0x000fc800078e00ff */
[----:B------:R-:W-:Y:S02]  /*3e10*/  IMAD R0, R9, R10, R4 ;  /* 0x0000000a09007224 */ /* 0x000fe400078e0204 */
[----:B------:R-:W-:Y:S02]  /*3e20*/  IMAD.MOV R4, RZ, RZ, -R5 ;  /* 0x000000ffff047224 */ /* 0x000fe400078e0a05 */
[--C-:B------:R-:W-:Y:S01]  /*3e30*/  @!P3 IMAD.IADD R15, R15, 0x1, -R9.reuse ;  /* 0x000000010f0fb824 */ /* 0x100fe200078e0a09 */
[C---:B------:R-:W-:Y:S01]  /*3e40*/  ISETP.GT.U32.AND P3, PT, R9.reuse, R0, PT ;  /* 0x000000000900720c */ /* 0x040fe20003f64070 */
[----:B------:R-:W-:Y:S02]  /*3e50*/  IMAD R2, R9, R4, R2 ;  /* 0x0000000409027224 */ /* 0x000fe400078e0202 */
[----:B------:R-:W-:Y:S02]  /*3e60*/  @!P6 IMAD.IADD R6, R6, 0x1, -R9 ;  /* 0x000000010606e824 */ /* 0x000fe400078e0a09 */
[----:B------:R-:W-:Y:S01]  /*3e70*/  VIADD R5, R13, 0xbe ;  /* 0x000000be0d057836 */ /* 0x000fe20000000000 */
[----:B------:R-:W-:Y:S01]  /*3e80*/  ISETP.GT.U32.AND P6, PT, R9, R2, PT ;  /* 0x000000020900720c */ /* 0x000fe20003fc4070 */
[----:B------:R-:W-:-:S03]  /*3e90*/  IMAD.HI.U32 R19, R11, R18, RZ ;  /* 0x000000120b137227 */ /* 0x000fc600078e00ff */
[----:B------:R-:W-:Y:S01]  /*3ea0*/  IABS R4, R5 ;  /* 0x0000000500047213 */ /* 0x000fe20000000000 */
[----:B------:R-:W-:Y:S02]  /*3eb0*/  IMAD.MOV R19, RZ, RZ, -R19 ;  /* 0x000000ffff137224 */ /* 0x000fe400078e0a13 */
[----:B------:R-:W-:Y:S01]  /*3ec0*/  @!P3 IMAD.IADD R0, R0, 0x1, -R9 ;  /* 0x000000010000b824 */ /* 0x000fe200078e0a09 */
[----:B------:R-:W-:Y:S01]  /*3ed0*/  ISETP.GE.AND P3, PT, R3, RZ, PT ;  /* 0x000000ff0300720c */ /* 0x000fe20003f66270 */
[----:B0-----:R-:W-:-:S04]  /*3ee0*/  IMAD.HI.U32 R17, R11, R4, RZ ;  /* 0x000000040b117227 */ /* 0x001fc800078e00ff */
[--C-:B------:R-:W-:Y:S01]  /*3ef0*/  @!P6 IMAD.IADD R2, R2, 0x1, -R9.reuse ;  /* 0x000000010202e824 */ /* 0x100fe200078e0a09 */
[----:B------:R-:W-:Y:S01]  /*3f00*/  ISETP.GT.U32.AND P6, PT, R9, R0, PT ;  /* 0x000000000900720c */ /* 0x000fe20003fc4070 */
[----:B------:R-:W-:Y:S01]  /*3f10*/  @!P0 IMAD.IADD R7, R7, 0x1, -R9 ;  /* 0x0000000107078824 */ /* 0x000fe200078e0a09 */
[----:B------:R-:W-:Y:S01]  /*3f20*/  ISETP.GE.AND P0, PT, R16, RZ, PT ;  /* 0x000000ff1000720c */ /* 0x000fe20003f06270 */
[C---:B------:R-:W-:Y:S01]  /*3f30*/  IMAD R3, R9.reuse, R19, R18 ;  /* 0x0000001309037224 */ /* 0x040fe200078e0212 */
[----:B------:R-:W-:Y:S01]  /*3f40*/  ISETP.GT.U32.AND P2, PT, R9, R2, PT ;  /* 0x000000020900720c */ /* 0x000fe20003f44070 */
[----:B------:R-:W-:Y:S02]  /*3f50*/  IMAD.MOV R17, RZ, RZ, -R17 ;  /* 0x000000ffff117224 */ /* 0x000fe400078e0a11 */
[----:B------:R-:W-:Y:S02]  /*3f60*/  IMAD.MOV.U32 R20, RZ, RZ, R15 ;  /* 0x000000ffff147224 */ /* 0x000fe400078e000f */
[----:B-1----:R-:W-:-:S02]  /*3f70*/  IMAD.MOV.U32 R14, RZ, RZ, R7 ;  /* 0x000000ffff0e7224 */ /* 0x002fc400078e0007 */
[----:B------:R-:W-:Y:S02]  /*3f80*/  VIADD R10, R13, 0xbd ;  /* 0x000000bd0d0a7836 */ /* 0x000fe40000000000 */
[----:B------:R-:W-:Y:S01]  /*3f90*/  @!P1 IMAD.MOV R20, RZ, RZ, -R20 ;  /* 0x000000ffff149224 */ /* 0x000fe200078e0a14 */
[C---:B------:R-:W-:Y:S01]  /*3fa0*/  ISETP.GT.U32.AND P1, PT, R9.reuse, R3, PT ;  /* 0x000000030900720c */ /* 0x040fe20003f24070 */
[C---:B------:R-:W-:Y:S01]  /*3fb0*/  IMAD R7, R9.reuse, R17, R4 ;  /* 0x0000001109077224 */ /* 0x040fe200078e0204 */
[----:B------:R-:W-:Y:S01]  /*3fc0*/  IABS R16, R10 ;  /* 0x0000000a00107213 */ /* 0x000fe20000000000 */
[----:B------:R-:W-:Y:S01]  /*3fd0*/  @!P5 IMAD.MOV R6, RZ, RZ, -R6 ;  /* 0x000000ffff06d224 */ /* 0x000fe200078e0a06 */
[----:B------:R-:W-:Y:S01]  /*3fe0*/  STL [R1+0x254], R20 ;  /* 0x0002541401007387 */ /* 0x000fe20000100800 */
[--C-:B------:R-:W-:Y:S01]  /*3ff0*/  @!P6 IMAD.IADD R0, R0, 0x1, -R9.reuse ;  /* 0x000000010000e824 */ /* 0x100fe200078e0a09 */
[----:B------:R-:W-:Y:S01]  /*4000*/  ISETP.GT.U32.AND P6, PT, R9, R7, PT ;  /* 0x000000070900720c */ /* 0x000fe20003fc4070 */
[----:B------:R-:W-:Y:S01]  /*4010*/  @!P4 IMAD.MOV R14, RZ, RZ, -R14 ;  /* 0x000000ffff0ec224 */ /* 0x000fe200078e0a0e */
[----:B------:R0:W-:Y:S01]  /*4020*/  STL [R1+0x258], R6 ;  /* 0x0002580601007387 */ /* 0x0001e20000100800 */
[----:B------:R-:W-:Y:S01]  /*4030*/  VIADD R4, R13, 0xbc ;  /* 0x000000bc0d047836 */ /* 0x000fe20000000000 */
[----:B------:R-:W-:Y:S01]  /*4040*/  ISETP.GE.AND P4, PT, R5, RZ, PT ;  /* 0x000000ff0500720c */ /* 0x000fe20003f86270 */
[--C-:B------:R-:W-:Y:S01]  /*4050*/  @!P2 IMAD.IADD R2, R2, 0x1, -R9.reuse ;  /* 0x000000010202a824 */ /* 0x100fe200078e0a09 */
[----:B------:R1:W-:Y:S01]  /*4060*/  STL [R1+0x25c], R14 ;  /* 0x00025c0e01007387 */ /* 0x0003e20000100800 */
[----:B------:R-:W-:Y:S01]  /*4070*/  @!P1 IMAD.IADD R3, R3, 0x1, -R9 ;  /* 0x0000000103039824 */ /* 0x000fe200078e0a09 */
[----:B------:R-:W-:Y:S01]  /*4080*/  IABS R5, R4 ;  /* 0x0000000400057213 */ /* 0x000fe20000000000 */
[----:B------:R-:W-:Y:S01]  /*4090*/  IMAD.MOV.U32 R15, RZ, RZ, R2 ;  /* 0x000000ffff0f7224 */ /* 0x000fe200078e0002 */
[----:B------:R-:W-:Y:S01]  /*40a0*/  ISETP.GE.AND P2, PT, R10, RZ, PT ;  /* 0x000000ff0a00720c */ /* 0x000fe20003f46270 */
[----:B------:R-:W-:Y:S01]  /*40b0*/  VIADD R17, R13, 0xb9 ;  /* 0x000000b90d117836 */ /* 0x000fe20000000000 */
[----:B------:R-:W-:Y:S01]  /*40c0*/  ISETP.GE.AND P5, PT, R8, RZ, PT ;  /* 0x000000ff0800720c */ /* 0x000fe20003fa6270 */
[----:B0-----:R-:W-:Y:S01]  /*40d0*/  IMAD.HI.U32 R6, R11, R16, RZ ;  /* 0x000000100b067227 */ /* 0x001fe200078e00ff */
[----:B------:R-:W-:-:S03]  /*40e0*/  ISETP.GE.AND P1, PT, R4, RZ, PT ;  /* 0x000000ff0400720c */ /* 0x000fc60003f26270 */
[----:B------:R-:W-:Y:S02]  /*40f0*/  IMAD.MOV R6, RZ, RZ, -R6 ;  /* 0x000000ffff067224 */ /* 0x000fe400078e0a06 */
[----:B------:R-:W-:Y:S01]  /*4100*/  @!P6 IMAD.IADD R7, R7, 0x1, -R9 ;  /* 0x000000010707e824 */ /* 0x000fe200078e0a09 */
[C---:B------:R-:W-:Y:S01]  /*4110*/  ISETP.GT.U32.AND P6, PT, R9.reuse, R3, PT ;  /* 0x000000030900720c */ /* 0x040fe20003fc4070 */
[----:B-1----:R-:W-:Y:S02]  /*4120*/  IMAD R14, R9, R6, R16 ;  /* 0x00000006090e7224 */ /* 0x002fe400078e0210 */
[----:B------:R-:W-:-:S04]  /*4130*/  IMAD.HI.U32 R10, R11, R5, RZ ;  /* 0x000000050b0a7227 */ /* 0x000fc800078e00ff */
[----:B------:R-:W-:Y:S01]  /*4140*/  @!P3 IMAD.MOV R15, RZ, RZ, -R15 ;  /* 0x000000ffff0fb224 */ /* 0x000fe200078e0a0f */
[----:B------:R-:W-:Y:S01]  /*4150*/  ISETP.GT.U32.AND P3, PT, R9, R14, PT ;  /* 0x0000000e0900720c */ /* 0x000fe20003f64070 */
[----:B------:R-:W-:Y:S02]  /*4160*/  IMAD.MOV.U32 R8, RZ, RZ, R0 ;  /* 0x000000ffff087224 */ /* 0x000fe400078e0000 */
[----:B------:R-:W-:Y:S01]  /*4170*/  IMAD.MOV R2, RZ, RZ, -R10 ;  /* 0x000000ffff027224 */ /* 0x000fe200078e0a0a */
[----:B------:R-:W-:Y:S01]  /*4180*/  IABS R10, R17 ;  /* 0x00000011000a7213 */ /* 0x000fe20000000000 */
[----:B------:R-:W-:Y:S02]  /*4190*/  VIADD R6, R13, 0xbb ;  /* 0x000000bb0d067836 */ /* 0x000fe40000000000 */
[----:B------:R-:W-:Y:S01]  /*41a0*/  @!P0 IMAD.MOV R8, RZ, RZ, -R8 ;  /* 0x000000ffff088224 */ /* 0x000fe200078e0a08 */
[C---:B------:R-:W-:Y:S01]  /*41b0*/  ISETP.GT.U32.AND P0, PT, R9.reuse, R7, PT ;  /* 0x000000070900720c */ /* 0x040fe20003f04070 */
[----:B------:R-:W-:Y:S01]  /*41c0*/  IMAD R2, R9, R2, R5 ;  /* 0x0000000209027224 */ /* 0x000fe200078e0205 */
[----:B------:R-:W-:Y:S01]  /*41d0*/  IABS R0, R6 ;  /* 0x0000000600007213 */ /* 0x000fe20000000000 */
[----:B------:R-:W-:Y:S01]  /*41e0*/  VIADD R4, R13, 0xba ;  /* 0x000000ba0d047836 */ /* 0x000fe20000000000 */
[----:B------:R0:W-:Y:S01]  /*41f0*/  STL [R1+0x264], R8 ;  /* 0x0002640801007387 */ /* 0x0001e20000100800 */
[--C-:B------:R-:W-:Y:S01]  /*4200*/  @!P6 IMAD.IADD R3, R3, 0x1, -R9.reuse ;  /* 0x000000010303e824 */ /* 0x100fe200078e0a09 */
[----:B------:R-:W-:Y:S01]  /*4210*/  ISETP.GT.U32.AND P6, PT, R9, R2, PT ;  /* 0x000000020900720c */ /* 0x000fe20003fc4070 */
[----:B------:R-:W-:Y:S01]  /*4220*/  @!P3 IMAD.IADD R14, R14, 0x1, -R9 ;  /* 0x000000010e0eb824 */ /* 0x000fe200078e0a09 */
[----:B------:R1:W-:Y:S01]  /*4230*/  STL [R1+0x268], R15 ;  /* 0x0002680f01007387 */ /* 0x0003e20000100800 */
[----:B------:R-:W-:Y:S01]  /*4240*/  IMAD.MOV.U32 R16, RZ, RZ, R3 ;  /* 0x000000ffff107224 */ /* 0x000fe200078e0003 */
[----:B------:R-:W-:Y:S01]  /*4250*/  ISETP.GE.AND P3, PT, R4, RZ, PT ;  /* 0x000000ff0400720c */ /* 0x000fe20003f66270 */
[----:B------:R-:W-:-:S02]  /*4260*/  IMAD.MOV.U32 R5, RZ, RZ, R10 ;  /* 0x000000ffff057224 */ /* 0x000fc400078e000a */
[----:B------:R-:W-:Y:S01]  /*4270*/  @!P5 IMAD.MOV R16, RZ, RZ, -R16 ;  /* 0x000000ffff10d224 */ /* 0x000fe200078e0a10 */
[----:B0-----:R-:W-:Y:S01]  /*4280*/  IABS R8, R4 ;  /* 0x0000000400087213 */ /* 0x001fe20000000000 */
[----:B------:R-:W-:Y:S01]  /*4290*/  @!P0 IMAD.IADD R7, R7, 0x1, -R9 ;  /* 0x0000000107078824 */ /* 0x000fe200078e0a09 */
[----:B------:R-:W-:Y:S01]  /*42a0*/  ISETP.GT.U32.AND P5, PT, R9, R14, PT ;  /* 0x0000000e0900720c */ /* 0x000fe20003fa4070 */
[----:B------:R-:W-:Y:S01]  /*42b0*/  VIADD R4, R13, 0xb8 ;  /* 0x000000b80d047836 */ /* 0x000fe20000000000 */
[----:B------:R-:W-:Y:S01]  /*42c0*/  ISETP.GE.AND P0, PT, R6, RZ, PT ;  /* 0x000000ff0600720c */ /* 0x000fe20003f06270 */
[C---:B-1----:R-:W-:Y:S01]  /*42d0*/  IMAD.HI.U32 R15, R11.reuse, R0, RZ ;  /* 0x000000000b0f7227 */ /* 0x042fe200078e00ff */
[----:B------:R0:W-:Y:S03]  /*42e0*/  STL [R1+0x26c], R16 ;  /* 0x00026c1001007387 */ /* 0x0001e60000100800 */
[----:B------:R-:W-:-:S04]  /*42f0*/  IMAD.HI.U32 R10, R11, R8, RZ ;  /* 0x000000080b0a7227 */ /* 0x000fc800078e00ff */
[----:B------:R-:W-:Y:S02]  /*4300*/  IMAD.MOV R15, RZ, RZ, -R15 ;  /* 0x000000ffff0f7224 */ /* 0x000fe400078e0a0f */
[----:B------:R-:W-:-:S04]  /*4310*/  IMAD.HI.U32 R6, R11, R5, RZ ;  /* 0x000000050b067227 */ /* 0x000fc800078e00ff */
[----:B------:R-:W-:Y:S02]  /*4320*/  IMAD.MOV R10, RZ, RZ, -R10 ;  /* 0x000000ffff0a7224 */ /* 0x000fe400078e0a0a */
[C---:B------:R-:W-:Y:S02]  /*4330*/  IMAD R0, R9.reuse, R15, R0 ;  /* 0x0000000f09007224 */ /* 0x040fe400078e0200 */
[----:B------:R-:W-:Y:S02]  /*4340*/  @!P6 IMAD.IADD R2, R2, 0x1, -R9 ;  /* 0x000000010202e824 */ /* 0x000fe400078e0a09 */
[----:B------:R-:W-:Y:S02]  /*4350*/  IMAD.MOV R3, RZ, RZ, -R6 ;  /* 0x000000ffff037224 */ /* 0x000fe400078e0a06 */
[C---:B------:R-:W-:Y:S01]  /*4360*/  IMAD R6, R9.reuse, R10, R8 ;  /* 0x0000000a09067224 */ /* 0x040fe200078e0208 */
[C---:B------:R-:W-:Y:S01]  /*4370*/  ISETP.GT.U32.AND P6, PT, R9.reuse, R2, PT ;  /* 0x000000020900720c */ /* 0x040fe20003fc4070 */
[----:B------:R-:W-:Y:S01]  /*4380*/  @!P4 IMAD.MOV R7, RZ, RZ, -R7 ;  /* 0x000000ffff07c224 */ /* 0x000fe200078e0a07 */
[C---:B------:R-:W-:Y:S01]  /*4390*/  ISETP.GT.U32.AND P4, PT, R9.reuse, R0, PT ;  /* 0x000000000900720c */ /* 0x040fe20003f84070 */
[----:B------:R-:W-:Y:S01]  /*43a0*/  @!P5 IMAD.IADD R14, R14, 0x1, -R9 ;  /* 0x000000010e0ed824 */ /* 0x000fe200078e0a09 */
[C---:B------:R-:W-:Y:S01]  /*43b0*/  ISETP.GT.U32.AND P5, PT, R9.reuse, R6, PT ;  /* 0x000000060900720c */ /* 0x040fe20003fa4070 */
[----:B------:R-:W-:Y:S01]  /*43c0*/  IMAD R5, R9, R3, R5 ;  /* 0x0000000309057224 */ /* 0x000fe200078e0205 */
[----:B------:R-:W-:Y:S01]  /*43d0*/  IABS R8, R4 ;  /* 0x0000000400087213 */ /* 0x000fe20000000000 */
[C---:B------:R-:W-:Y:S01]  /*43e0*/  VIADD R3, R13.reuse, 0xb6 ;  /* 0x000000b60d037836 */ /* 0x040fe20000000000 */
[----:B------:R1:W-:Y:S01]  /*43f0*/  STL [R1+0x270], R7 ;  /* 0x0002700701007387 */ /* 0x0003e20000100800 */
[----:B------:R-:W-:-:S02]  /*4400*/  VIADD R10, R13, 0xb7 ;  /* 0x000000b70d0a7836 */ /* 0x000fc40000000000 */
[----:B0-----:R-:W-:Y:S01]  /*4410*/  IMAD.HI.U32 R16, R11, R8, RZ ;  /* 0x000000080b107227 */ /* 0x001fe200078e00ff */
[----:B------:R-:W-:Y:S02]  /*4420*/  IABS R18, R3 ;  /* 0x0000000300127213 */ /* 0x000fe40000000000 */
[----:B------:R-:W-:Y:S01]  /*4430*/  IABS R15, R10 ;  /* 0x0000000a000f7213 */ /* 0x000fe20000000000 */
[--C-:B------:R-:W-:Y:S01]  /*4440*/  @!P4 IMAD.IADD R0, R0, 0x1, -R9.reuse ;  /* 0x000000010000c824 */ /* 0x100fe200078e0a09 */
[----:B------:R-:W-:Y:S01]  /*4450*/  ISETP.GE.AND P4, PT, R17, RZ, PT ;  /* 0x000000ff1100720c */ /* 0x000fe20003f86270 */
[--C-:B------:R-:W-:Y:S01]  /*4460*/  @!P6 IMAD.IADD R2, R2, 0x1, -R9.reuse ;  /* 0x000000010202e824 */ /* 0x100fe200078e0a09 */
[C---:B------:R-:W-:Y:S01]  /*4470*/  ISETP.GT.U32.AND P6, PT, R9.reuse, R5, PT ;  /* 0x000000050900720c */ /* 0x040fe20003fc4070 */
[----:B------:R-:W-:Y:S01]  /*4480*/  @!P5 IMAD.IADD R6, R6, 0x1, -R9 ;  /* 0x000000010606d824 */ /* 0x000fe200078e0a09 */
[----:B------:R-:W-:Y:S01]  /*4490*/  ISETP.GT.U32.AND P5, PT, R9, R0, PT ;  /* 0x000000000900720c */ /* 0x000fe20003fa4070 */
[----:B------:R-:W-:-:S02]  /*44a0*/  IMAD.MOV R16, RZ, RZ, -R16 ;  /* 0x000000ffff107224 */ /* 0x000fc400078e0a10 */
[----:B------:R-:W-:Y:S02]  /*44b0*/  IMAD.MOV.U32 R17, RZ, RZ, R18 ;  /* 0x000000ffff117224 */ /* 0x000fe400078e0012 */
[----:B------:R-:W-:Y:S02]  /*44c0*/  IMAD R8, R9, R16, R8 ;  /* 0x0000001009087224 */ /* 0x000fe400078e0208 */
[----:B-1----:R-:W-:Y:S02]  /*44d0*/  VIADD R7, R13, 0xb5 ;  /* 0x000000b50d077836 */ /* 0x002fe40000000000 */
[----:B------:R-:W-:-:S03]  /*44e0*/  IMAD.HI.U32 R18, R11, R15, RZ ;  /* 0x0000000f0b127227 */ /* 0x000fc600078e00ff */
[----:B------:R-:W-:Y:S01]  /*44f0*/  IABS R19, R7 ;  /* 0x0000000700137213 */ /* 0x000fe20000000000 */
[--C-:B------:R-:W-:Y:S01]  /*4500*/  @!P6 IMAD.IADD R5, R5, 0x1, -R9.reuse ;  /* 0x000000010505e824 */ /* 0x100fe200078e0a09 */
[C---:B------:R-:W-:Y:S01]  /*4510*/  ISETP.GT.U32.AND P6, PT, R9.reuse, R6, PT ;  /* 0x000000060900720c */ /* 0x040fe20003fc4070 */
[----:B------:R-:W-:Y:S01]  /*4520*/  @!P5 IMAD.IADD R0, R0, 0x1, -R9 ;  /* 0x000000010000d824 */ /* 0x000fe200078e0a09 */
[C---:B------:R-:W-:Y:S01]  /*4530*/  ISETP.GT.U32.AND P5, PT, R9.reuse, R8, PT ;  /* 0x000000080900720c */ /* 0x040fe20003fa4070 */
[----:B------:R-:W-:Y:S02]  /*4540*/  IMAD.MOV.U32 R21, RZ, RZ, R14 ;  /* 0x000000ffff157224 */ /* 0x000fe400078e000e */
[----:B------:R-:W-:Y:S02]  /*4550*/  IMAD.MOV R18, RZ, RZ, -R18 ;  /* 0x000000ffff127224 */ /* 0x000fe400078e0a12 */
[----:B------:R-:W-:Y:S02]  /*4560*/  IMAD.MOV.U32 R20, RZ, RZ, R2 ;  /* 0x000000ffff147224 */ /* 0x000fe400078e0002 */
[----:B------:R-:W-:Y:S01]  /*4570*/  @!P2 IMAD.MOV R21, RZ, RZ, -R21 ;  /* 0x000000ffff15a224 */ /* 0x000fe200078e0a15 */
[C---:B------:R-:W-:Y:S01]  /*4580*/  ISETP.GT.U32.AND P2, PT, R9.reuse, R5, PT ;  /* 0x000000050900720c */ /* 0x040fe20003f44070 */
[----:B------:R-:W-:Y:S01]  /*4590*/  @!P1 IMAD.MOV R20, RZ, RZ, -R20 ;  /* 0x000000ffff149224 */ /* 0x000fe200078e0a14 */
[----:B------:R-:W-:Y:S01]  /*45a0*/  ISETP.GE.AND P1, PT, R4, RZ, PT ;  /* 0x000000ff0400720c */ /* 0x000fe20003f26270 */
[----:B------:R-:W-:Y:S01]  /*45b0*/  IMAD R15, R9, R18, R15 ;  /* 0x00000012090f7224 */ /* 0x000fe200078e020f */
[----:B------:R-:W-:Y:S01]  /*45c0*/  STL [R1+0x274], R21 ;  /* 0x0002741501007387 */ /* 0x000fe20000100800 */
[----:B------:R-:W-:-:S03]  /*45d0*/  IMAD.HI.U32 R14, R11, R19, RZ ;  /* 0x000000130b0e7227 */ /* 0x000fc600078e00ff */
[----:B------:R0:W-:Y:S01]  /*45e0*/  STL [R1+0x27c], R20 ;  /* 0x00027c1401007387 */ /* 0x0001e20000100800 */
[--C-:B------:R-:W-:Y:S01]  /*45f0*/  @!P6 IMAD.IADD R6, R6, 0x1, -R9.reuse ;  /* 0x000000010606e824 */ /* 0x100fe200078e0a09 */
[C---:B------:R-:W-:Y:S01]  /*4600*/  ISETP.GT.U32.AND P6, PT, R9.reuse, R15, PT ;  /* 0x0000000f0900720c */ /* 0x040fe20003fc4070 */
[----:B------:R-:W-:Y:S02]  /*4610*/  IMAD.MOV R14, RZ, RZ, -R14 ;  /* 0x000000ffff0e7224 */ /* 0x000fe400078e0a0e */
[----:B------:R-:W-:Y:S02]  /*4620*/  @!P5 IMAD.IADD R8, R8, 0x1, -R9 ;  /* 0x000000010808d824 */ /* 0x000fe400078e0a09 */
[----:B------:R-:W-:Y:S02]  /*4630*/  IMAD R14, R9, R14, R19 ;  /* 0x0000000e090e7224 */ /* 0x000fe400078e0213 */
[----:B------:R-:W-:Y:S02]  /*4640*/  VIADD R2, R13, 0xb4 ;  /* 0x000000b40d027836 */ /* 0x000fe40000000000 */
[----:B0-----:R-:W-:-:S02]  /*4650*/  IMAD.MOV.U32 R20, RZ, RZ, R0 ;  /* 0x000000ffff147224 */ /* 0x001fc400078e0000 */
[----:B------:R-:W-:Y:S01]  /*4660*/  @!P3 IMAD.MOV R6, RZ, RZ, -R6 ;  /* 0x000000ffff06b224 */ /* 0x000fe200078e0a06 */
[C---:B------:R-:W-:Y:S01]  /*4670*/  ISETP.GT.U32.AND P3, PT, R9.reuse, R14, PT ;  /* 0x0000000e0900720c */ /* 0x040fe20003f64070 */
[----:B------:R-:W-:Y:S01]  /*4680*/  @!P0 IMAD.MOV R20, RZ, RZ, -R20 ;  /* 0x000000ffff148224 */ /* 0x000fe200078e0a14 */
[----:B------:R-:W-:Y:S01]  /*4690*/  ISETP.GT.U32.AND P0, PT, R9, R8, PT ;  /* 0x000000080900720c */ /* 0x000fe20003f04070 */
[----:B------:R-:W-:-:S03]  /*46a0*/  IMAD.HI.U32 R4, R11, R17, RZ ;  /* 0x000000110b047227 */ /* 0x000fc600078e00ff */
[----:B------:R-:W-:Y:S01]  /*46b0*/  STL [R1+0x280], R20 ;  /* 0x0002801401007387 */ /* 0x000fe20000100800 */
[--C-:B------:R-:W-:Y:S01]  /*46c0*/  @!P2 IMAD.IADD R5, R5, 0x1, -R9.reuse ;  /* 0x000000010505a824 */ /* 0x100fe200078e0a09 */
[----:B------:R-:W-:Y:S01]  /*46d0*/  ISETP.GE.AND P2, PT, R10, RZ, PT ;  /* 0x000000ff0a00720c */ /* 0x000fe20003f46270 */
[----:B------:R-:W-:Y:S01]  /*46e0*/  @!P6 IMAD.IADD R15, R15, 0x1, -R9 ;  /* 0x000000010f0fe824 */ /* 0x000fe200078e0a09 */
[----:B------:R-:W-:Y:S01]  /*46f0*/  IABS R10, R2 ;  /* 0x00000002000a7213 */ /* 0x000fe20000000000 */
[----:B------:R-:W-:Y:S01]  /*4700*/  IMAD.MOV R4, RZ, RZ, -R4 ;  /* 0x000000ffff047224 */ /* 0x000fe200078e0a04 */
[----:B------:R-:W-:Y:S01]  /*4710*/  STL [R1+0x284], R6 ;  /* 0x0002840601007387 */ /* 0x000fe20000100800 */
[----:B------:R-:W-:Y:S01]  /*4720*/  @!P4 IMAD.MOV R5, RZ, RZ, -R5 ;  /* 0x000000ffff05c224 */ /* 0x000fe200078e0a05 */
[C---:B------:R-:W-:Y:S01]  /*4730*/  ISETP.GT.U32.AND P6, PT, R9.reuse, R15, PT ;  /* 0x0000000f0900720c */ /* 0x040fe20003fc4070 */
[----:B------:R-:W-:Y:S01]  /*4740*/  IMAD R4, R9, R4, R17 ;  /* 0x0000000409047224 */ /* 0x000fe200078e0211 */
[----:B------:R-:W-:Y:S01]  /*4750*/  ISETP.GE.AND P4, PT, R3, RZ, PT ;  /* 0x000000ff0300720c */ /* 0x000fe20003f86270 */
[----:B------:R-:W-:Y:S01]  /*4760*/  VIADD R16, R13, 0xb3 ;  /* 0x000000b30d107836 */ /* 0x000fe20000000000 */
[----:B------:R0:W-:Y:S01]  /*4770*/  STL [R1+0x288], R5 ;  /* 0x0002880501007387 */ /* 0x0001e20000100800 */
[----:B------:R-:W-:Y:S01]  /*4780*/  IMAD.HI.U32 R17, R11, R10, RZ ;  /* 0x0000000a0b117227 */ /* 0x000fe200078e00ff */
[----:B------:R-:W-:-:S02]  /*4790*/  ISETP.GT.U32.AND P5, PT, R9, R4, PT ;  /* 0x000000040900720c */ /* 0x000fc40003fa4070 */
[----:B------:R-:W-:Y:S01]  /*47a0*/  IABS R0, R16 ;  /* 0x0000001000007213 */ /* 0x000fe20000000000 */
[----:B------:R-:W-:Y:S01]  /*47b0*/  @!P0 IMAD.IADD R8, R8, 0x1, -R9 ;  /* 0x0000000108088824 */ /* 0x000fe200078e0a09 */
[----:B------:R-:W-:Y:S01]  /*47c0*/  ISETP.GE.AND P0, PT, R7, RZ, PT ;  /* 0x000000ff0700720c */ /* 0x000fe20003f06270 */
[----:B------:R-:W-:Y:S02]  /*47d0*/  IMAD.MOV R17, RZ, RZ, -R17 ;  /* 0x000000ffff117224 */ /* 0x000fe400078e0a11 */
[----:B------:R-:W-:Y:S01]  /*47e0*/  @!P3 IMAD.IADD R14, R14, 0x1, -R9 ;  /* 0x000000010e0eb824 */ /* 0x000fe200078e0a09 */
[----:B------:R-:W-:Y:S01]  /*47f0*/  ISETP.GE.AND P3, PT, R2, RZ, PT ;  /* 0x000000ff0200720c */ /* 0x000fe20003f66270 */
[----:B0-----:R-:W-:Y:S02]  /*4800*/  IMAD.MOV.U32 R5, RZ, RZ, R8 ;  /* 0x000000ffff057224 */ /* 0x001fe400078e0008 */
[C---:B------:R-:W-:Y:S02]  /*4810*/  IMAD R10, R9.reuse, R17, R10 ;  /* 0x00000011090a7224 */ /* 0x040fe400078e020a */
[----:B------:R-:W-:Y:S01]  /*4820*/  @!P1 IMAD.MOV R5, RZ, RZ, -R5 ;  /* 0x000000ffff059224 */ /* 0x000fe200078e0a05 */
[----:B------:R-:W-:Y:S01]  /*4830*/  ISETP.GT.U32.AND P1, PT, R9, R14, PT ;  /* 0x0000000e0900720c */ /* 0x000fe20003f24070 */
[----:B------:R-:W-:-:S03]  /*4840*/  IMAD.HI.U32 R3, R11, R0, RZ ;  /* 0x000000000b037227 */ /* 0x000fc600078e00ff */
[----:B------:R0:W-:Y:S01]  /*4850*/  STL [R1+0x28c], R5 ;  /* 0x00028c0501007387 */ /* 0x0001e20000100800 */
[----:B------:R-:W-:Y:S01]  /*4860*/  @!P6 IMAD.IADD R15, R15, 0x1, -R9 ;  /* 0x000000010f0fe824 */ /* 0x000fe200078e0a09 */
[C---:B------:R-:W-:Y:S01]  /*4870*/  ISETP.GT.U32.AND P6, PT, R9.reuse, R10, PT ;  /* 0x0000000a0900720c */ /* 0x040fe20003fc4070 */
[----:B------:R-:W-:Y:S02]  /*4880*/  IMAD.MOV R3, RZ, RZ, -R3 ;  /* 0x000000ffff037224 */ /* 0x000fe400078e0a03 */
[--C-:B------:R-:W-:Y:S02]  /*4890*/  @!P5 IMAD.IADD R4, R4, 0x1, -R9.reuse ;  /* 0x000000010404d824 */ /* 0x100fe400078e0a09 */
[C---:B------:R-:W-:Y:S02]  /*48a0*/  IMAD R0, R9.reuse, R3, R0 ;  /* 0x0000000309007224 */ /* 0x040fe400078e0200 */
[----:B------:R-:W-:Y:S01]  /*48b0*/  @!P1 IMAD.IADD R14, R14, 0x1, -R9 ;  /* 0x000000010e0e9824 */ /* 0x000fe200078e0a09 */
[C---:B------:R-:W-:Y:S01]  /*48c0*/  ISETP.GT.U32.AND P5, PT, R9.reuse, R4, PT ;  /* 0x000000040900720c */ /* 0x040fe20003fa4070 */
[----:B------:R-:W-:Y:S01]  /*48d0*/  IMAD.MOV.U32 R7, RZ, RZ, R15 ;  /* 0x000000ffff077224 */ /* 0x000fe200078e000f */
[----:B------:R-:W-:Y:S01]  /*48e0*/  ISETP.GT.U32.AND P1, PT, R9, R0, PT ;  /* 0x000000000900720c */ /* 0x000fe20003f24070 */
[----:B------:R-:W-:-:S02]  /*48f0*/  VIADD R3, R13, 0xb2 ;  /* 0x000000b20d037836 */ /* 0x000fc40000000000 */
[----:B------:R-:W-:Y:S02]  /*4900*/  @!P6 IMAD.IADD R10, R10, 0x1, -R9 ;  /* 0x000000010a0ae824 */ /* 0x000fe400078e0a09 */
[----:B------:R-:W-:Y:S01]  /*4910*/  @!P2 IMAD.MOV R7, RZ, RZ, -R7 ;  /* 0x000000ffff07a224 */ /* 0x000fe200078e0a07 */
[----:B------:R-:W-:Y:S01]  /*4920*/  IABS R18, R3 ;  /* 0x0000000300127213 */ /* 0x000fe20000000000 */
[----:B0-----:R-:W-:Y:S01]  /*4930*/  VIADD R5, R13, 0xb1 ;  /* 0x000000b10d057836 */ /* 0x001fe20000000000 */
[----:B------:R-:W-:Y:S01]  /*4940*/  ISETP.GT.U32.AND P6, PT, R9, R10, PT ;  /* 0x0000000a0900720c */ /* 0x000fe20003fc4070 */
[----:B------:R-:W-:Y:S01]  /*4950*/  VIADD R6, R13, 0xb0 ;  /* 0x000000b00d067836 */ /* 0x000fe20000000000 */
[----:B------:R0:W-:Y:S01]  /*4960*/  STL [R1+0x294], R7 ;  /* 0x0002940701007387 */ /* 0x0001e20000100800 */
[--C-:B------:R-:W-:Y:S01]  /*4970*/  @!P5 IMAD.IADD R4, R4, 0x1, -R9.reuse ;  /* 0x000000010404d824 */ /* 0x100fe200078e0a09 */
[----:B------:R-:W-:Y:S01]  /*4980*/  ISETP.GE.AND P2, PT, R3, RZ, PT ;  /* 0x000000ff0300720c */ /* 0x000fe20003f46270 */
[----:B------:R-:W-:Y:S01]  /*4990*/  @!P1 IMAD.IADD R0, R0, 0x1, -R9 ;  /* 0x0000000100009824 */ /* 0x000fe200078e0a09 */
[----:B------:R-:W-:Y:S01]  /*49a0*/  IABS R3, R5 ;  /* 0x0000000500037213 */ /* 0x000fe20000000000 */
[----:B------:R-:W-:Y:S01]  /*49b0*/  @!P4 IMAD.MOV R4, RZ, RZ, -R4 ;  /* 0x000000ffff04c224 */ /* 0x000fe200078e0a04 */
[----:B------:R-:W-:Y:S01]  /*49c0*/  ISETP.GE.AND P4, PT, R5, RZ, PT ;  /* 0x000000ff0500720c */ /* 0x000fe20003f86270 */
[----:B------:R-:W-:Y:S01]  /*49d0*/  IMAD.HI.U32 R5, R11, R18, RZ ;  /* 0x000000120b057227 */ /* 0x000fe200078e00ff */
[----:B------:R-:W-:-:S02]  /*49e0*/  ISETP.GT.U32.AND P1, PT, R9, R0, PT ;  /* 0x000000000900720c */ /* 0x000fc40003f24070 */
[----:B------:R1:W-:Y:S01]  /*49f0*/  STL [R1+0x298], R4 ;  /* 0x0002980401007387 */ /* 0x0003e20000100800 */
[----:B0-----:R-:W-:Y:S01]  /*4a00*/  IMAD.MOV.U32 R7, RZ, RZ, R14 ;  /* 0x000000ffff077224 */ /* 0x001fe200078e000e */
[----:B------:R-:W-:Y:S01]  /*4a10*/  ISETP.GE.AND P5, PT, R16, RZ, PT ;  /* 0x000000ff1000720c */ /* 0x000fe20003fa6270 */
[----:B------:R-:W-:Y:S02]  /*4a20*/  @!P6 IMAD.IADD R10, R10, 0x1, -R9 ;  /* 0x000000010a0ae824 */ /* 0x000fe400078e0a09 */
[----:B------:R-:W-:Y:S01]  /*4a30*/  @!P0 IMAD.MOV R7, RZ, RZ, -R7 ;  /* 0x000000ffff078224 */ /* 0x000fe200078e0a07 */
[----:B------:R-:W-:Y:S01]  /*4a40*/  ISETP.GE.AND P0, PT, R6, RZ, PT ;  /* 0x000000ff0600720c */ /* 0x000fe20003f06270 */
[----:B------:R-:W-:Y:S01]  /*4a50*/  IMAD.MOV R5, RZ, RZ, -R5 ;  /* 0x000000ffff057224 */ /* 0x000fe200078e0a05 */
[----:B------:R-:W-:Y:S01]  /*4a60*/  IABS R6, R6 ;  /* 0x0000000600067213 */ /* 0x000fe20000000000 */
[----:B------:R-:W-:Y:S01]  /*4a70*/  VIADD R2, R13, 0xaf ;  /* 0x000000af0d027836 */ /* 0x000fe20000000000 */
[----:B------:R0:W-:Y:S01]  /*4a80*/  STL [R1+0x2a4], R7 ;  /* 0x0002a40701007387 */ /* 0x0001e20000100800 */
[----:B------:R-:W-:-:S02]  /*4a90*/  IMAD R18, R9, R5, R18 ;  /* 0x0000000509127224 */ /* 0x000fc400078e0212 */
[C---:B-1----:R-:W-:Y:S01]  /*4aa0*/  IMAD.HI.U32 R4, R11.reuse, R6, RZ ;  /* 0x000000060b047227 */ /* 0x042fe200078e00ff */
[----:B------:R-:W-:Y:S02]  /*4ab0*/  ISETP.GE.AND P6, PT, R2, RZ, PT ;  /* 0x000000ff0200720c */ /* 0x000fe40003fc6270 */
[----:B------:R-:W-:Y:S01]  /*4ac0*/  IABS R14, R2 ;  /* 0x00000002000e7213 */ /* 0x000fe20000000000 */
[----:B------:R-:W-:Y:S02]  /*4ad0*/  IMAD.MOV R4, RZ, RZ, -R4 ;  /* 0x000000ffff047224 */ /* 0x000fe400078e0a04 */
[----:B------:R-:W-:Y:S02]  /*4ae0*/  @!P1 IMAD.IADD R0, R0, 0x1, -R9 ;  /* 0x0000000100009824 */ /* 0x000fe400078e0a09 */
[----:B0-----:R-:W-:Y:S02]  /*4af0*/  IMAD.MOV.U32 R7, RZ, RZ, R10 ;  /* 0x000000ffff077224 */ /* 0x001fe400078e000a */
[----:B------:R-:W-:-:S04]  /*4b00*/  IMAD.HI.U32 R2, R11, R3, RZ ;  /* 0x000000030b027227 */ /* 0x000fc800078e00ff */
[----:B------:R-:W-:Y:S01]  /*4b10*/  @!P3 IMAD.MOV R7, RZ, RZ, -R7 ;  /* 0x000000ffff07b224 */ /* 0x000fe200078e0a07 */
[C---:B------:R-:W-:Y:S01]  /*4b20*/  ISETP.GT.U32.AND P3, PT, R9.reuse, R18, PT ;  /* 0x000000120900720c */ /* 0x040fe20003f64070 */
[----:B------:R-:W-:Y:S02]  /*4b30*/  IMAD R6, R9, R4, R6 ;  /* 0x0000000409067224 */ /* 0x000fe400078e0206 */
[----:B------:R-:W-:Y:S01]  /*4b40*/  IMAD.MOV R5, RZ, RZ, -R2 ;  /* 0x000000ffff057224 */ /* 0x000fe200078e0a02 */
[----:B------:R0:W-:Y:S01]  /*4b50*/  STL [R1+0x2a8], R7 ;  /* 0x0002a80701007387 */ /* 0x0001e20000100800 */
[----:B------:R-:W-:Y:S02]  /*4b60*/  VIADD R15, R13, 0xad ;  /* 0x000000ad0d0f7836 */ /* 0x000fe40000000000 */
[----:B------:R-:W-:Y:S02]  /*4b70*/  IMAD R3, R9, R5, R3 ;  /* 0x0000000509037224 */ /* 0x000fe400078e0203 */
[----:B------:R-:W-:-:S03]  /*4b80*/  IMAD.HI.U32 R2, R11, R14, RZ ;  /* 0x0000000e0b027227 */ /* 0x000fc600078e00ff */
[C---:B------:R-:W-:Y:S01]  /*4b90*/  ISETP.GT.U32.AND P1, PT, R9.reuse, R3, PT ;  /* 0x000000030900720c */ /* 0x040fe20003f24070 */
[----:B------:R-:W-:Y:S02]  /*4ba0*/  @!P3 IMAD.IADD R18, R18, 0x1, -R9 ;  /* 0x000000011212b824 */ /* 0x000fe400078e0a09 */
[----:B0-----:R-:W-:Y:S01]  /*4bb0*/  IMAD.MOV.U32 R7, RZ, RZ, R0 ;  /* 0x000000ffff077224 */ /* 0x001fe200078e0000 */
[----:B------:R-:W-:Y:S01]  /*4bc0*/  IABS R0, R15 ;  /* 0x0000000f00007213 */ /* 0x000fe20000000000 */
[----:B------:R-:W-:Y:S01]  /*4bd0*/  IMAD.MOV R2, RZ, RZ, -R2 ;  /* 0x000000ffff027224 */ /* 0x000fe200078e0a02 */
[C---:B------:R-:W-:Y:S01]  /*4be0*/  ISETP.GT.U32.AND P3, PT, R9.reuse, R18, PT ;  /* 0x000000120900720c */ /* 0x040fe20003f64070 */
[----:B------:R-:W-:Y:S01]  /*4bf0*/  @!P5 IMAD.MOV R7, RZ, RZ, -R7 ;  /* 0x000000ffff07d224 */ /* 0x000fe200078e0a07 */
[----:B------:R-:W-:Y:S01]  /*4c00*/  ISETP.GT.U32.AND P5, PT, R9, R6, PT ;  /* 0x000000060900720c */ /* 0x000fe20003fa4070 */
[----:B------:R-:W-:Y:S02]  /*4c10*/  VIADD R19, R13, 0xae ;  /* 0x000000ae0d137836 */ /* 0x000fe40000000000 */
[----:B------:R-:W-:Y:S01]  /*4c20*/  IMAD R14, R9, R2, R14 ;  /* 0x00000002090e7224 */ /* 0x000fe200078e020e */
[----:B------:R0:W-:Y:S01]  /*4c30*/  STL [R1+0x2f4], R7 ;  /* 0x0002f40701007387 */ /* 0x0001e20000100800 */
[----:B------:R-:W-:Y:S01]  /*4c40*/  @!P1 IMAD.IADD R3, R3, 0x1, -R9 ;  /* 0x0000000103039824 */ /* 0x000fe200078e0a09 */
[----:B------:R-:W-:Y:S01]  /*4c50*/  IABS R2, R19 ;  /* 0x0000001300027213 */ /* 0x000fe20000000000 */
[----:B------:R-:W-:-:S03]  /*4c60*/  IMAD.HI.U32 R5, R11, R0, RZ ;  /* 0x000000000b057227 */ /* 0x000fc600078e00ff */
[C---:B------:R-:W-:Y:S01]  /*4c70*/  ISETP.GT.U32.AND P1, PT, R9.reuse, R3, PT ;  /* 0x000000030900720c */ /* 0x040fe20003f24070 */
[----:B------:R-:W-:Y:S02]  /*4c80*/  IMAD.MOV R5, RZ, RZ, -R5 ;  /* 0x000000ffff057224 */ /* 0x000fe400078e0a05 */
[--C-:B------:R-:W-:Y:S02]  /*4c90*/  @!P5 IMAD.IADD R6, R6, 0x1, -R9.reuse ;  /* 0x000000010606d824 */ /* 0x100fe400078e0a09 */
[----:B------:R-:W-:Y:S01]  /*4ca0*/  @!P3 IMAD.IADD R18, R18, 0x1, -R9 ;  /* 0x000000011212b824 */ /* 0x000fe200078e0a09 */
[----:B------:R-:W-:Y:S01]  /*4cb0*/  ISETP.GT.U32.AND P3, PT, R9, R14, PT ;  /* 0x0000000e0900720c */ /* 0x000fe20003f64070 */
[----:B------:R-:W-:Y:S01]  /*4cc0*/  IMAD.HI.U32 R16, R11, R2, RZ ;  /* 0x000000020b107227 */ /* 0x000fe200078e00ff */
[----:B------:R-:W-:-:S03]  /*4cd0*/  ISETP.GT.U32.AND P5, PT, R9, R6, PT ;  /* 0x000000060900720c */ /* 0x000fc60003fa4070 */
[----:B------:R-:W-:Y:S02]  /*4ce0*/  IMAD R0, R9, R5, R0 ;  /* 0x0000000509007224 */ /* 0x000fe400078e0200 */
[----:B------:R-:W-:Y:S02]  /*4cf0*/  IMAD.MOV R16, RZ, RZ, -R16 ;  /* 0x000000ffff107224 */ /* 0x000fe400078e0a10 */
[----:B0-----:R-:W-:Y:S02]  /*4d00*/  VIADD R7, R13, 0xac ;  /* 0x000000ac0d077836 */ /* 0x001fe40000000000 */
[----:B------:R-:W-:Y:S02]  /*4d10*/  IMAD R2, R9, R16, R2 ;  /* 0x0000001009027224 */ /* 0x000fe400078e0202 */
[--C-:B------:R-:W-:Y:S01]  /*4d20*/  @!P1 IMAD.IADD R3, R3, 0x1, -R9.reuse ;  /* 0x0000000103039824 */ /* 0x100fe200078e0a09 */
[----:B------:R-:W-:Y:S01]  /*4d30*/  IABS R10, R7 ;  /* 0x00000007000a7213 */ /* 0x000fe20000000000 */
[--C-:B------:R-:W-:Y:S01]  /*4d40*/  @!P5 IMAD.IADD R6, R6, 0x1, -R9.reuse ;  /* 0x000000010606d824 */ /* 0x100fe200078e0a09 */
[C---:B------:R-:W-:Y:S01]  /*4d50*/  ISETP.GT.U32.AND P5, PT, R9.reuse, R0, PT ;  /* 0x000000000900720c */ /* 0x040fe20003fa4070 */
[----:B------:R-:W-:Y:S01]  /*4d60*/  IMAD.MOV.U32 R20, RZ, RZ, R18 ;  /* 0x000000ffff147224 */ /* 0x000fe200078e0012 */
[----:B------:R-:W-:Y:S01]  /*4d70*/  ISETP.GT.U32.AND P1, PT, R9, R2, PT ;  /* 0x000000020900720c */ /* 0x000fe20003f24070 */
[----:B------:R-:W-:Y:S01]  /*4d80*/  @!P3 IMAD.IADD R14, R14, 0x1, -R9 ;  /* 0x000000010e0eb824 */ /* 0x000fe200078e0a09 */
[----:B------:R-:W-:Y:S01]  /*4d90*/  ISETP.GE.AND P3, PT, R19, RZ, PT ;  /* 0x000000ff1300720c */ /* 0x000fe20003f66270 */
[----:B------:R-:W-:-:S02]  /*4da0*/  VIADD R4, R13, 0xab ;  /* 0x000000ab0d047836 */ /* 0x000fc40000000000 */
[----:B------:R-:W-:Y:S02]  /*4db0*/  VIADD R5, R13, 0xaa ;  /* 0x000000aa0d057836 */ /* 0x000fe40000000000 */
[----:B------:R-:W-:Y:S01]  /*4dc0*/  @!P2 IMAD.MOV R20, RZ, RZ, -R20 ;  /* 0x000000ffff14a224 */ /* 0x000fe200078e0a14 */
[----:B------:R-:W-:Y:S01]  /*4dd0*/  ISETP.GT.U32.AND P2, PT, R9, R14, PT ;  /* 0x0000000e0900720c */ /* 0x000fe20003f44070 */
[C---:B------:R-:W-:Y:S01]  /*4de0*/  IMAD.HI.U32 R17, R11.reuse, R10, RZ ;  /* 0x0000000a0b117227 */ /* 0x040fe200078e00ff */
[----:B------:R-:W-:Y:S02]  /*4df0*/  IABS R8, R4 ;  /* 0x0000000400087213 */ /* 0x000fe40000000000 */
[----:B------:R-:W-:Y:S01]  /*4e00*/  IABS R18, R5 ;  /* 0x0000000500127213 */ /* 0x000fe20000000000 */
[----:B------:R-:W-:Y:S01]  /*4e10*/  @!P5 IMAD.IADD R0, R0, 0x1, -R9 ;  /* 0x000000010000d824 */ /* 0x000fe200078e0a09 */
[----:B------:R0:W-:Y:S01]  /*4e20*/  STL [R1+0x2f0], R20 ;  /* 0x0002f01401007387 */ /* 0x0001e20000100800 */
[----:B------:R-:W-:-:S03]  /*4e30*/  IMAD.HI.U32 R16, R11, R8, RZ ;  /* 0x000000080b107227 */ /* 0x000fc600078e00ff */
[----:B------:R-:W-:Y:S01]  /*4e40*/  ISETP.GT.U32.AND P5, PT, R9, R0, PT ;  /* 0x000000000900720c */ /* 0x000fe20003fa4070 */
[----:B------:R-:W-:Y:S02]  /*4e50*/  IMAD.MOV R17, RZ, RZ, -R17 ;  /* 0x000000ffff117224 */ /* 0x000fe400078e0a11 */
[----:B------:R-:W-:Y:S01]  /*4e60*/  @!P1 IMAD.IADD R2, R2, 0x1, -R9 ;  /* 0x0000000102029824 */ /* 0x000fe200078e0a09 */
[----:B------:R-:W-:Y:S01]  /*4e70*/  ISETP.GE.AND P1, PT, R15, RZ, PT ;  /* 0x000000ff0f00720c */ /* 0x000fe20003f26270 */
[----:B------:R-:W-:Y:S02]  /*4e80*/  IMAD.MOV R16, RZ, RZ, -R16 ;  /* 0x000000ffff107224 */ /* 0x000fe400078e0a10 */
[----:B0-----:R-:W-:Y:S02]  /*4e90*/  IMAD.MOV.U32 R20, RZ, RZ, R3 ;  /* 0x000000ffff147224 */ /* 0x001fe400078e0003 */
[----:B------:R-:W-:-:S04]  /*4ea0*/  IMAD.HI.U32 R3, R11, R18, RZ ;  /* 0x000000120b037227 */ /* 0x000fc800078e00ff */
[C---:B------:R-:W-:Y:S02]  /*4eb0*/  IMAD R10, R9.reuse, R17, R10 ;  /* 0x00000011090a7224 */ /* 0x040fe400078e020a */
[----:B------:R-:W-:Y:S01]  /*4ec0*/  @!P4 IMAD.MOV R20, RZ, RZ, -R20 ;  /* 0x000000ffff14c224 */ /* 0x000fe200078e0a14 */
[C---:B------:R-:W-:Y:S01]  /*4ed0*/  ISETP.GT.U32.AND P4, PT, R9.reuse, R2, PT ;  /* 0x000000020900720c */ /* 0x040fe20003f84070 */
[----:B------:R-:W-:Y:S01]  /*4ee0*/  @!P2 IMAD.IADD R14, R14, 0x1, -R9 ;  /* 0x000000010e0ea824 */ /* 0x000fe200078e0a09 */
[C---:B------:R-:W-:Y:S01]  /*4ef0*/  ISETP.GT.U32.AND P2, PT, R9.reuse, R10, PT ;  /* 0x0000000a0900720c */ /* 0x040fe20003f44070 */
[----:B------:R-:W-:Y:S01]  /*4f00*/  IMAD.MOV R3, RZ, RZ, -R3 ;  /* 0x000000ffff037224 */ /* 0x000fe200078e0a03 */
[----:B------:R-:W-:Y:S01]  /*4f10*/  STL [R1+0x2ec], R20 ;  /* 0x0002ec1401007387 */ /* 0x000fe20000100800 */
[----:B------:R-:W-:Y:S02]  /*4f20*/  IMAD R8, R9, R16, R8 ;  /* 0x0000001009087224 */ /* 0x000fe400078e0208 */
[----:B------:R-:W-:-:S02]  /*4f30*/  IMAD.MOV.U32 R15, RZ, RZ, R14 ;  /* 0x000000ffff0f7224 */ /* 0x000fc400078e000e */
[C---:B------:R-:W-:Y:S02]  /*4f40*/  IMAD R18, R9.reuse, R3, R18 ;  /* 0x0000000309127224 */ /* 0x040fe400078e0212 */
[----:B------:R-:W-:Y:S01]  /*4f50*/  @!P6 IMAD.MOV R15, RZ, RZ, -R15 ;  /* 0x000000ffff0fe224 */ /* 0x000fe200078e0a0f */
[C---:B------:R-:W-:Y:S01]  /*4f60*/  ISETP.GT.U32.AND P6, PT, R9.reuse, R8, PT ;  /* 0x000000080900720c */ /* 0x040fe20003fc4070 */
[--C-:B------:R-:W-:Y:S01]  /*4f70*/  @!P5 IMAD.IADD R0, R0, 0x1, -R9.reuse ;  /* 0x000000010000d824 */ /* 0x100fe200078e0a09 */
[----:B------:R-:W-:Y:S01]  /*4f80*/  ISETP.GT.U32.AND P5, PT, R9, R18, PT ;  /* 0x000000120900720c */ /* 0x000fe20003fa4070 */
[----:B------:R-:W-:Y:S01]  /*4f90*/  @!P0 IMAD.MOV R6, RZ, RZ, -R6 ;  /* 0x000000ffff068224 */ /* 0x000fe200078e0a06 */
[----:B------:R-:W-:Y:S01]  /*4fa0*/  ISETP.GE.AND P0, PT, R7, RZ, PT ;  /* 0x000000ff0700720c */ /* 0x000fe20003f06270 */
[C---:B------:R-:W-:Y:S02]  /*4fb0*/  VIADD R14, R13.reuse, 0xa9 ;  /* 0x000000a90d0e7836 */ /* 0x040fe40000000000 */
[--C-:B------:R-:W-:Y:S01]  /*4fc0*/  @!P4 IMAD.IADD R2, R2, 0x1, -R9.reuse ;  /* 0x000000010202c824 */ /* 0x100fe200078e0a09 */
[----:B------:R0:W-:Y:S01]  /*4fd0*/  STL [R1+0x308], R6 ;  /* 0x0003080601007387 */ /* 0x0001e20000100800 */
[----:B------:R-:W-:Y:S01]  /*4fe0*/  VIADD R7, R13, 0xa8 ;  /* 0x000000a80d077836 */ /* 0x000fe20000000000 */
[----:B------:R-:W-:Y:S01]  /*4ff0*/  IABS R3, R14 ;  /* 0x0000000e00037213 */ /* 0x000fe20000000000 */
[--C-:B------:R-:W-:Y:S01]  /*5000*/  @!P2 IMAD.IADD R10, R10, 0x1, -R9.reuse ;  /* 0x000000010a0aa824 */ /* 0x100fe200078e0a09 */
[----:B------:R1:W-:Y:S01]  /*5010*/  STL [R1+0x30c], R15 ;  /* 0x00030c0f01007387 */ /* 0x0003e20000100800 */
[----:B------:R-:W-:Y:S01]  /*5020*/  ISETP.GE.AND P2, PT, R5, RZ, PT ;  /* 0x000000ff0500720c */ /* 0x000fe20003f46270 */
[--C-:B------:R-:W-:Y:S01]  /*5030*/  @!P6 IMAD.IADD R8, R8, 0x1, -R9.reuse ;  /* 0x000000010808e824 */ /* 0x100fe200078e0a09 */
[----:B------:R-:W-:Y:S01]  /*5040*/  IABS R5, R7 ;  /* 0x0000000700057213 */ /* 0x000fe20000000000 */
[----:B------:R-:W-:Y:S01]  /*5050*/  @!P5 IMAD.IADD R18, R18, 0x1, -R9 ;  /* 0x000000011212d824 */ /* 0x000fe200078e0a09 */
[----:B------:R-:W-:Y:S01]  /*5060*/  ISETP.GT.U32.AND P6, PT, R9, R10, PT ;  /* 0x0000000a0900720c */ /* 0x000fe20003fc4070 */
[----:B0-----:R-:W-:Y:S01]  /*5070*/  IMAD.HI.U32 R6, R11, R3, RZ ;  /* 0x000000030b067227 */ /* 0x001fe200078e00ff */
[----:B------:R-:W-:-:S02]  /*5080*/  ISETP.GE.AND P4, PT, R4, RZ, PT ;  /* 0x000000ff0400720c */ /* 0x000fc40003f86270 */
[C---:B------:R-:W-:Y:S01]  /*5090*/  ISETP.GT.U32.AND P5, PT, R9.reuse, R8, PT ;  /* 0x000000080900720c */ /* 0x040fe20003fa4070 */
[----:B-1----:R-:W-:Y:S02]  /*50a0*/  IMAD.MOV.U32 R15, RZ, RZ, R2 ;  /* 0x000000ffff0f7224 */ /* 0x002fe400078e0002 */
[----:B------:R-:W-:Y:S02]  /*50b0*/  IMAD.MOV R2, RZ, RZ, -R6 ;  /* 0x000000ffff027224 */ /* 0x000fe400078e0a06 */
[----:B------:R-:W-:Y:S01]  /*50c0*/  @!P3 IMAD.MOV R15, RZ, RZ, -R15 ;  /* 0x000000ffff0fb224 */ /* 0x000fe200078e0a0f */
[C---:B------:R-:W-:Y:S01]  /*50d0*/  ISETP.GT.U32.AND P3, PT, R9.reuse, R18, PT ;  /* 0x000000120900720c */ /* 0x040fe20003f64070 */
[----:B------:R-:W-:Y:S02]  /*50e0*/  IMAD R3, R9, R2, R3 ;  /* 0x0000000209037224 */ /* 0x000fe400078e0203 */
[----:B------:R-:W-:Y:S01]  /*50f0*/  @!P6 IMAD.IADD R10, R10, 0x1, -R9 ;  /* 0x000000010a0ae824 */ /* 0x000fe200078e0a09 */
[----:B------:R0:W-:Y:S01]  /*5100*/  STL [R1+0x318], R15 ;  /* 0x0003180f01007387 */ /* 0x0001e20000100800 */
[----:B------:R-:W-:Y:S01]  /*5110*/  VIADD R4, R13, 0xa7 ;  /* 0x000000a70d047836 */ /* 0x000fe20000000000 */
[----:B------:R-:W-:Y:S01]  /*5120*/  ISETP.GT.U32.AND P6, PT, R9, R3, PT ;  /* 0x000000030900720c */ /* 0x000fe20003fc4070 */
[----:B------:R-:W-:-:S02]  /*5130*/  VIADD R6, R13, 0xa6 ;  /* 0x000000a60d067836 */ /* 0x000fc40000000000 */
[--C-:B------:R-:W-:Y:S01]  /*5140*/  @!P5 IMAD.IADD R8, R8, 0x1, -R9.reuse ;  /* 0x000000010808d824 */ /* 0x100fe200078e0a09 */
[----:B------:R-:W-:Y:S01]  /*5150*/  IABS R2, R4 ;  /* 0x0000000400027213 */ /* 0x000fe20000000000 */
[----:B------:R-:W-:Y:S01]  /*5160*/  IMAD.MOV.U32 R17, RZ, RZ, R10 ;  /* 0x000000ffff117224 */ /* 0x000fe200078e000a */
[----:B------:R-:W-:Y:S01]  /*5170*/  IABS R19, R6 ;  /* 0x0000000600137213 */ /* 0x000fe20000000000 */
[----:B------:R-:W-:Y:S01]  /*5180*/  @!P3 IMAD.IADD R18, R18, 0x1, -R9 ;  /* 0x000000011212b824 */ /* 0x000fe200078e0a09 */
[----:B------:R-:W-:Y:S01]  /*5190*/  ISETP.GE.AND P5, PT, R14, RZ, PT ;  /* 0x000000ff0e00720c */ /* 0x000fe20003fa6270 */
[----:B0-----:R-:W-:-:S04]  /*51a0*/  IMAD.HI.U32 R15, R11, R5, RZ ;  /* 0x000000050b0f7227 */ /* 0x001fc800078e00ff */
[----:B------:R-:W-:Y:S02]  /*51b0*/  IMAD.MOV R15, RZ, RZ, -R15 ;  /* 0x000000ffff0f7224 */ /* 0x000fe400078e0a0f */
[----:B------:R-:W-:-:S04]  /*51c0*/  IMAD.HI.U32 R16, R11, R2, RZ ;  /* 0x000000020b107227 */ /* 0x000fc800078e00ff */
[----:B------:R-:W-:Y:S02]  /*51d0*/  IMAD R5, R9, R15, R5 ;  /* 0x0000000f09057224 */ /* 0x000fe400078e0205 */
[----:B------:R-:W-:Y:S01]  /*51e0*/  @!P6 IMAD.IADD R3, R3, 0x1, -R9 ;  /* 0x000000010303e824 */ /* 0x000fe200078e0a09 */
[----:B------:R-:W-:Y:S01]  /*51f0*/  ISETP.GE.AND P6, PT, R7, RZ, PT ;  /* 0x000000ff0700720c */ /* 0x000fe20003fc6270 */
[----:B------:R-:W-:Y:S01]  /*5200*/  IMAD.HI.U32 R15, R11, R19, RZ ;  /* 0x000000130b0f7227 */ /* 0x000fe200078e00ff */
[----:B------:R-:W-:-:S03]  /*5210*/  ISETP.GT.U32.AND P3, PT, R9, R5, PT ;  /* 0x000000050900720c */ /* 0x000fc60003f64070 */
[----:B------:R-:W-:Y:S02]  /*5220*/  VIADD R14, R13, 0xa5 ;  /* 0x000000a50d0e7836 */ /* 0x000fe40000000000 */
[----:B------:R-:W-:Y:S02]  /*5230*/  IMAD.MOV R16, RZ, RZ, -R16 ;  /* 0x000000ffff107224 */ /* 0x000fe400078e0a10 */
[----:B------:R-:W-:Y:S02]  /*5240*/  @!P1 IMAD.MOV R0, RZ, RZ, -R0 ;  /* 0x000000ffff009224 */ /* 0x000fe400078e0a00 */
[----:B------:R-:W-:Y:S02]  /*5250*/  @!P0 IMAD.MOV R17, RZ, RZ, -R17 ;  /* 0x000000ffff118224 */ /* 0x000fe400078e0a11 */
[----:B------:R-:W-:Y:S01]  /*5260*/  IMAD.MOV R15, RZ, RZ, -R15 ;  /* 0x000000ffff0f7224 */ /* 0x000fe200078e0a0f */
[----:B------:R0:W-:Y:S01]  /*5270*/  STL [R1+0x324], R0 ;  /* 0x0003240001007387 */ /* 0x0001e20000100800 */
[----:B------:R-:W-:Y:S01]  /*5280*/  @!P3 IMAD.IADD R5, R5, 0x1, -R9 ;  /* 0x000000010505b824 */ /* 0x000fe200078e0a09 */
[----:B------:R-:W-:Y:S01]  /*5290*/  ISETP.GT.U32.AND P3, PT, R9, R3, PT ;  /* 0x000000030900720c */ /* 0x000fe20003f64070 */
[----:B------:R-:W-:Y:S01]  /*52a0*/  VIADD R7, R13, 0xa4 ;  /* 0x000000a40d077836 */ /* 0x000fe20000000000 */
[----:B------:R1:W-:Y:S01]  /*52b0*/  STL [R1+0x344], R17 ;  /* 0x0003441101007387 */ /* 0x0003e20000100800 */
[C---:B------:R-:W-:Y:S01]  /*52c0*/  IMAD R2, R9.reuse, R16, R2 ;  /* 0x0000001009027224 */ /* 0x040fe200078e0202 */
[----:B------:R-:W-:Y:S01]  /*52d0*/  IABS R16, R14 ;  /* 0x0000000e00107213 */ /* 0x000fe20000000000 */
[C---:B------:R-:W-:Y:S01]  /*52e0*/  IMAD R19, R9.reuse, R15, R19 ;  /* 0x0000000f09137224 */ /* 0x040fe200078e0213 */
[----:B------:R-:W-:Y:S01]  /*52f0*/  ISETP.GT.U32.AND P0, PT, R9, R5, PT ;  /* 0x000000050900720c */ /* 0x000fe20003f04070 */
[----:B------:R-:W-:Y:S01]  /*5300*/  IMAD.MOV.U32 R10, RZ, RZ, R18 ;  /* 0x000000ffff0a7224 */ /* 0x000fe200078e0012 */
[----:B------:R-:W-:Y:S01]  /*5310*/  IABS R15, R7 ;  /* 0x00000007000f7213 */ /* 0x000fe20000000000 */
[----:B0-----:R-:W-:Y:S01]  /*5320*/  IMAD.HI.U32 R0, R11, R16, RZ ;  /* 0x000000100b007227 */ /* 0x001fe200078e00ff */
[----:B------:R-:W-:-:S03]  /*5330*/  ISETP.GT.U32.AND P1, PT, R9, R2, PT ;  /* 0x000000020900720c */ /* 0x000fc60003f24070 */
[----:B-1----:R-:W-:Y:S02]  /*5340*/  IMAD.MOV.U32 R17, RZ, RZ, R8 ;  /* 0x000000ffff117224 */ /* 0x002fe400078e0008 */
[----:B------:R-:W-:-:S04]  /*5350*/  IMAD.HI.U32 R8, R11, R15, RZ ;  /* 0x0000000f0b087227 */ /* 0x000fc800078e00ff */
[----:B------:R-:W-:Y:S01]  /*5360*/  @!P4 IMAD.MOV R17, RZ, RZ, -R17 ;  /* 0x000000ffff11c224 */ /* 0x000fe200078e0a11 */
[----:B------:R-:W-:Y:S01]  /*5370*/  ISETP.GT.U32.AND P4, PT, R9, R19, PT ;  /* 0x000000130900720c */ /* 0x000fe20003f84070 */
[--C-:B------:R-:W-:Y:S01]  /*5380*/  @!P3 IMAD.IADD R3, R3, 0x1, -R9.reuse ;  /* 0x000000010303b824 */ /* 0x100fe200078e0a09 */
[----:B------:R-:W-:Y:S01]  /*5390*/  ISETP.GE.AND P3, PT, R6, RZ, PT ;  /* 0x000000ff0600720c */ /* 0x000fe20003f66270 */
[----:B------:R-:W-:Y:S01]  /*53a0*/  IMAD.MOV R0, RZ, RZ, -R0 ;  /* 0x000000ffff007224 */ /* 0x000fe200078e0a00 */
[----:B------:R0:W-:Y:S01]  /*53b0*/  STL [R1+0x374], R17 ;  /* 0x0003741101007387 */ /* 0x0001e20000100800 */
[----:B------:R-:W-:Y:S01]  /*53c0*/  @!P2 IMAD.MOV R10, RZ, RZ, -R10 ;  /* 0x000000ffff0aa224 */ /* 0x000fe200078e0a0a */
[----:B------:R-:W-:Y:S01]  /*53d0*/  ISETP.GE.AND P2, PT, R4, RZ, PT ;  /* 0x000000ff0400720c */ /* 0x000fe20003f46270 */
[----:B------:R-:W-:Y:S02]  /*53e0*/  IMAD.MOV R8, RZ, RZ, -R8 ;  /* 0x000000ffff087224 */ /* 0x000fe400078e0a08 */
[--C-:B------:R-:W-:Y:S01]  /*53f0*/  @!P0 IMAD.IADD R5, R5, 0x1, -R9.reuse ;  /* 0x0000000105058824 */ /* 0x100fe200078e0a09 */
[----:B------:R1:W-:Y:S01]  /*5400*/  STL [R1+0x370], R10 ;  /* 0x0003700a01007387 */ /* 0x0003e20000100800 */
[----:B------:R-:W-:Y:S01]  /*5410*/  IMAD R4, R9, R0, R16 ;  /* 0x0000000009047224 */ /* 0x000fe200078e0210 */
[----:B------:R-:W-:Y:S01]  /*5420*/  ISETP.GE.AND P0, PT, R14, RZ, PT ;  /* 0x000000ff0e00720c */ /* 0x000fe20003f06270 */
[----:B------:R-:W-:-:S02]  /*5430*/  @!P1 IMAD.IADD R2, R2, 0x1, -R9 ;  /* 0x0000000102029824 */ /* 0x000fc400078e0a09 */
[----:B0-----:R-:W-:Y:S02]  /*5440*/  IMAD.MOV.U32 R17, RZ, RZ, R3 ;  /* 0x000000ffff117224 */ /* 0x001fe400078e0003 */
[C---:B------:R-:W-:Y:S01]  /*5450*/  IMAD R6, R9.reuse, R8, R15 ;  /* 0x0000000809067224 */ /* 0x040fe200078e020f */
[C---:B------:R-:W-:Y:S01]  /*5460*/  ISETP.GT.U32.AND P1, PT, R9.reuse, R2, PT ;  /* 0x000000020900720c */ /* 0x040fe20003f24070 */
[----:B------:R-:W-:Y:S01]  /*5470*/  @!P5 IMAD.MOV R17, RZ, RZ, -R17 ;  /* 0x000000ffff11d224 */ /* 0x000fe200078e0a11 */
[----:B------:R-:W-:Y:S01]  /*5480*/  ISETP.GT.U32.AND P5, PT, R9, R4, PT ;  /* 0x000000040900720c */ /* 0x000fe20003fa4070 */
[----:B-1----:R-:W-:Y:S02]  /*5490*/  IMAD.MOV.U32 R10, RZ, RZ, R5 ;  /* 0x000000ffff0a7224 */ /* 0x002fe400078e0005 */
[----:B------:R-:W-:Y:S01]  /*54a0*/  VIADD R8, R13, 0xa3 ;  /* 0x000000a30d087836 */ /* 0x000fe20000000000 */
[----:B------:R-:W-:Y:S01]  /*54b0*/  STL [R1+0x398], R17 ;  /* 0x0003981101007387 */ /* 0x000fe20000100800 */
[----:B------:R-:W-:Y:S01]  /*54c0*/  @!P6 IMAD.MOV R10, RZ, RZ, -R10 ;  /* 0x000000ffff0ae224 */ /* 0x000fe200078e0a0a */
[----:B------:R-:W-:Y:S01]  /*54d0*/  ISETP.GT.U32.AND P6, PT, R9, R6, PT ;  /* 0x000000060900720c */ /* 0x000fe20003fc4070 */
[----:B------:R-:W-:Y:S01]  /*54e0*/  VIADD R0, R13, 0xa2 ;  /* 0x000000a20d007836 */ /* 0x000fe20000000000 */
[----:B------:R-:W-:Y:S01]  /*54f0*/  IABS R3, R8 ;  /* 0x0000000800037213 */ /* 0x000fe20000000000 */
[--C-:B------:R-:W-:Y:S01]  /*5500*/  @!P4 IMAD.IADD R19, R19, 0x1, -R9.reuse ;  /* 0x000000011313c824 */ /* 0x100fe200078e0a09 */
[----:B------:R0:W-:Y:S01]  /*5510*/  STL [R1+0x394], R10 ;  /* 0x0003940a01007387 */ /* 0x0001e20000100800 */
[--C-:B------:R-:W-:Y:S01]  /*5520*/  @!P1 IMAD.IADD R2, R2, 0x1, -R9.reuse ;  /* 0x0000000102029824 */ /* 0x100fe200078e0a09 */
[----:B------:R-:W-:Y:S01]  /*5530*/  IABS R5, R0 ;  /* 0x0000000000057213 */ /* 0x000fe20000000000 */
[----:B------:R-:W-:Y:S01]  /*5540*/  @!P5 IMAD.IADD R4, R4, 0x1, -R9 ;  /* 0x000000010404d824 */ /* 0x000fe200078e0a09 */
[----:B------:R-:W-:Y:S01]  /*5550*/  ISETP.GE.AND P1, PT, R7, RZ, PT ;  /* 0x000000ff0700720c */ /* 0x000fe20003f26270 */
[----:B------:R-:W-:Y:S01]  /*5560*/  IMAD.HI.U32 R7, R11, R3, RZ ;  /* 0x000000030b077227 */ /* 0x000fe200078e00ff */
[----:B------:R-:W-:-:S02]  /*5570*/  ISETP.GT.U32.AND P4, PT, R9, R19, PT ;  /* 0x000000130900720c */ /* 0x000fc40003f84070 */
[----:B------:R-:W-:Y:S01]  /*5580*/  ISETP.GT.U32.AND P5, PT, R9, R4, PT ;  /* 0x000000040900720c */ /* 0x000fe20003fa4070 */
[----:B------:R-:W-:Y:S02]  /*5590*/  @!P6 IMAD.IADD R6, R6, 0x1, -R9 ;  /* 0x000000010606e824 */ /* 0x000fe400078e0a09 */
[----:B0-----:R-:W-:-:S03]  /*55a0*/  IMAD.HI.U32 R10, R11, R5, RZ ;  /* 0x000000050b0a7227 */ /* 0x001fc600078e00ff */
[C---:B------:R-:W-:Y:S01]  /*55b0*/  ISETP.GT.U32.AND P6, PT, R9.reuse, R6, PT ;  /* 0x000000060900720c */ /* 0x040fe20003fc4070 */
[----:B------:R-:W-:Y:S02]  /*55c0*/  IMAD.MOV R7, RZ, RZ, -R7 ;  /* 0x000000ffff077224 */ /* 0x000fe400078e0a07 */
[----:B------:R-:W-:Y:S02]  /*55d0*/  IMAD.MOV R10, RZ, RZ, -R10 ;  /* 0x000000ffff0a7224 */ /* 0x000fe400078e0a0a */
[----:B------:R-:W-:Y:S02]  /*55e0*/  IMAD R7, R9, R7, R3 ;  /* 0x0000000709077224 */ /* 0x000fe400078e0203 */
[----:B------:R-:W-:Y:S02]  /*55f0*/  VIADD R16, R13, 0xa1 ;  /* 0x000000a10d107836 */ /* 0x000fe40000000000 */
[C---:B------:R-:W-:Y:S02]  /*5600*/  IMAD R5, R9.reuse, R10, R5 ;  /* 0x0000000a09057224 */ /* 0x040fe400078e0205 */
[--C-:B------:R-:W-:Y:S01]  /*5610*/  @!P5 IMAD.IADD R4, R4, 0x1, -R9.reuse ;  /* 0x000000010404d824 */ /* 0x100fe200078e0a09 */
[----:B------:R-:W-:Y:S01]  /*5620*/  ISETP.GT.U32.AND P5, PT, R9, R7, PT ;  /* 0x000000070900720c */ /* 0x000fe20003fa4070 */
[--C-:B------:R-:W-:Y:S01]  /*5630*/  @!P4 IMAD.IADD R19, R19, 0x1, -R9.reuse ;  /* 0x000000011313c824 */ /* 0x100fe200078e0a09 */
[----:B------:R-:W-:Y:S01]  /*5640*/  ISETP.GE.AND P4, PT, R8, RZ, PT ;  /* 0x000000ff0800720c */ /* 0x000fe20003f86270 */
[----:B------:R-:W-:Y:S01]  /*5650*/  @!P6 IMAD.IADD R6, R6, 0x1, -R9 ;  /* 0x000000010606e824 */ /* 0x000fe200078e0a09 */
[----:B------:R-:W-:Y:S01]  /*5660*/  IABS R8, R16 ;  /* 0x0000001000087213 */ /* 0x000fe20000000000 */
[----:B------:R-:W-:Y:S01]  /*5670*/  IMAD.MOV.U32 R14, RZ, RZ, R2 ;  /* 0x000000ffff0e7224 */ /* 0x000fe200078e0002 */
[----:B------:R-:W-:Y:S01]  /*5680*/  ISETP.GT.U32.AND P6, PT, R9, R5, PT ;  /* 0x000000050900720c */ /* 0x000fe20003fc4070 */
[----:B------:R-:W-:-:S02]  /*5690*/  VIADD R10, R13, 0x9f ;  /* 0x0000009f0d0a7836 */ /* 0x000fc40000000000 */
[----:B------:R-:W-:Y:S02]  /*56a0*/  IMAD.MOV.U32 R2, RZ, RZ, R8 ;  /* 0x000000ffff027224 */ /* 0x000fe400078e0008 */
[----:B------:R-:W-:Y:S01]  /*56b0*/  VIADD R8, R13, 0xa0 ;  /* 0x000000a00d087836 */ /* 0x000fe20000000000 */
[----:B------:R-:W-:Y:S01]  /*56c0*/  IABS R15, R10 ;  /* 0x0000000a000f7213 */ /* 0x000fe20000000000 */
[----:B------:R-:W-:-:S03]  /*56d0*/  IMAD.HI.U32 R3, R11, R2, RZ ;  /* 0x000000020b037227 */ /* 0x000fc600078e00ff */
[----:B------:R-:W-:Y:S01]  /*56e0*/  IABS R17, R8 ;  /* 0x0000000800117213 */ /* 0x000fe20000000000 */
[----:B------:R-:W-:Y:S02]  /*56f0*/  @!P5 IMAD.IADD R7, R7, 0x1, -R9 ;  /* 0x000000010707d824 */ /* 0x000fe400078e0a09 */
[----:B------:R-:W-:Y:S01]  /*5700*/  @!P2 IMAD.MOV R14, RZ, RZ, -R14 ;  /* 0x000000ffff0ea224 */ /* 0x000fe200078e0a0e */
[----:B------:R-:W-:Y:S01]  /*5710*/  ISETP.GE.AND P2, PT, R0, RZ, PT ;  /* 0x000000ff0000720c */ /* 0x000fe20003f46270 */
[----:B------:R-:W-:Y:S02]  /*5720*/  IMAD.MOV R3, RZ, RZ, -R3 ;  /* 0x000000ffff037224 */ /* 0x000fe400078e0a03 */
[----:B------:R-:W-:Y:S01]  /*5730*/  @!P6 IMAD.IADD R5, R5, 0x1, -R9 ;  /* 0x000000010505e824 */ /* 0x000fe200078e0a09 */
[----:B------:R-:W-:Y:S01]  /*5740*/  ISETP.GT.U32.AND P6, PT, R9, R7, PT ;  /* 0x000000070900720c */ /* 0x000fe20003fc4070 */
[----:B------:R-:W-:Y:S01]  /*5750*/  VIADD R0, R13, 0x9e ;  /* 0x0000009e0d007836 */ /* 0x000fe20000000000 */
[----:B------:R0:W-:Y:S01]  /*5760*/  STL [R1+0x390], R14 ;  /* 0x0003900e01007387 */ /* 0x0001e20000100800 */
[----:B------:R-:W-:-:S04]  /*5770*/  IMAD.HI.U32 R20, R11, R17, RZ ;  /* 0x000000110b147227 */ /* 0x000fc800078e00ff */
[C---:B------:R-:W-:Y:S02]  /*5780*/  IMAD R2, R9.reuse, R3, R2 ;  /* 0x0000000309027224 */ /* 0x040fe400078e0202 */
[----:B------:R-:W-:Y:S02]  /*5790*/  IMAD.MOV.U32 R21, RZ, RZ, R4 ;  /* 0x000000ffff157224 */ /* 0x000fe400078e0004 */
[----:B------:R-:W-:Y:S01]  /*57a0*/  IMAD.MOV R20, RZ, RZ, -R20 ;  /* 0x000000ffff147224 */ /* 0x000fe200078e0a14 */
[----:B0-----:R-:W-:Y:S01]  /*57b0*/  IABS R14, R0 ;  /* 0x00000000000e7213 */ /* 0x001fe20000000000 */
[----:B------:R-:W-:Y:S01]  /*57c0*/  @!P3 IMAD.MOV R19, RZ, RZ, -R19 ;  /* 0x000000ffff13b224 */ /* 0x000fe200078e0a13 */
[----:B------:R-:W-:Y:S01]  /*57d0*/  ISETP.GT.U32.AND P5, PT, R9, R2, PT ;  /* 0x000000020900720c */ /* 0x000fe20003fa4070 */
[----:B------:R-:W-:Y:S01]  /*57e0*/  @!P0 IMAD.MOV R21, RZ, RZ, -R21 ;  /* 0x000000ffff158224 */ /* 0x000fe200078e0a15 */
[----:B------:R-:W-:Y:S01]  /*57f0*/  ISETP.GE.AND P3, PT, R16, RZ, PT ;  /* 0x000000ff1000720c */ /* 0x000fe20003f66270 */
[----:B------:R-:W-:Y:S01]  /*5800*/  IMAD.HI.U32 R18, R11, R15, RZ ;  /* 0x0000000f0b127227 */ /* 0x000fe200078e00ff */
[C---:B------:R-:W-:Y:S01]  /*5810*/  ISETP.GT.U32.AND P0, PT, R9.reuse, R5, PT ;  /* 0x000000050900720c */ /* 0x040fe20003f04070 */
[----:B------:R0:W-:Y:S02]  /*5820*/  STL [R1+0x3b4], R19 ;  /* 0x0003b41301007387 */ /* 0x0001e40000100800 */
[----:B------:R-:W-:-:S02]  /*5830*/  IMAD R16, R9, R20, R17 ;  /* 0x0000001409107224 */ /* 0x000fc400078e0211 */
[----:B------:R-:W-:Y:S01]  /*5840*/  IMAD.MOV R18, RZ, RZ, -R18 ;  /* 0x000000ffff127224 */ /* 0x000fe200078e0a12 */
[----:B------:R-:W-:Y:S01]  /*5850*/  STL [R1+0x3c4], R21 ;  /* 0x0003c41501007387 */ /* 0x000fe20000100800 */
[--C-:B------:R-:W-:Y:S01]  /*5860*/  @!P6 IMAD.IADD R7, R7, 0x1, -R9.reuse ;  /* 0x000000010707e824 */ /* 0x100fe200078e0a09 */
[C---:B------:R-:W-:Y:S01]  /*5870*/  ISETP.GT.U32.AND P6, PT, R9.reuse, R16, PT ;  /* 0x000000100900720c */ /* 0x040fe20003fc4070 */
[----:B------:R-:W-:Y:S02]  /*5880*/  @!P5 IMAD.IADD R2, R2, 0x1, -R9 ;  /* 0x000000010202d824 */ /* 0x000fe400078e0a09 */
[----:B0-----:R-:W-:Y:S02]  /*5890*/  IMAD.MOV.U32 R19, RZ, RZ, R14 ;  /* 0x000000ffff137224 */ /* 0x001fe400078e000e */
[C---:B------:R-:W-:Y:S01]  /*58a0*/  IMAD R14, R9.reuse, R18, R15 ;  /* 0x00000012090e7224 */ /* 0x040fe200078e020f */
[----:B------:R-:W-:Y:S01]  /*58b0*/  ISETP.GT.U32.AND P5, PT, R9, R2, PT ;  /* 0x000000020900720c */ /* 0x000fe20003fa4070 */
[----:B------:R-:W-:-:S04]  /*58c0*/  IMAD.HI.U32 R4, R11, R19, RZ ;  /* 0x000000130b047227 */ /* 0x000fc800078e00ff */
[----:B------:R-:W-:Y:S02]  /*58d0*/  IMAD.MOV.U32 R15, RZ, RZ, R7 ;  /* 0x000000ffff0f7224 */ /* 0x000fe400078e0007 */
[----:B------:R-:W-:Y:S02]  /*58e0*/  IMAD.MOV R4, RZ, RZ, -R4 ;  /* 0x000000ffff047224 */ /* 0x000fe400078e0a04 */
[----:B------:R-:W-:Y:S01]  /*58f0*/  @!P4 IMAD.MOV R15, RZ, RZ, -R15 ;  /* 0x000000ffff0fc224 */ /* 0x000fe200078e0a0f */
[----:B------:R-:W-:Y:S01]  /*5900*/  ISETP.GT.U32.AND P4, PT, R9, R14, PT ;  /* 0x0000000e0900720c */ /* 0x000fe20003f84070 */
[----:B------:R-:W-:Y:S01]  /*5910*/  @!P0 IMAD.IADD R5, R5, 0x1, -R9 ;  /* 0x0000000105058824 */ /* 0x000fe200078e0a09 */
[----:B------:R-:W-:Y:S01]  /*5920*/  ISETP.GE.AND P0, PT, R10, RZ, PT ;  /* 0x000000ff0a00720c */ /* 0x000fe20003f06270 */
[----:B------:R-:W-:Y:S02]  /*5930*/  VIADD R3, R13, 0x9d ;  /* 0x0000009d0d037836 */ /* 0x000fe40000000000 */
[----:B------:R-:W-:-:S02]  /*5940*/  IMAD R10, R9, R4, R19 ;  /* 0x00000004090a7224 */ /* 0x000fc400078e0213 */
[----:B------:R-:W-:Y:S01]  /*5950*/  @!P6 IMAD.IADD R16, R16, 0x1, -R9 ;  /* 0x000000011010e824 */ /* 0x000fe200078e0a09 */
[----:B------:R-:W-:Y:S01]  /*5960*/  IABS R17, R3 ;  /* 0x0000000300117213 */ /* 0x000fe20000000000 */
[----:B------:R-:W-:Y:S01]  /*5970*/  IMAD.MOV.U32 R18, RZ, RZ, R6 ;  /* 0x000000ffff127224 */ /* 0x000fe200078e0006 */
[----:B------:R-:W-:Y:S01]  /*5980*/  ISETP.GT.U32.AND P6, PT, R9, R10, PT ;  /* 0x0000000a0900720c */ /* 0x000fe20003fc4070 */
[----:B------:R-:W-:Y:S02]  /*5990*/  VIADD R4, R13, 0x9c ;  /* 0x0000009c0d047836 */ /* 0x000fe40000000000 */
[----:B------:R-:W-:-:S04]  /*59a0*/  IMAD.HI.U32 R6, R11, R17, RZ ;  /* 0x000000110b067227 */ /* 0x000fc800078e00ff */
[----:B------:R-:W-:Y:S01]  /*59b0*/  @!P1 IMAD.MOV R18, RZ, RZ, -R18 ;  /* 0x000000ffff129224 */ /* 0x000fe200078e0a12 */
[----:B------:R-:W-:Y:S01]  /*59c0*/  ISETP.GE.AND P1, PT, R8, RZ, PT ;  /* 0x000000ff0800720c */ /* 0x000fe20003f26270 */
[----:B------:R-:W-:Y:S02]  /*59d0*/  @!P4 IMAD.IADD R14, R14, 0x1, -R9 ;  /* 0x000000010e0ec824 */ /* 0x000fe400078e0a09 */
[----:B------:R-:W-:Y:S01]  /*59e0*/  IMAD.MOV R6, RZ, RZ, -R6 ;  /* 0x000000ffff067224 */ /* 0x000fe200078e0a06 */
[----:B------:R-:W-:Y:S01]  /*59f0*/  STL [R1+0x3c0], R18 ;  /* 0x0003c01201007387 */ /* 0x000fe20000100800 */
[----:B------:R-:W-:Y:S01]  /*5a00*/  IMAD.MOV.U32 R8, RZ, RZ, R5 ;  /* 0x000000ffff087224 */ /* 0x000fe200078e0005 */
[C---:B------:R-:W-:Y:S01]  /*5a10*/  ISETP.GT.U32.AND P4, PT, R9.reuse, R14, PT ;  /* 0x0000000e0900720c */ /* 0x040fe20003f84070 */
[----:B------:R-:W-:Y:S01]  /*5a20*/  @!P5 IMAD.IADD R2, R2, 0x1, -R9 ;  /* 0x000000010202d824 */ /* 0x000fe200078e0a09 */
[----:B------:R-:W-:Y:S01]  /*5a30*/  ISETP.GE.AND P5, PT, R0, RZ, PT ;  /* 0x000000ff0000720c */ /* 0x000fe20003fa6270 */
[C---:B------:R-:W-:Y:S01]  /*5a40*/  IMAD R0, R9.reuse, R6, R17 ;  /* 0x0000000609007224 */ /* 0x040fe200078e0211 */
[----:B------:R-:W-:Y:S01]  /*5a50*/  IABS R17, R4 ;  /* 0x0000000400117213 */ /* 0x000fe20000000000 */
[----:B------:R-:W-:Y:S01]  /*5a60*/  @!P2 IMAD.MOV R8, RZ, RZ, -R8 ;  /* 0x000000ffff08a224 */ /* 0x000fe200078e0a08 */
[----:B------:R-:W-:Y:S01]  /*5a70*/  ISETP.GT.U32.AND P2, PT, R9, R16, PT ;  /* 0x000000100900720c */ /* 0x000fe20003f44070 */
[----:B------:R-:W-:Y:S01]  /*5a80*/  @!P6 IMAD.IADD R10, R10, 0x1, -R9 ;  /* 0x000000010a0ae824 */ /* 0x000fe200078e0a09 */
[----:B------:R0:W-:Y:S01]  /*5a90*/  STL [R1+0x3bc], R15 ;  /* 0x0003bc0f01007387 */ /* 0x0001e20000100800 */
[----:B------:R-:W-:-:S03]  /*5aa0*/  IMAD.HI.U32 R19, R11, R17, RZ ;  /* 0x000000110b137227 */ /* 0x000fc600078e00ff */
[----:B------:R-:W-:Y:S01]  /*5ab0*/  ISETP.GT.U32.AND P6, PT, R9, R10, PT ;  /* 0x0000000a0900720c */ /* 0x000fe20003fc4070 */
[----:B------:R-:W-:Y:S01]  /*5ac0*/  IMAD.MOV R19, RZ, RZ, -R19 ;  /* 0x000000ffff137224 */ /* 0x000fe200078e0a13 */
[----:B------:R1:W-:Y:S01]  /*5ad0*/  STL [R1+0x3b8], R8 ;  /* 0x0003b80801007387 */ /* 0x0003e20000100800 */
[----:B------:R-:W-:Y:S01]  /*5ae0*/  @!P4 IMAD.IADD R14, R14, 0x1, -R9 ;  /* 0x000000010e0ec824 */ /* 0x000fe200078e0a09 */
[----:B------:R-:W-:Y:S01]  /*5af0*/  ISETP.GE.AND P4, PT, R3, RZ, PT ;  /* 0x000000ff0300720c */ /* 0x000fe20003f86270 */
[C---:B------:R-:W-:Y:S02]  /*5b00*/  IMAD R3, R9.reuse, R19, R17 ;  /* 0x0000001309037224 */ /* 0x040fe400078e0211 */
[----:B------:R-:W-:Y:S01]  /*5b10*/  @!P2 IMAD.IADD R16, R16, 0x1, -R9 ;  /* 0x000000011010a824 */ /* 0x000fe200078e0a09 */
[----:B------:R-:W-:Y:S01]  /*5b20*/  ISETP.GT.U32.AND P2, PT, R9, R0, PT ;  /* 0x000000000900720c */ /* 0x000fe20003f44070 */
[C---:B------:R-:W-:Y:S02]  /*5b30*/  VIADD R7, R13.reuse, 0x9b ;  /* 0x0000009b0d077836 */ /* 0x040fe40000000000 */
[----:B------:R-:W-:-:S02]  /*5b40*/  VIADD R5, R13, 0x9a ;  /* 0x0000009a0d057836 */ /* 0x000fc40000000000 */
[----:B------:R-:W-:Y:S01]  /*5b50*/  @!P6 IMAD.IADD R10, R10, 0x1, -R9 ;  /* 0x000000010a0ae824 */ /* 0x000fe200078e0a09 */
[----:B------:R-:W-:Y:S01]  /*5b60*/  ISETP.GT.U32.AND P6, PT, R9, R3, PT ;  /* 0x000000030900720c */ /* 0x000fe20003fc4070 */
[----:B0-----:R-:W-:Y:S01]  /*5b70*/  VIADD R15, R13, 0x99 ;  /* 0x000000990d0f7836 */ /* 0x001fe20000000000 */
[----:B------:R-:W-:Y:S01]  /*5b80*/  IABS R18, R7 ;  /* 0x0000000700127213 */ /* 0x000fe20000000000 */
[----:B------:R-:W-:Y:S01]  /*5b90*/  IMAD.MOV.U32 R22, RZ, RZ, R2 ;  /* 0x000000ffff167224 */ /* 0x000fe200078e0002 */
[----:B-1----:R-:W-:Y:S01]  /*5ba0*/  IABS R8, R5 ;  /* 0x0000000500087213 */ /* 0x002fe20000000000 */
[----:B------:R-:W-:Y:S01]  /*5bb0*/  IMAD.MOV.U32 R21, RZ, RZ, R16 ;  /* 0x000000ffff157224 */ /* 0x000fe200078e0010 */
[----:B------:R-:W-:Y:S01]  /*5bc0*/  IABS R6, R15 ;  /* 0x0000000f00067213 */ /* 0x000fe20000000000 */
[----:B------:R-:W-:-:S04]  /*5bd0*/  IMAD.HI.U32 R17, R11, R18, RZ ;  /* 0x000000120b117227 */ /* 0x000fc800078e00ff */
[----:B------:R-:W-:Y:S01]  /*5be0*/  @!P2 IMAD.IADD R0, R0, 0x1, -R9 ;  /* 0x000000010000a824 */ /* 0x000fe200078e0a09 */
[----:B------:R-:W-:Y:S01]  /*5bf0*/  ISETP.GE.AND P2, PT, R4, RZ, PT ;  /* 0x000000ff0400720c */ /* 0x000fe20003f46270 */
[----:B------:R-:W-:-:S04]  /*5c00*/  IMAD.HI.U32 R20, R11, R8, RZ ;  /* 0x000000080b147227 */ /* 0x000fc800078e00ff */
[----:B------:R-:W-:Y:S02]  /*5c10*/  IMAD.MOV R17, RZ, RZ, -R17 ;  /* 0x000000ffff117224 */ /* 0x000fe400078e0a11 */
[----:B------:R-:W-:Y:S01]  /*5c20*/  @!P6 IMAD.IADD R3, R3, 0x1, -R9 ;  /* 0x000000010303e824 */ /* 0x000fe200078e0a09 */
[----:B------:R-:W-:Y:S01]  /*5c30*/  ISETP.GT.U32.AND P6, PT, R9, R0, PT ;  /* 0x000000000900720c */ /* 0x000fe20003fc4070 */
[----:B------:R-:W-:-:S04]  /*5c40*/  IMAD.HI.U32 R19, R11, R6, RZ ;  /* 0x000000060b137227 */ /* 0x000fc800078e00ff */
[----:B------:R-:W-:Y:S02]  /*5c50*/  IMAD.MOV R20, RZ, RZ, -R20 ;  /* 0x000000ffff147224 */ /* 0x000fe400078e0a14 */
[C---:B------:R-:W-:Y:S02]  /*5c60*/  IMAD R17, R9.reuse, R17, R18 ;  /* 0x0000001109117224 */ /* 0x040fe400078e0212 */
[----:B------:R-:W-:Y:S02]  /*5c70*/  IMAD.MOV R19, RZ, RZ, -R19 ;  /* 0x000000ffff137224 */ /* 0x000fe400078e0a13 */
[----:B------:R-:W-:Y:S02]  /*5c80*/  IMAD R8, R9, R20, R8 ;  /* 0x0000001409087224 */ /* 0x000fe400078e0208 */
[----:B------:R-:W-:Y:S02]  /*5c90*/  VIADD R4, R13, 0x98 ;  /* 0x000000980d047836 */ /* 0x000fe40000000000 */
[----:B------:R-:W-:Y:S01]  /*5ca0*/  @!P3 IMAD.MOV R22, RZ, RZ, -R22 ;  /* 0x000000ffff16b224 */ /* 0x000fe200078e0a16 */
[C---:B------:R-:W-:Y:S01]  /*5cb0*/  ISETP.GT.U32.AND P3, PT, R9.reuse, R3, PT ;  /* 0x000000030900720c */ /* 0x040fe20003f64070 */
[----:B------:R-:W-:Y:S01]  /*5cc0*/  @!P1 IMAD.MOV R21, RZ, RZ, -R21 ;  /* 0x000000ffff159224 */ /* 0x000fe200078e0a15 */
[C---:B------:R-:W-:Y:S01]  /*5cd0*/  ISETP.GT.U32.AND P1, PT, R9.reuse, R17, PT ;  /* 0x000000110900720c */ /* 0x040fe20003f24070 */
[C---:B------:R-:W-:Y:S01]  /*5ce0*/  IMAD R19, R9.reuse, R19, R6 ;  /* 0x0000001309137224 */ /* 0x040fe200078e0206 */
[----:B------:R-:W-:Y:S01]  /*5cf0*/  IABS R2, R4 ;  /* 0x0000000400027213 */ /* 0x000fe20000000000 */
[----:B------:R-:W-:Y:S01]  /*5d00*/  @!P0 IMAD.MOV R14, RZ, RZ, -R14 ;  /* 0x000000ffff0e8224 */ /* 0x000fe200078e0a0e */
[C---:B------:R-:W-:Y:S01]  /*5d10*/  ISETP.GT.U32.AND P0, PT, R9.reuse, R8, PT ;  /* 0x000000080900720c */ /* 0x040fe20003f04070 */
[----:B------:R-:W-:Y:S01]  /*5d20*/  @!P6 IMAD.IADD R0, R0, 0x1, -R9 ;  /* 0x000000010000e824 */ /* 0x000fe200078e0a09 */
[----:B------:R-:W-:Y:S01]  /*5d30*/  ISETP.GT.U32.AND P6, PT, R9, R19, PT ;  /* 0x000000130900720c */ /* 0x000fe20003fc4070 */
[----:B------:R-:W-:Y:S01]  /*5d40*/  IMAD.MOV.U32 R18, RZ, RZ, R10 ;  /* 0x000000ffff127224 */ /* 0x000fe200078e000a */
[----:B------:R-:W-:Y:S01]  /*5d50*/  STL [R1+0x3b0], R22 ;  /* 0x0003b01601007387 */ /* 0x000fe20000100800 */
[----:B------:R-:W-:-:S03]  /*5d60*/  IMAD.HI.U32 R10, R11, R2, RZ ;  /* 0x000000020b0a7227 */ /* 0x000fc600078e00ff */
[----:B------:R-:W-:Y:S01]  /*5d70*/  STL [R1+0x3ac], R21 ;  /* 0x0003ac1501007387 */ /* 0x000fe20000100800 */
[----:B------:R-:W-:Y:S02]  /*5d80*/  VIADD R6, R13, 0x97 ;  /* 0x000000970d067836 */ /* 0x000fe40000000000 */
[----:B------:R-:W-:Y:S01]  /*5d90*/  IMAD.MOV R10, RZ, RZ, -R10 ;  /* 0x000000ffff0a7224 */ /* 0x000fe200078e0a0a */
[----:B------:R0:W-:Y:S01]  /*5da0*/  STL [R1+0x3a8], R14 ;  /* 0x0003a80e01007387 */ /* 0x0001e20000100800 */
[--C-:B------:R-:W-:Y:S01]  /*5db0*/  @!P3 IMAD.IADD R3, R3, 0x1, -R9.reuse ;  /* 0x000000010303b824 */ /* 0x100fe200078e0a09 */
[----:B------:R-:W-:Y:S01]  /*5dc0*/  IABS R16, R6 ;  /* 0x0000000600107213 */ /* 0x000fe20000000000 */
[--C-:B------:R-:W-:Y:S01]  /*5dd0*/  @!P1 IMAD.IADD R17, R17, 0x1, -R9.reuse ;  /* 0x0000000111119824 */ /* 0x100fe200078e0a09 */
[----:B------:R-:W-:Y:S01]  /*5de0*/  ISETP.GE.AND P3, PT, R5, RZ, PT ;  /* 0x000000ff0500720c */ /* 0x000fe20003f66270 */
[----:B------:R-:W-:Y:S01]  /*5df0*/  @!P5 IMAD.MOV R18, RZ, RZ, -R18 ;  /* 0x000000ffff12d224 */ /* 0x000fe200078e0a12 */
[----:B------:R-:W-:Y:S01]  /*5e00*/  ISETP.GE.AND P5, PT, R7, RZ, PT ;  /* 0x000000ff0700720c */ /* 0x000fe20003fa6270 */
[----:B------:R-:W-:Y:S01]  /*5e10*/  IMAD R2, R9, R10, R2 ;  /* 0x0000000a09027224 */ /* 0x000fe200078e0202 */
[----:B------:R-:W-:Y:S01]  /*5e20*/  ISETP.GE.AND P1, PT, R15, RZ, PT ;  /* 0x000000ff0f00720c */ /* 0x000fe20003f26270 */
[----:B------:R-:W-:Y:S01]  /*5e30*/  @!P0 IMAD.IADD R8, R8, 0x1, -R9 ;  /* 0x0000000108088824 */ /* 0x000fe200078e0a09 */
[----:B------:R-:W-:Y:S01]  /*5e40*/  ISETP.GT.U32.AND P0, PT, R9, R17, PT ;  /* 0x000000110900720c */ /* 0x000fe20003f04070 */
[----:B------:R-:W-:Y:S01]  /*5e50*/  IMAD.MOV.U32 R7, RZ, RZ, R3 ;  /* 0x000000ffff077224 */ /* 0x000fe200078e0003 */
[----:B------:R-:W-:Y:S01]  /*5e60*/  STL [R1+0x3a4], R18 ;  /* 0x0003a41201007387 */ /* 0x000fe20000100800 */
[----:B0-----:R-:W-:-:S02]  /*5e70*/  IMAD.MOV.U32 R14, RZ, RZ, R0 ;  /* 0x000000ffff0e7224 */ /* 0x001fc400078e0000 */
[----:B------:R-:W-:Y:S01]  /*5e80*/  @!P6 IMAD.IADD R19, R19, 0x1, -R9 ;  /* 0x000000011313e824 */ /* 0x000fe200078e0a09 */
[----:B------:R-:W-:Y:S01]  /*5e90*/  ISETP.GT.U32.AND P6, PT, R9, R8, PT ;  /* 0x000000080900720c */ /* 0x000fe20003fc4070 */
[----:B------:R-:W-:-:S04]  /*5ea0*/  IMAD.HI.U32 R5, R11, R16, RZ ;  /* 0x000000100b057227 */ /* 0x000fc800078e00ff */
[----:B------:R-:W-:Y:S01]  /*5eb0*/  @!P2 IMAD.MOV R7, RZ, RZ, -R7 ;  /* 0x000000ffff07a224 */ /* 0x000fe200078e0a07 */
[C---:B------:R-:W-:Y:S01]  /*5ec0*/  ISETP.GT.U32.AND P2, PT, R9.reuse, R2, PT ;  /* 0x000000020900720c */ /* 0x040fe20003f44070 */
[----:B------:R-:W-:Y:S01]  /*5ed0*/  @!P4 IMAD.MOV R14, RZ, RZ, -R14 ;  /* 0x000000ffff0ec224 */ /* 0x000fe200078e0a0e */
[----:B------:R-:W-:Y:S01]  /*5ee0*/  ISETP.GT.U32.AND P4, PT, R9, R19, PT ;  /* 0x000000130900720c */ /* 0x000fe20003f84070 */
[----:B------:R-:W-:Y:S02]  /*5ef0*/  IMAD.MOV R5, RZ, RZ, -R5 ;  /* 0x000000ffff057224 */ /* 0x000fe400078e0a05 */
[C---:B------:R-:W-:Y:S01]  /*5f00*/  VIADD R0, R13.reuse, 0x96 ;  /* 0x000000960d007836 */ /* 0x040fe20000000000 */
[----:B------:R0:W-:Y:S01]  /*5f10*/  STL [R1+0x3a0], R14 ;  /* 0x0003a00e01007387 */ /* 0x0001e20000100800 */
[----:B------:R-:W-:Y:S02]  /*5f20*/  VIADD R3, R13, 0x95 ;  /* 0x000000950d037836 */ /* 0x000fe40000000000 */
[----:B------:R-:W-:Y:S01]  /*5f30*/  IMAD R16, R9, R5, R16 ;  /* 0x0000000509107224 */ /* 0x000fe200078e0210 */
[----:B------:R-:W-:Y:S01]  /*5f40*/  IABS R5, R0 ;  /* 0x0000000000057213 */ /* 0x000fe20000000000 */
[----:B------:R1:W-:Y:S01]  /*5f50*/  STL [R1+0x39c], R7 ;  /* 0x00039c0701007387 */ /* 0x0003e20000100800 */
[--C-:B------:R-:W-:Y:S01]  /*5f60*/  @!P0 IMAD.IADD R17, R17, 0x1, -R9.reuse ;  /* 0x0000000111118824 */ /* 0x100fe200078e0a09 */
[----:B------:R-:W-:Y:S01]  /*5f70*/  ISETP.GE.AND P0, PT, R4, RZ, PT ;  /* 0x000000ff0400720c */ /* 0x000fe20003f06270 */
[----:B------:R-:W-:Y:S01]  /*5f80*/  @!P2 IMAD.IADD R2, R2, 0x1, -R9 ;  /* 0x000000010202a824 */ /* 0x000fe200078e0a09 */
[----:B------:R-:W-:Y:S01]  /*5f90*/  ISETP.GE.AND P2, PT, R0, RZ, PT ;  /* 0x000000ff0000720c */ /* 0x000fe20003f46270 */
[----:B------:R-:W-:-:S02]  /*5fa0*/  IMAD.MOV.U32 R4, RZ, RZ, R5 ;  /* 0x000000ffff047224 */ /* 0x000fc400078e0005 */
[----:B0-----:R-:W-:Y:S02]  /*5fb0*/  IMAD.MOV.U32 R14, RZ, RZ, R17 ;  /* 0x000000ffff0e7224 */ /* 0x001fe400078e0011 */
[--C-:B------:R-:W-:Y:S01]  /*5fc0*/  @!P4 IMAD.IADD R19, R19, 0x1, -R9.reuse ;  /* 0x000000011313c824 */ /* 0x100fe200078e0a09 */
[----:B-1----:R-:W-:Y:S01]  /*5fd0*/  IABS R7, R3 ;  /* 0x0000000300077213 */ /* 0x002fe20000000000 */
[----:B------:R-:W-:Y:S01]  /*5fe0*/  @!P6 IMAD.IADD R8, R8, 0x1, -R9 ;  /* 0x000000010808e824 */ /* 0x000fe200078e0a09 */
[----:B------:R-:W-:Y:S01]  /*5ff0*/  ISETP.GE.AND P4, PT, R6, RZ, PT ;  /* 0x000000ff0600720c */ /* 0x000fe20003f86270 */
[----:B------:R-:W-:Y:S01]  /*6000*/  VIADD R6, R13, 0x94 ;  /* 0x000000940d067836 */ /* 0x000fe20000000000 */
[C---:B------:R-:W-:Y:S01]  /*6010*/  ISETP.GT.U32.AND P6, PT, R9.reuse, R16, PT ;  /* 0x000000100900720c */ /* 0x040fe20003fc4070 */
[----:B------:R-:W-:Y:S02]  /*6020*/  IMAD.MOV.U32 R5, RZ, RZ, R7 ;  /* 0x000000ffff057224 */ /* 0x000fe400078e0007 */
[----:B------:R-:W-:Y:S01]  /*6030*/  @!P5 IMAD.MOV R14, RZ, RZ, -R14 ;  /* 0x000000ffff0ed224 */ /* 0x000fe200078e0a0e */
[----:B------:R-:W-:Y:S01]  /*6040*/  ISETP.GT.U32.AND P5, PT, R9, R2, PT ;  /* 0x000000020900720c */ /* 0x000fe20003fa4070 */
[----:B------:R-:W-:Y:S01]  /*6050*/  IMAD.HI.U32 R7, R11, R5, RZ ;  /* 0x000000050b077227 */ /* 0x000fe200078e00ff */
[----:B------:R-:W-:-:S02]  /*6060*/  IABS R0, R6 ;  /* 0x0000000600007213 */ /* 0x000fc40000000000 */
[----:B------:R0:W-:Y:S01]  /*6070*/  STL [R1+0x38c], R14 ;  /* 0x00038c0e01007387 */ /* 0x0001e20000100800 */
[----:B------:R-:W-:Y:S02]  /*6080*/  IMAD.MOV R7, RZ, RZ, -R7 ;  /* 0x000000ffff077224 */ /* 0x000fe400078e0a07 */
[----:B------:R-:W-:-:S04]  /*6090*/  IMAD.HI.U32 R10, R11, R4, RZ ;  /* 0x000000040b0a7227 */ /* 0x000fc800078e00ff */
[----:B------:R-:W-:Y:S02]  /*60a0*/  IMAD R5, R9, R7, R5 ;  /* 0x0000000709057224 */ /* 0x000fe400078e0205 */
[----:B------:R-:W-:-:S04]  /*60b0*/  IMAD.HI.U32 R7, R11, R0, RZ ;  /* 0x000000000b077227 */ /* 0x000fc800078e00ff */
[----:B0-----:R-:W-:Y:S02]  /*60c0*/  IMAD.MOV.U32 R14, RZ, RZ, R19 ;  /* 0x000000ffff0e7224 */ /* 0x001fe400078e0013 */
[----:B------:R-:W-:Y:S02]  /*60d0*/  @!P3 IMAD.MOV R8, RZ, RZ, -R8 ;  /* 0x000000ffff08b224 */ /* 0x000fe400078e0a08 */
[----:B------:R-:W-:Y:S02]  /*60e0*/  IMAD.MOV R10, RZ, RZ, -R10 ;  /* 0x000000ffff0a7224 */ /* 0x000fe400078e0a0a */
[----:B------:R-:W-:Y:S01]  /*60f0*/  @!P1 IMAD.MOV R14, RZ, RZ, -R14 ;  /* 0x000000ffff0e9224 */ /* 0x000fe200078e0a0e */
[----:B------:R-:W-:Y:S01]  /*6100*/  ISETP.GE.AND P1, PT, R3, RZ, PT ;  /* 0x000000ff0300720c */ /* 0x000fe20003f26270 */
[----:B------:R-:W-:Y:S01]  /*6110*/  @!P6 IMAD.IADD R16, R16, 0x1, -R9 ;  /* 0x000000011010e824 */ /* 0x000fe200078e0a09 */
[----:B------:R0:W-:Y:S01]  /*6120*/  STL [R1+0x388], R8 ;  /* 0x0003880801007387 */ /* 0x0001e20000100800 */
[----:B------:R-:W-:-:S02]  /*6130*/  IMAD.MOV R3, RZ, RZ, -R7 ;  /* 0x000000ffff037224 */ /* 0x000fc400078e0a07 */
[----:B------:R-:W-:Y:S01]  /*6140*/  @!P5 IMAD.IADD R2, R2, 0x1, -R9 ;  /* 0x000000010202d824 */ /* 0x000fe200078e0a09 */
[----:B------:R1:W-:Y:S01]  /*6150*/  STL [R1+0x384], R14 ;  /* 0x0003840e01007387 */ /* 0x0003e20000100800 */
[C---:B------:R-:W-:Y:S01]  /*6160*/  IMAD R4, R9.reuse, R10, R4 ;  /* 0x0000000a09047224 */ /* 0x040fe200078e0204 */
[C---:B------:R-:W-:Y:S01]  /*6170*/  ISETP.GT.U32.AND P6, PT, R9.reuse, R16, PT ;  /* 0x000000100900720c */ /* 0x040fe20003fc4070 */
[C---:B------:R-:W-:Y:S01]  /*6180*/  IMAD R3, R9.reuse, R3, R0 ;  /* 0x0000000309037224 */ /* 0x040fe200078e0200 */
[----:B------:R-:W-:Y:S01]  /*6190*/  ISETP.GT.U32.AND P5, PT, R9, R5, PT ;  /* 0x000000050900720c */ /* 0x000fe20003fa4070 */
[----:B------:R-:W-:Y:S01]  /*61a0*/  VIADD R7, R13, 0x92 ;  /* 0x000000920d077836 */ /* 0x000fe20000000000 */
[----:B------:R-:W-:Y:S01]  /*61b0*/  ISETP.GT.U32.AND P3, PT, R9, R4, PT ;  /* 0x000000040900720c */ /* 0x000fe20003f64070 */
[C---:B0-----:R-:W-:Y:S02]  /*61c0*/  VIADD R8, R13.reuse, 0x91 ;  /* 0x000000910d087836 */ /* 0x041fe40000000000 */
[----:B------:R-:W-:Y:S01]  /*61d0*/  VIADD R17, R13, 0x8e ;  /* 0x0000008e0d117836 */ /* 0x000fe20000000000 */
[----:B------:R-:W-:Y:S01]  /*61e0*/  IABS R21, R7 ;  /* 0x0000000700157213 */ /* 0x000fe20000000000 */
[----:B-1----:R-:W-:Y:S01]  /*61f0*/  IMAD.MOV.U32 R14, RZ, RZ, R2 ;  /* 0x000000ffff0e7224 */ /* 0x002fe200078e0002 */
[----:B------:R-:W-:-:S03]  /*6200*/  IABS R0, R8 ;  /* 0x0000000800007213 */ /* 0x000fc60000000000 */
[----:B------:R-:W-:Y:S01]  /*6210*/  @!P0 IMAD.MOV R14, RZ, RZ, -R14 ;  /* 0x000000ffff0e8224 */ /* 0x000fe200078e0a0e */
[----:B------:R-:W-:Y:S01]  /*6220*/  ISETP.GT.U32.AND P0, PT, R9, R3, PT ;  /* 0x000000030900720c */ /* 0x000fe20003f04070 */
[--C-:B------:R-:W-:Y:S01]  /*6230*/  @!P6 IMAD.IADD R16, R16, 0x1, -R9.reuse ;  /* 0x000000011010e824 */ /* 0x100fe200078e0a09 */
[----:B------:R-:W-:Y:S01]  /*6240*/  ISETP.GE.AND P6, PT, R6, RZ, PT ;  /* 0x000000ff0600720c */ /* 0x000fe20003fc6270 */
[--C-:B------:R-:W-:Y:S02]  /*6250*/  @!P3 IMAD.IADD R4, R4, 0x1, -R9.reuse ;  /* 0x000000010404b824 */ /* 0x100fe400078e0a09 */
[----:B------:R-:W-:Y:S02]  /*6260*/  VIADD R6, R13, 0x93 ;  /* 0x000000930d067836 */ /* 0x000fe40000000000 */
[----:B------:R-:W-:Y:S01]  /*6270*/  IMAD.MOV.U32 R10, RZ, RZ, R16 ;  /* 0x000000ffff0a7224 */ /* 0x000fe200078e0010 */
[----:B------:R-:W-:Y:S01]  /*6280*/  ISETP.GT.U32.AND P3, PT, R9, R4, PT ;  /* 0x000000040900720c */ /* 0x000fe20003f64070 */
[--C-:B------:R-:W-:Y:S01]  /*6290*/  @!P5 IMAD.IADD R5, R5, 0x1, -R9.reuse ;  /* 0x000000010505d824 */ /* 0x100fe200078e0a09 */
[----:B------:R-:W-:Y:S01]  /*62a0*/  IABS R20, R6 ;  /* 0x0000000600147213 */ /* 0x000fe20000000000 */
[----:B------:R-:W-:Y:S01]  /*62b0*/  @!P4 IMAD.MOV R10, RZ, RZ, -R10 ;  /* 0x000000ffff0ac224 */ /* 0x000fe200078e0a0a */
[----:B------:R-:W-:Y:S01]  /*62c0*/  ISETP.GE.AND P4, PT, R6, RZ, PT ;  /* 0x000000ff0600720c */ /* 0x000fe20003f86270 */
[--C-:B------:R-:W-:Y:S01]  /*62d0*/  @!P0 IMAD.IADD R3, R3, 0x1, -R9.reuse ;  /* 0x0000000103038824 */ /* 0x100fe200078e0a09 */
[----:B------:R-:W-:Y:S01]  /*62e0*/  ISETP.GT.U32.AND P5, PT, R9, R5, PT ;  /* 0x000000050900720c */ /* 0x000fe20003fa4070 */
[----:B------:R-:W-:Y:S01]  /*62f0*/  IMAD.HI.U32 R6, R11, R21, RZ ;  /* 0x000000150b067227 */ /* 0x000fe200078e00ff */
[----:B------:R0:W-:Y:S02]  /*6300*/  STL [R1+0x37c], R10 ;  /* 0x00037c0a01007387 */ /* 0x0001e40000100800 */
[----:B------:R-:W-:Y:S01]  /*6310*/  ISETP.GT.U32.AND P0, PT, R9, R3, PT ;  /* 0x000000030900720c */ /* 0x000fe20003f04070 */
[----:B------:R-:W-:Y:S01]  /*6320*/  IMAD.MOV R6, RZ, RZ, -R6 ;  /* 0x000000ffff067224 */ /* 0x000fe200078e0a06 */
[----:B------:R1:W-:Y:S01]  /*6330*/  STL [R1+0x380], R14 ;  /* 0x0003800e01007387 */ /* 0x0003e20000100800 */
[----:B------:R-:W-:Y:S01]  /*6340*/  @!P3 IMAD.IADD R4, R4, 0x1, -R9 ;  /* 0x000000010404b824 */ /* 0x000fe200078e0a09 */
[----:B------:R-:W-:Y:S01]  /*6350*/  ISETP.GE.AND P3, PT, R7, RZ, PT ;  /* 0x000000ff0700720c */ /* 0x000fe20003f66270 */
[----:B------:R-:W-:-:S02]  /*6360*/  IMAD R21, R9, R6, R21 ;  /* 0x0000000609157224 */ /* 0x000fc400078e0215 */
[----:B------:R-:W-:Y:S02]  /*6370*/  IMAD.MOV.U32 R15, RZ, RZ, R4 ;  /* 0x000000ffff0f7224 */ /* 0x000fe400078e0004 */
[----:B0-----:R-:W-:-:S04]  /*6380*/  IMAD.HI.U32 R10, R11, R20, RZ ;  /* 0x000000140b0a7227 */ /* 0x001fc800078e00ff */
[----:B------:R-:W-:Y:S02]  /*6390*/  IMAD.MOV R7, RZ, RZ, -R10 ;  /* 0x000000ffff077224 */ /* 0x000fe400078e0a0a */
[--C-:B------:R-:W-:Y:S01]  /*63a0*/  @!P0 IMAD.IADD R3, R3, 0x1, -R9.reuse ;  /* 0x0000000103038824 */ /* 0x100fe200078e0a09 */
[C---:B------:R-:W-:Y:S01]  /*63b0*/  ISETP.GT.U32.AND P0, PT, R9.reuse, R21, PT ;  /* 0x000000150900720c */ /* 0x040fe20003f04070 */
[----:B------:R-:W-:Y:S02]  /*63c0*/  IMAD R20, R9, R7, R20 ;  /* 0x0000000709147224 */ /* 0x000fe400078e0214 */
[----:B------:R-:W-:Y:S01]  /*63d0*/  @!P5 IMAD.IADD R5, R5, 0x1, -R9 ;  /* 0x000000010505d824 */ /* 0x000fe200078e0a09 */
[----:B------:R-:W-:Y:S01]  /*63e0*/  ISETP.GE.AND P5, PT, R8, RZ, PT ;  /* 0x000000ff0800720c */ /* 0x000fe20003fa6270 */
[----:B------:R-:W-:Y:S01]  /*63f0*/  IMAD.HI.U32 R2, R11, R0, RZ ;  /* 0x000000000b027227 */ /* 0x000fe200078e00ff */
[----:B------:R-:W-:-:S03]  /*6400*/  IABS R8, R17 ;  /* 0x0000001100087213 */ /* 0x000fc60000000000 */
[----:B------:R-:W-:Y:S01]  /*6410*/  @!P2 IMAD.MOV R15, RZ, RZ, -R15 ;  /* 0x000000ffff0fa224 */ /* 0x000fe200078e0a0f */
[----:B------:R-:W-:Y:S01]  /*6420*/  ISETP.GT.U32.AND P2, PT, R9, R20, PT ;  /* 0x000000140900720c */ /* 0x000fe20003f44070 */
[C---:B------:R-:W-:Y:S02]  /*6430*/  VIADD R7, R13.reuse, 0x90 ;  /* 0x000000900d077836 */ /* 0x040fe40000000000 */
[----:B-1----:R-:W-:Y:S01]  /*6440*/  IMAD.MOV.U32 R14, RZ, RZ, R5 ;  /* 0x000000ffff0e7224 */ /* 0x002fe200078e0005 */
[----:B------:R0:W-:Y:S01]  /*6450*/  STL [R1+0x378], R15 ;  /* 0x0003780f01007387 */ /* 0x0001e20000100800 */
[----:B------:R-:W-:Y:S02]  /*6460*/  IMAD.MOV R2, RZ, RZ, -R2 ;  /* 0x000000ffff027224 */ /* 0x000fe400078e0a02 */
[----:B------:R-:W-:Y:S02]  /*6470*/  VIADD R6, R13, 0x8f ;  /* 0x0000008f0d067836 */ /* 0x000fe40000000000 */
[----:B------:R-:W-:Y:S01]  /*6480*/  @!P1 IMAD.MOV R14, RZ, RZ, -R14 ;  /* 0x000000ffff0e9224 */ /* 0x000fe200078e0a0e */
[----:B------:R-:W-:Y:S01]  /*6490*/  ISETP.GE.AND P1, PT, R7, RZ, PT ;  /* 0x000000ff0700720c */ /* 0x000fe20003f26270 */
[----:B------:R-:W-:Y:S01]  /*64a0*/  IMAD R0, R9, R2, R0 ;  /* 0x0000000209007224 */ /* 0x000fe200078e0200 */
[----:B------:R-:W-:Y:S01]  /*64b0*/  IABS R7, R7 ;  /* 0x0000000700077213 */ /* 0x000fe20000000000 */
[----:B------:R-:W-:Y:S01]  /*64c0*/  @!P0 IMAD.IADD R21, R21, 0x1, -R9 ;  /* 0x0000000115158824 */ /* 0x000fe200078e0a09 */
[----:B0-----:R-:W-:Y:S01]  /*64d0*/  IABS R15, R6 ;  /* 0x00000006000f7213 */ /* 0x001fe20000000000 */
[----:B------:R-:W-:Y:S01]  /*64e0*/  IMAD.MOV.U32 R18, RZ, RZ, R3 ;  /* 0x000000ffff127224 */ /* 0x000fe200078e0003 */
[----:B------:R-:W-:Y:S01]  /*64f0*/  STL [R1+0x36c], R14 ;  /* 0x00036c0e01007387 */ /* 0x000fe20000100800 */
[----:B------:R-:W-:Y:S01]  /*6500*/  IMAD.HI.U32 R10, R11, R7, RZ ;  /* 0x000000070b0a7227 */ /* 0x000fe200078e00ff */
[----:B------:R-:W-:-:S03]  /*6510*/  ISETP.GT.U32.AND P0, PT, R9, R21, PT ;  /* 0x000000150900720c */ /* 0x000fc60003f04070 */
[----:B------:R-:W-:Y:S01]  /*6520*/  @!P6 IMAD.MOV R18, RZ, RZ, -R18 ;  /* 0x000000ffff12e224 */ /* 0x000fe200078e0a12 */
[----:B------:R-:W-:Y:S01]  /*6530*/  ISETP.GT.U32.AND P6, PT, R9, R0, PT ;  /* 0x000000000900720c */ /* 0x000fe20003fc4070 */
[----:B------:R-:W-:-:S03]  /*6540*/  IMAD.HI.U32 R4, R11, R15, RZ ;  /* 0x0000000f0b047227 */ /* 0x000fc600078e00ff */
[----:B------:R0:W-:Y:S01]  /*6550*/  STL [R1+0x368], R18 ;  /* 0x0003681201007387 */ /* 0x0001e20000100800 */
[----:B------:R-:W-:Y:S02]  /*6560*/  @!P2 IMAD.IADD R20, R20, 0x1, -R9 ;  /* 0x000000011414a824 */ /* 0x000fe400078e0a09 */
[----:B------:R-:W-:Y:S02]  /*6570*/  IMAD.MOV R10, RZ, RZ, -R10 ;  /* 0x000000ffff0a7224 */ /* 0x000fe400078e0a0a */
[----:B------:R-:W-:Y:S01]  /*6580*/  IMAD.MOV R4, RZ, RZ, -R4 ;  /* 0x000000ffff047224 */ /* 0x000fe200078e0a04 */
[----:B------:R-:W-:Y:S01]  /*6590*/  ISETP.GT.U32.AND P2, PT, R9, R20, PT ;  /* 0x000000140900720c */ /* 0x000fe20003f44070 */
[----:B------:R-:W-:Y:S02]  /*65a0*/  VIADD R5, R13, 0x8d ;  /* 0x0000008d0d057836 */ /* 0x000fe40000000000 */
[C---:B------:R-:W-:Y:S02]  /*65b0*/  IMAD R7, R9.reuse, R10, R7 ;  /* 0x0000000a09077224 */ /* 0x040fe400078e0207 */
[----:B------:R-:W-:Y:S01]  /*65c0*/  IMAD R15, R9, R4, R15 ;  /* 0x00000004090f7224 */ /* 0x000fe200078e020f */
[----:B------:R-:W-:Y:S01]  /*65d0*/  IABS R16, R5 ;  /* 0x0000000500107213 */ /* 0x000fe20000000000 */
[--C-:B------:R-:W-:Y:S01]  /*65e0*/  @!P0 IMAD.IADD R21, R21, 0x1, -R9.reuse ;  /* 0x0000000115158824 */ /* 0x100fe200078e0a09 */
[C---:B------:R-:W-:Y:S01]  /*65f0*/  ISETP.GT.U32.AND P0, PT, R9.reuse, R7, PT ;  /* 0x000000070900720c */ /* 0x040fe20003f04070 */
[----:B------:R-:W-:Y:S01]  /*6600*/  @!P6 IMAD.IADD R0, R0, 0x1, -R9 ;  /* 0x000000010000e824 */ /* 0x000fe200078e0a09 */
[----:B------:R-:W-:Y:S01]  /*6610*/  ISETP.GT.U32.AND P6, PT, R9, R15, PT ;  /* 0x0000000f0900720c */ /* 0x000fe20003fc4070 */
[----:B------:R-:W-:-:S04]  /*6620*/  IMAD.HI.U32 R2, R11, R16, RZ ;  /* 0x000000100b027227 */ /* 0x000fc800078e00ff */
[--C-:B------:R-:W-:Y:S01]  /*6630*/  @!P2 IMAD.IADD R20, R20, 0x1, -R9.reuse ;  /* 0x000000011414a824 */ /* 0x100fe200078e0a09 */
[----:B------:R-:W-:Y:S01]  /*6640*/  ISETP.GE.AND P2, PT, R6, RZ, PT ;  /* 0x000000ff0600720c */ /* 0x000fe20003f46270 */
[----:B------:R-:W-:Y:S02]  /*6650*/  IMAD.MOV R2, RZ, RZ, -R2 ;  /* 0x000000ffff027224 */ /* 0x000fe400078e0a02 */
[C---:B------:R-:W-:Y:S02]  /*6660*/  VIADD R10, R13.reuse, 0x8c ;  /* 0x0000008c0d0a7836 */ /* 0x040fe40000000000 */
[----:B------:R-:W-:Y:S02]  /*6670*/  VIADD R6, R13, 0x8b ;  /* 0x0000008b0d067836 */ /* 0x000fe40000000000 */
[----:B------:R-:W-:Y:S01]  /*6680*/  IMAD R16, R9, R2, R16 ;  /* 0x0000000209107224 */ /* 0x000fe200078e0210 */
[----:B------:R-:W-:Y:S01]  /*6690*/  IABS R2, R10 ;  /* 0x0000000a00027213 */ /* 0x000fe20000000000 */
[--C-:B------:R-:W-:Y:S01]  /*66a0*/  @!P0 IMAD.IADD R7, R7, 0x1, -R9.reuse ;  /* 0x0000000107078824 */ /* 0x100fe200078e0a09 */
[----:B0-----:R-:W-:Y:S01]  /*66b0*/  IABS R18, R6 ;  /* 0x0000000600127213 */ /* 0x001fe20000000000 */
[----:B------:R-:W-:Y:S01]  /*66c0*/  IMAD.MOV.U32 R23, RZ, RZ, R20 ;  /* 0x000000ffff177224 */ /* 0x000fe200078e0014 */
[----:B------:R-:W-:Y:S01]  /*66d0*/  ISETP.GT.U32.AND P0, PT, R9, R0, PT ;  /* 0x000000000900720c */ /* 0x000fe20003f04070 */
[----:B------:R-:W-:-:S02]  /*66e0*/  @!P6 IMAD.IADD R15, R15, 0x1, -R9 ;  /* 0x000000010f0fe824 */ /* 0x000fc400078e0a09 */
[----:B------:R-:W-:Y:S01]  /*66f0*/  @!P4 IMAD.MOV R23, RZ, RZ, -R23 ;  /* 0x000000ffff17c224 */ /* 0x000fe200078e0a17 */
[----:B------:R-:W-:Y:S01]  /*6700*/  ISETP.GT.U32.AND P4, PT, R9, R7, PT ;  /* 0x000000070900720c */ /* 0x000fe20003f84070 */
[----:B------:R-:W-:Y:S01]  /*6710*/  IMAD.HI.U32 R14, R11, R8, RZ ;  /* 0x000000080b0e7227 */ /* 0x000fe200078e00ff */
[----:B------:R-:W-:Y:S02]  /*6720*/  ISETP.GT.U32.AND P6, PT, R9, R15, PT ;  /* 0x0000000f0900720c */ /* 0x000fe40003fc4070 */
[----:B------:R0:W-:Y:S01]  /*6730*/  STL [R1+0x364], R23 ;  /* 0x0003641701007387 */ /* 0x0001e20000100800 */
[----:B------:R-:W-:-:S04]  /*6740*/  IMAD.HI.U32 R22, R11, R2, RZ ;  /* 0x000000020b167227 */ /* 0x000fc800078e00ff */
[----:B------:R-:W-:-:S04]  /*6750*/  IMAD.HI.U32 R20, R11, R18, RZ ;  /* 0x000000120b147227 */ /* 0x000fc800078e00ff */
[----:B------:R-:W-:Y:S02]  /*6760*/  IMAD.MOV R3, RZ, RZ, -R14 ;  /* 0x000000ffff037224 */ /* 0x000fe400078e0a0e */
[----:B------:R-:W-:Y:S02]  /*6770*/  IMAD.MOV R22, RZ, RZ, -R22 ;  /* 0x000000ffff167224 */ /* 0x000fe400078e0a16 */
[----:B------:R-:W-:Y:S02]  /*6780*/  IMAD.MOV R20, RZ, RZ, -R20 ;  /* 0x000000ffff147224 */ /* 0x000fe400078e0a14 */
[C---:B------:R-:W-:Y:S02]  /*6790*/  IMAD R8, R9.reuse, R3, R8 ;  /* 0x0000000309087224 */ /* 0x040fe400078e0208 */
[----:B------:R-:W-:Y:S01]  /*67a0*/  @!P0 IMAD.IADD R0, R0, 0x1, -R9 ;  /* 0x0000000100008824 */ /* 0x000fe200078e0a09 */
[C---:B------:R-:W-:Y:S01]  /*67b0*/  ISETP.GT.U32.AND P0, PT, R9.reuse, R16, PT ;  /* 0x000000100900720c */ /* 0x040fe20003f04070 */
[----:B------:R-:W-:-:S02]  /*67c0*/  IMAD R2, R9, R22, R2 ;  /* 0x0000001609027224 */ /* 0x000fc400078e0202 */
[C---:B------:R-:W-:Y:S02]  /*67d0*/  IMAD R18, R9.reuse, R20, R18 ;  /* 0x0000001409127224 */ /* 0x040fe400078e0212 */
[----:B------:R-:W-:Y:S01]  /*67e0*/  @!P3 IMAD.MOV R21, RZ, RZ, -R21 ;  /* 0x000000ffff15b224 */ /* 0x000fe200078e0a15 */
[----:B------:R-:W-:Y:S01]  /*67f0*/  ISETP.GT.U32.AND P3, PT, R9, R8, PT ;  /* 0x000000080900720c */ /* 0x000fe20003f64070 */
[--C-:B------:R-:W-:Y:S01]  /*6800*/  @!P4 IMAD.IADD R7, R7, 0x1, -R9.reuse ;  /* 0x000000010707c824 */ /* 0x100fe200078e0a09 */
[----:B------:R-:W-:Y:S01]  /*6810*/  ISETP.GT.U32.AND P4, PT, R9, R2, PT ;  /* 0x000000020900720c */ /* 0x000fe20003f84070 */
[--C-:B------:R-:W-:Y:S01]  /*6820*/  @!P6 IMAD.IADD R15, R15, 0x1, -R9.reuse ;  /* 0x000000010f0fe824 */ /* 0x100fe200078e0a09 */
[----:B------:R-:W-:Y:S01]  /*6830*/  ISETP.GT.U32.AND P6, PT, R9, R18, PT ;  /* 0x000000120900720c */ /* 0x000fe20003fc4070 */
[----:B------:R-:W-:Y:S01]  /*6840*/  VIADD R14, R13, 0x89 ;  /* 0x000000890d0e7836 */ /* 0x000fe20000000000 */
[----:B------:R1:W-:Y:S01]  /*6850*/  STL [R1+0x360], R21 ;  /* 0x0003601501007387 */ /* 0x0003e20000100800 */
[----:B------:R-:W-:Y:S01]  /*6860*/  @!P0 IMAD.IADD R16, R16, 0x1, -R9 ;  /* 0x0000000110108824 */ /* 0x000fe200078e0a09 */
[----:B------:R-:W-:Y:S01]  /*6870*/  ISETP.GE.AND P0, PT, R5, RZ, PT ;  /* 0x000000ff0500720c */ /* 0x000fe20003f06270 */
[----:B------:R-:W-:Y:S01]  /*6880*/  IMAD.MOV.U32 R24, RZ, RZ, R0 ;  /* 0x000000ffff187224 */ /* 0x000fe200078e0000 */
[----:B------:R-:W-:Y:S01]  /*6890*/  IABS R4, R14 ;  /* 0x0000000e00047213 */ /* 0x000fe20000000000 */
[----:B0-----:R-:W-:-:S02]  /*68a0*/  IMAD.MOV.U32 R23, RZ, RZ, R7 ;  /* 0x000000ffff177224 */ /* 0x001fc400078e0007 */
[--C-:B------:R-:W-:Y:S01]  /*68b0*/  @!P3 IMAD.IADD R8, R8, 0x1, -R9.reuse ;  /* 0x000000010808b824 */ /* 0x100fe200078e0a09 */
[----:B------:R-:W-:Y:S01]  /*68c0*/  ISETP.GE.AND P3, PT, R17, RZ, PT ;  /* 0x000000ff1100720c */ /* 0x000fe20003f66270 */
[--C-:B------:R-:W-:Y:S02]  /*68d0*/  @!P4 IMAD.IADD R2, R2, 0x1, -R9.reuse ;  /* 0x000000010202c824 */ /* 0x100fe400078e0a09 */
[----:B------:R-:W-:Y:S01]  /*68e0*/  @!P6 IMAD.IADD R18, R18, 0x1, -R9 ;  /* 0x000000011212e824 */ /* 0x000fe200078e0a09 */
[----:B------:R-:W-:Y:S01]  /*68f0*/  ISETP.GT.U32.AND P6, PT, R9, R16, PT ;  /* 0x000000100900720c */ /* 0x000fe20003fc4070 */
[----:B------:R-:W-:Y:S01]  /*6900*/  IMAD.HI.U32 R22, R11, R4, RZ ;  /* 0x000000040b167227 */ /* 0x000fe200078e00ff */
[----:B------:R-:W-:-:S03]  /*6910*/  ISETP.GT.U32.AND P4, PT, R9, R8, PT ;  /* 0x000000080900720c */ /* 0x000fc60003f84070 */
[----:B------:R-:W-:Y:S01]  /*6920*/  @!P5 IMAD.MOV R24, RZ, RZ, -R24 ;  /* 0x000000ffff18d224 */ /* 0x000fe200078e0a18 */
[----:B------:R-:W-:Y:S01]  /*6930*/  ISETP.GT.U32.AND P5, PT, R9, R2, PT ;  /* 0x000000020900720c */ /* 0x000fe20003fa4070 */
[----:B------:R-:W-:Y:S02]  /*6940*/  VIADD R3, R13, 0x8a ;  /* 0x0000008a0d037836 */ /* 0x000fe40000000000 */
[----:B------:R-:W-:Y:S01]  /*6950*/  IMAD.MOV R22, RZ, RZ, -R22 ;  /* 0x000000ffff167224 */ /* 0x000fe200078e0a16 */
[----:B------:R-:W-:Y:S01]  /*6960*/  STL [R1+0x35c], R24 ;  /* 0x00035c1801007387 */ /* 0x000fe20000100800 */
[----:B------:R-:W-:Y:S01]  /*6970*/  @!P1 IMAD.MOV R23, RZ, RZ, -R23 ;  /* 0x000000ffff179224 */ /* 0x000fe200078e0a17 */
[C---:B------:R-:W-:Y:S01]  /*6980*/  ISETP.GT.U32.AND P1, PT, R9.reuse, R18, PT ;  /* 0x000000120900720c */ /* 0x040fe20003f24070 */
[----:B------:R-:W-:Y:S01]  /*6990*/  IMAD R4, R9, R22, R4 ;  /* 0x0000001609047224 */ /* 0x000fe200078e0204 */
[----:B------:R-:W-:Y:S01]  /*69a0*/  IABS R19, R3 ;  /* 0x0000000300137213 */ /* 0x000fe20000000000 */
[C---:B------:R-:W-:Y:S01]  /*69b0*/  VIADD R5, R13.reuse, 0x88 ;  /* 0x000000880d057836 */ /* 0x040fe20000000000 */
[----:B------:R-:W-:Y:S01]  /*69c0*/  STL [R1+0x358], R23 ;  /* 0x0003581701007387 */ /* 0x000fe20000100800 */
[----:B------:R-:W-:-:S02]  /*69d0*/  VIADD R17, R13, 0x87 ;  /* 0x000000870d117836 */ /* 0x000fc40000000000 */
[--C-:B------:R-:W-:Y:S01]  /*69e0*/  @!P6 IMAD.IADD R16, R16, 0x1, -R9.reuse ;  /* 0x000000011010e824 */ /* 0x100fe200078e0a09 */
[----:B------:R-:W-:Y:S01]  /*69f0*/  IABS R0, R5 ;  /* 0x0000000500007213 */ /* 0x000fe20000000000 */
[----:B-1----:R-:W-:Y:S01]  /*6a00*/  IMAD.HI.U32 R21, R11, R19, RZ ;  /* 0x000000130b157227 */ /* 0x002fe200078e00ff */
[----:B------:R-:W-:Y:S02]  /*6a10*/  ISETP.GT.U32.AND P6, PT, R9, R4, PT ;  /* 0x000000040900720c */ /* 0x000fe40003fc4070 */
[----:B------:R-:W-:Y:S01]  /*6a20*/  IABS R7, R17 ;  /* 0x0000001100077213 */ /* 0x000fe20000000000 */
[--C-:B------:R-:W-:Y:S01]  /*6a30*/  @!P4 IMAD.IADD R8, R8, 0x1, -R9.reuse ;  /* 0x000000010808c824 */ /* 0x100fe200078e0a09 */
[----:B------:R-:W-:Y:S01]  /*6a40*/  ISETP.GE.AND P4, PT, R10, RZ, PT ;  /* 0x000000ff0a00720c */ /* 0x000fe20003f86270 */
[----:B------:R-:W-:Y:S01]  /*6a50*/  @!P5 IMAD.IADD R2, R2, 0x1, -R9 ;  /* 0x000000010202d824 */ /* 0x000fe200078e0a09 */
[----:B------:R-:W-:Y:S01]  /*6a60*/  ISETP.GE.AND P5, PT, R6, RZ, PT ;  /* 0x000000ff0600720c */ /* 0x000fe20003fa6270 */
[----:B------:R-:W-:-:S02]  /*6a70*/  IMAD.MOV R21, RZ, RZ, -R21 ;  /* 0x000000ffff157224 */ /* 0x000fc400078e0a15 */
[----:B------:R-:W-:-:S04]  /*6a80*/  IMAD.HI.U32 R6, R11, R0, RZ ;  /* 0x000000000b067227 */ /* 0x000fc800078e00ff */
[----:B------:R-:W-:Y:S02]  /*6a90*/  @!P2 IMAD.MOV R15, RZ, RZ, -R15 ;  /* 0x000000ffff0fa224 */ /* 0x000fe400078e0a0f */
[----:B------:R-:W-:Y:S01]  /*6aa0*/  @!P1 IMAD.IADD R18, R18, 0x1, -R9 ;  /* 0x0000000112129824 */ /* 0x000fe200078e0a09 */
[----:B------:R-:W-:Y:S01]  /*6ab0*/  ISETP.GE.AND P1, PT, R3, RZ, PT ;  /* 0x000000ff0300720c */ /* 0x000fe20003f26270 */
[----:B------:R-:W-:Y:S01]  /*6ac0*/  IMAD R19, R9, R21, R19 ;  /* 0x0000001509137224 */ /* 0x000fe200078e0213 */
[----:B------:R0:W-:Y:S01]  /*6ad0*/  STL [R1+0x354], R15 ;  /* 0x0003540f01007387 */ /* 0x0001e20000100800 */
[----:B------:R-:W-:-:S03]  /*6ae0*/  IMAD.HI.U32 R3, R11, R7, RZ ;  /* 0x000000070b037227 */ /* 0x000fc600078e00ff */
[----:B------:R-:W-:Y:S01]  /*6af0*/  ISETP.GT.U32.AND P2, PT, R9, R19, PT ;  /* 0x000000130900720c */ /* 0x000fe20003f44070 */
[----:B------:R-:W-:Y:S02]  /*6b00*/  IMAD.MOV R6, RZ, RZ, -R6 ;  /* 0x000000ffff067224 */ /* 0x000fe400078e0a06 */
[----:B------:R-:W-:Y:S02]  /*6b10*/  IMAD.MOV R3, RZ, RZ, -R3 ;  /* 0x000000ffff037224 */ /* 0x000fe400078e0a03 */
[----:B------:R-:W-:Y:S01]  /*6b20*/  @!P6 IMAD.IADD R4, R4, 0x1, -R9 ;  /* 0x000000010404e824 */ /* 0x000fe200078e0a09 */
[----:B------:R-:W-:Y:S01]  /*6b30*/  ISETP.GE.AND P6, PT, R5, RZ, PT ;  /* 0x000000ff0500720c */ /* 0x000fe20003fc6270 */
[----:B0-----:R-:W-:Y:S02]  /*6b40*/  IMAD.MOV.U32 R15, RZ, RZ, R16 ;  /* 0x000000ffff0f7224 */ /* 0x001fe400078e0010 */
[----:B------:R-:W-:Y:S02]  /*6b50*/  IMAD R0, R9, R6, R0 ;  /* 0x0000000609007224 */ /* 0x000fe400078e0200 */
[----:B------:R-:W-:-:S02]  /*6b60*/  IMAD.MOV.U32 R20, RZ, RZ, R8 ;  /* 0x000000ffff147224 */ /* 0x000fc400078e0008 */
[----:B------:R-:W-:Y:S01]  /*6b70*/  @!P0 IMAD.MOV R15, RZ, RZ, -R15 ;  /* 0x000000ffff0f8224 */ /* 0x000fe200078e0a0f */
[C---:B------:R-:W-:Y:S01]  /*6b80*/  ISETP.GT.U32.AND P0, PT, R9.reuse, R4, PT ;  /* 0x000000040900720c */ /* 0x040fe20003f04070 */
[C---:B------:R-:W-:Y:S02]  /*6b90*/  IMAD R3, R9.reuse, R3, R7 ;  /* 0x0000000309037224 */ /* 0x040fe400078e0207 */
[----:B------:R-:W-:Y:S02]  /*6ba0*/  IMAD.MOV.U32 R8, RZ, RZ, R18 ;  /* 0x000000ffff087224 */ /* 0x000fe400078e0012 */
[----:B------:R-:W-:Y:S01]  /*6bb0*/  @!P4 IMAD.MOV R2, RZ, RZ, -R2 ;  /* 0x000000ffff02c224 */ /* 0x000fe200078e0a02 */
[C---:B------:R-:W-:Y:S01]  /*6bc0*/  ISETP.GT.U32.AND P4, PT, R9.reuse, R0, PT ;  /* 0x000000000900720c */ /* 0x040fe20003f84070 */
[----:B------:R-:W-:Y:S01]  /*6bd0*/  @!P5 IMAD.MOV R8, RZ, RZ, -R8 ;  /* 0x000000ffff08d224 */ /* 0x000fe200078e0a08 */
[----:B------:R-:W-:Y:S01]  /*6be0*/  ISETP.GT.U32.AND P5, PT, R9, R3, PT ;  /* 0x000000030900720c */ /* 0x000fe20003fa4070 */
[----:B------:R-:W-:-:S02]  /*6bf0*/  @!P3 IMAD.MOV R20, RZ, RZ, -R20 ;  /* 0x000000ffff14b224 */ /* 0x000fc400078e0a14 */
[----:B------:R-:W-:Y:S02]  /*6c00*/  VIADD R5, R13, 0x86 ;  /* 0x000000860d057836 */ /* 0x000fe40000000000 */
[--C-:B------:R-:W-:Y:S01]  /*6c10*/  @!P2 IMAD.IADD R19, R19, 0x1, -R9.reuse ;  /* 0x000000011313a824 */ /* 0x100fe200078e0a09 */
[----:B------:R-:W-:Y:S01]  /*6c20*/  STL [R1+0x350], R20 ;  /* 0x0003501401007387 */ /* 0x000fe20000100800 */
[--C-:B------:R-:W-:Y:S01]  /*6c30*/  @!P0 IMAD.IADD R4, R4, 0x1, -R9.reuse ;  /* 0x0000000104048824 */ /* 0x100fe200078e0a09 */
[----:B------:R-:W-:Y:S01]  /*6c40*/  IABS R7, R5 ;  /* 0x0000000500077213 */ /* 0x000fe20000000000 */
[----:B------:R-:W-:Y:S01]  /*6c50*/  VIADD R16, R13, 0x7f ;  /* 0x0000007f0d107836 */ /* 0x000fe20000000000 */
[----:B------:R0:W-:Y:S01]  /*6c60*/  STL [R1+0x34c], R15 ;  /* 0x00034c0f01007387 */ /* 0x0001e20000100800 */
[----:B------:R-:W-:Y:S01]  /*6c70*/  ISETP.GT.U32.AND P3, PT, R9, R19, PT ;  /* 0x000000130900720c */ /* 0x000fe20003f64070 */
[----:B------:R-:W-:Y:S01]  /*6c80*/  @!P4 IMAD.IADD R0, R0, 0x1, -R9 ;  /* 0x000000010000c824 */ /* 0x000fe200078e0a09 */
[----:B------:R-:W-:Y:S01]  /*6c90*/  ISETP.GE.AND P0, PT, R5, RZ, PT ;  /* 0x000000ff0500720c */ /* 0x000fe20003f06270 */
[----:B------:R1:W-:Y:S01]  /*6ca0*/  STL [R1+0x348], R2 ;  /* 0x0003480201007387 */ /* 0x0003e20000100800 */
[----:B------:R-:W-:Y:S01]  /*6cb0*/  IMAD.MOV.U32 R5, RZ, RZ, R7 ;  /* 0x000000ffff057224 */ /* 0x000fe200078e0007 */
[----:B------:R-:W-:Y:S01]  /*6cc0*/  ISETP.GE.AND P2, PT, R14, RZ, PT ;  /* 0x000000ff0e00720c */ /* 0x000fe20003f46270 */
[----:B------:R-:W-:Y:S01]  /*6cd0*/  @!P5 IMAD.IADD R3, R3, 0x1, -R9 ;  /* 0x000000010303d824 */ /* 0x000fe200078e0a09 */
[----:B------:R-:W-:Y:S01]  /*6ce0*/  ISETP.GT.U32.AND P5, PT, R9, R0, PT ;  /* 0x000000000900720c */ /* 0x000fe20003fa4070 */
[----:B------:R2:W-:Y:S01]  /*6cf0*/  STL [R1+0x340], R8 ;  /* 0x0003400801007387 */ /* 0x0005e20000100800 */
[----:B------:R-:W-:-:S02]  /*6d00*/  IMAD.MOV.U32 R10, RZ, RZ, R4 ;  /* 0x000000ffff0a7224 */ /* 0x000fc400078e0004 */
[C---:B0-----:R-:W-:Y:S02]  /*6d10*/  VIADD R15, R13.reuse, 0x83 ;  /* 0x000000830d0f7836 */ /* 0x041fe40000000000 */
[----:B-1----:R-:W-:Y:S02]  /*6d20*/  VIADD R2, R13, 0x85 ;  /* 0x000000850d027836 */ /* 0x002fe40000000000 */
[----:B------:R-:W-:Y:S01]  /*6d30*/  @!P3 IMAD.IADD R19, R19, 0x1, -R9 ;  /* 0x000000011313b824 */ /* 0x000fe200078e0a09 */
[----:B------:R-:W-:Y:S01]  /*6d40*/  ISETP.GE.AND P3, PT, R17, RZ, PT ;  /* 0x000000ff1100720c */ /* 0x000fe20003f66270 */
[----:B------:R-:W-:Y:S01]  /*6d50*/  VIADD R17, R13, 0x80 ;  /* 0x000000800d117836 */ /* 0x000fe20000000000 */
[----:B------:R-:W-:Y:S01]  /*6d60*/  IABS R6, R2 ;  /* 0x0000000200067213 */ /* 0x000fe20000000000 */
[----:B--2---:R-:W-:Y:S01]  /*6d70*/  IMAD.MOV.U32 R8, RZ, RZ, R19 ;  /* 0x000000ffff087224 */ /* 0x004fe200078e0013 */
[----:B------:R-:W-:Y:S01]  /*6d80*/  ISETP.GE.AND P4, PT, R2, RZ, PT ;  /* 0x000000ff0200720c */ /* 0x000fe20003f86270 */
[----:B------:R-:W-:-:S04]  /*6d90*/  IMAD.HI.U32 R2, R11, R5, RZ ;  /* 0x000000050b027227 */ /* 0x000fc800078e00ff */
[----:B------:R-:W-:Y:S02]  /*6da0*/  IMAD.MOV R2, RZ, RZ, -R2 ;  /* 0x000000ffff027224 */ /* 0x000fe400078e0a02 */
[----:B------:R-:W-:-:S04]  /*6db0*/  IMAD.HI.U32 R7, R11, R6, RZ ;  /* 0x000000060b077227 */ /* 0x000fc800078e00ff */
[C---:B------:R-:W-:Y:S02]  /*6dc0*/  IMAD R2, R9.reuse, R2, R5 ;  /* 0x0000000209027224 */ /* 0x040fe400078e0205 */
[----:B------:R-:W-:Y:S02]  /*6dd0*/  @!P5 IMAD.IADD R0, R0, 0x1, -R9 ;  /* 0x000000010000d824 */ /* 0x000fe400078e0a09 */
[----:B------:R-:W-:Y:S01]  /*6de0*/  IMAD.MOV R4, RZ, RZ, -R7 ;  /* 0x000000ffff047224 */ /* 0x000fe200078e0a07 */
[C---:B------:R-:W-:Y:S01]  /*6df0*/  ISETP.GT.U32.AND P5, PT, R9.reuse, R2, PT ;  /* 0x000000020900720c */ /* 0x040fe20003fa4070 */
[----:B------:R-:W-:Y:S01]  /*6e00*/  @!P1 IMAD.MOV R8, RZ, RZ, -R8 ;  /* 0x000000ffff089224 */ /* 0x000fe200078e0a08 */
[C---:B------:R-:W-:Y:S01]  /*6e10*/  ISETP.GT.U32.AND P1, PT, R9.reuse, R3, PT ;  /* 0x000000030900720c */ /* 0x040fe20003f24070 */
[----:B------:R-:W-:Y:S02]  /*6e20*/  IMAD R6, R9, R4, R6 ;  /* 0x0000000409067224 */ /* 0x000fe400078e0206 */
[----:B------:R-:W-:Y:S01]  /*6e30*/  IMAD.MOV.U32 R14, RZ, RZ, R0 ;  /* 0x000000ffff0e7224 */ /* 0x000fe200078e0000 */
[----:B------:R0:W-:Y:S01]  /*6e40*/  STL [R1+0x33c], R8 ;  /* 0x00033c0801007387 */ /* 0x0001e20000100800 */
[----:B------:R-:W-:-:S02]  /*6e50*/  @!P2 IMAD.MOV R10, RZ, RZ, -R10 ;  /* 0x000000ffff0aa224 */ /* 0x000fc400078e0a0a */
[----:B------:R-:W-:Y:S01]  /*6e60*/  @!P6 IMAD.MOV R14, RZ, RZ, -R14 ;  /* 0x000000ffff0ee224 */ /* 0x000fe200078e0a0e */
[----:B------:R-:W-:Y:S01]  /*6e70*/  ISETP.GT.U32.AND P6, PT, R9, R6, PT ;  /* 0x000000060900720c */ /* 0x000fe20003fc4070 */
[----:B------:R-:W-:Y:S01]  /*6e80*/  VIADD R7, R13, 0x82 ;  /* 0x000000820d077836 */ /* 0x000fe20000000000 */
[----:B------:R1:W-:Y:S01]  /*6e90*/  STL [R1+0x338], R10 ;  /* 0x0003380a01007387 */ /* 0x0003e20000100800 */
[--C-:B------:R-:W-:Y:S02]  /*6ea0*/  @!P5 IMAD.IADD R2, R2, 0x1, -R9.reuse ;  /* 0x000000010202d824 */ /* 0x100fe400078e0a09 */
[----:B------:R-:W-:Y:S01]  /*6eb0*/  @!P1 IMAD.IADD R3, R3, 0x1, -R9 ;  /* 0x0000000103039824 */ /* 0x000fe200078e0a09 */
[----:B------:R-:W-:Y:S01]  /*6ec0*/  ISETP.GE.AND P1, PT, R15, RZ, PT ;  /* 0x000000ff0f00720c */ /* 0x000fe20003f26270 */
[----:B0-----:R-:W-:Y:S01]  /*6ed0*/  VIADD R8, R13, 0x84 ;  /* 0x000000840d087836 */ /* 0x001fe20000000000 */
[----:B------:R-:W-:Y:S01]  /*6ee0*/  ISETP.GT.U32.AND P5, PT, R9, R2, PT ;  /* 0x000000020900720c */ /* 0x000fe20003fa4070 */
[----:B------:R-:W-:Y:S01]  /*6ef0*/  VIADD R5, R13, 0x81 ;  /* 0x000000810d057836 */ /* 0x000fe20000000000 */
[----:B------:R-:W-:Y:S01]  /*6f00*/  IABS R15, R15 ;  /* 0x0000000f000f7213 */ /* 0x000fe20000000000 */
[----:B------:R-:W-:Y:S01]  /*6f10*/  STL [R1+0x334], R14 ;  /* 0x0003340e01007387 */ /* 0x000fe20000100800 */
[----:B------:R-:W-:Y:S01]  /*6f20*/  ISETP.GE.AND P2, PT, R8, RZ, PT ;  /* 0x000000ff0800720c */ /* 0x000fe20003f46270 */
[----:B-1----:R-:W-:Y:S01]  /*6f30*/  IMAD.MOV.U32 R10, RZ, RZ, R3 ;  /* 0x000000ffff0a7224 */ /* 0x002fe200078e0003 */
[----:B------:R-:W-:Y:S01]  /*6f40*/  IABS R8, R8 ;  /* 0x0000000800087213 */ /* 0x000fe20000000000 */
[----:B------:R-:W-:Y:S01]  /*6f50*/  @!P6 IMAD.IADD R6, R6, 0x1, -R9 ;  /* 0x000000010606e824 */ /* 0x000fe200078e0a09 */
[----:B------:R-:W-:Y:S01]  /*6f60*/  IABS R3, R7 ;  /* 0x0000000700037213 */ /* 0x000fe20000000000 */
[----:B------:R-:W-:Y:S01]  /*6f70*/  @!P3 IMAD.MOV R10, RZ, RZ, -R10 ;  /* 0x000000ffff0ab224 */ /* 0x000fe200078e0a0a */
[----:B------:R-:W-:Y:S01]  /*6f80*/  ISETP.GE.AND P3, PT, R7, RZ, PT ;  /* 0x000000ff0700720c */ /* 0x000fe20003f66270 */
[----:B------:R-:W-:Y:S01]  /*6f90*/  IMAD.HI.U32 R4, R11, R8, RZ ;  /* 0x000000080b047227 */ /* 0x000fe200078e00ff */
[----:B------:R-:W-:-:S02]  /*6fa0*/  ISETP.GT.U32.AND P6, PT, R9, R6, PT ;  /* 0x000000060900720c */ /* 0x000fc40003fc4070 */
[----:B------:R0:W-:Y:S01]  /*6fb0*/  STL [R1+0x330], R10 ;  /* 0x0003300a01007387 */ /* 0x0001e20000100800 */
[----:B------:R-:W-:Y:S02]  /*6fc0*/  IMAD.MOV R0, RZ, RZ, -R4 ;  /* 0x000000ffff007224 */ /* 0x000fe400078e0a04 */
[----:B------:R-:W-:-:S04]  /*6fd0*/  IMAD.HI.U32 R4, R11, R15, RZ ;  /* 0x0000000f0b047227 */ /* 0x000fc800078e00ff */
[----:B------:R-:W-:Y:S01]  /*6fe0*/  IMAD R8, R9, R0, R8 ;  /* 0x0000000009087224 */ /* 0x000fe200078e0208 */
[----:B------:R-:W-:Y:S01]  /*6ff0*/  IABS R0, R5 ;  /* 0x0000000500007213 */ /* 0x000fe20000000000 */
[----:B------:R-:W-:Y:S01]  /*7000*/  IMAD.MOV R4, RZ, RZ, -R4 ;  /* 0x000000ffff047224 */ /* 0x000fe200078e0a04 */
[----:B0-----:R-:W-:Y:S01]  /*7010*/  IABS R10, R17 ;  /* 0x00000011000a7213 */ /* 0x001fe20000000000 */
[----:B------:R-:W-:-:S04]  /*7020*/  IMAD.HI.U32 R7, R11, R3, RZ ;  /* 0x000000030b077227 */ /* 0x000fc800078e00ff */
[----:B------:R-:W-:Y:S01]  /*7030*/  @!P5 IMAD.IADD R2, R2, 0x1, -R9 ;  /* 0x000000010202d824 */ /* 0x000fe200078e0a09 */
[C---:B------:R-:W-:Y:S01]  /*7040*/  ISETP.GT.U32.AND P5, PT, R9.reuse, R8, PT ;  /* 0x000000080900720c */ /* 0x040fe20003fa4070 */
[----:B------:R-:W-:Y:S02]  /*7050*/  IMAD R15, R9, R4, R15 ;  /* 0x00000004090f7224 */ /* 0x000fe400078e020f */
[----:B------:R-:W-:-:S04]  /*7060*/  IMAD.HI.U32 R4, R11, R0, RZ ;  /* 0x000000000b047227 */ /* 0x000fc800078e00ff */
[----:B------:R-:W-:Y:S02]  /*7070*/  IMAD.MOV R7, RZ, RZ, -R7 ;  /* 0x000000ffff077224 */ /* 0x000fe400078e0a07 */
[----:B------:R-:W-:Y:S02]  /*7080*/  IMAD.MOV.U32 R14, RZ, RZ, R2 ;  /* 0x000000ffff0e7224 */ /* 0x000fe400078e0002 */
[----:B------:R-:W-:Y:S02]  /*7090*/  IMAD.MOV R4, RZ, RZ, -R4 ;  /* 0x000000ffff047224 */ /* 0x000fe400078e0a04 */
[C---:B------:R-:W-:Y:S01]  /*70a0*/  IMAD R2, R9.reuse, R7, R3 ;  /* 0x0000000709027224 */ /* 0x040fe200078e0203 */
[----:B------:R-:W-:Y:S01]  /*70b0*/  IABS R7, R16 ;  /* 0x0000001000077213 */ /* 0x000fe20000000000 */
[C---:B------:R-:W-:Y:S02]  /*70c0*/  IMAD R0, R9.reuse, R4, R0 ;  /* 0x0000000409007224 */ /* 0x040fe400078e0200 */
[--C-:B------:R-:W-:Y:S01]  /*70d0*/  @!P6 IMAD.IADD R6, R6, 0x1, -R9.reuse ;  /* 0x000000010606e824 */ /* 0x100fe200078e0a09 */
[C---:B------:R-:W-:Y:S01]  /*70e0*/  ISETP.GT.U32.AND P6, PT, R9.reuse, R2, PT ;  /* 0x000000020900720c */ /* 0x040fe20003fc4070 */
[----:B------:R-:W-:Y:S01]  /*70f0*/  @!P5 IMAD.IADD R8, R8, 0x1, -R9 ;  /* 0x000000010808d824 */ /* 0x000fe200078e0a09 */
[C---:B------:R-:W-:Y:S01]  /*7100*/  ISETP.GT.U32.AND P5, PT, R9.reuse, R0, PT ;  /* 0x000000000900720c */ /* 0x040fe20003fa4070 */
[----:B------:R-:W-:Y:S01]  /*7110*/  @!P0 IMAD.MOV R14, RZ, RZ, -R14 ;  /* 0x000000ffff0e8224 */ /* 0x000fe200078e0a0e */
[----:B------:R-:W-:Y:S01]  /*7120*/  ISETP.GT.U32.AND P0, PT, R9, R15, PT ;  /* 0x0000000f0900720c */ /* 0x000fe20003f04070 */
[----:B------:R-:W-:-:S03]  /*7130*/  IMAD.HI.U32 R18, R11, R7, RZ ;  /* 0x000000070b127227 */ /* 0x000fc600078e00ff */
[----:B------:R0:W-:Y:S01]  /*7140*/  STL [R1+0x32c], R14 ;  /* 0x00032c0e01007387 */ /* 0x0001e20000100800 */
[----:B------:R-:W-:Y:S02]  /*7150*/  IMAD.MOV R18, RZ, RZ, -R18 ;  /* 0x000000ffff127224 */ /* 0x000fe400078e0a12 */
[----:B------:R-:W-:Y:S02]  /*7160*/  IMAD.MOV.U32 R19, RZ, RZ, R6 ;  /* 0x000000ffff137224 */ /* 0x000fe400078e0006 */
[--C-:B------:R-:W-:Y:S02]  /*7170*/  @!P6 IMAD.IADD R2, R2, 0x1, -R9.reuse ;  /* 0x000000010202e824 */ /* 0x100fe400078e0a09 */
[--C-:B------:R-:W-:Y:S02]  /*7180*/  @!P5 IMAD.IADD R0, R0, 0x1, -R9.reuse ;  /* 0x000000010000d824 */ /* 0x100fe400078e0a09 */
[----:B------:R-:W-:Y:S01]  /*7190*/  @!P0 IMAD.IADD R15, R15, 0x1, -R9 ;  /* 0x000000010f0f8824 */ /* 0x000fe200078e0a09 */
[C---:B------:R-:W-:Y:S01]  /*71a0*/  ISETP.GT.U32.AND P5, PT, R9.reuse, R2, PT ;  /* 0x000000020900720c */ /* 0x040fe20003fa4070 */
[C---:B------:R-:W-:Y:S01]  /*71b0*/  IMAD R7, R9.reuse, R18, R7 ;  /* 0x0000001209077224 */ /* 0x040fe200078e0207 */
[C---:B------:R-:W-:Y:S01]  /*71c0*/  ISETP.GT.U32.AND P0, PT, R9.reuse, R8, PT ;  /* 0x000000080900720c */ /* 0x040fe20003f04070 */
[----:B------:R-:W-:Y:S01]  /*71d0*/  @!P4 IMAD.MOV R19, RZ, RZ, -R19 ;  /* 0x000000ffff13c224 */ /* 0x000fe200078e0a13 */
[----:B------:R-:W-:Y:S01]  /*71e0*/  ISETP.GT.U32.AND P6, PT, R9, R15, PT ;  /* 0x0000000f0900720c */ /* 0x000fe20003fc4070 */
[----:B------:R-:W-:Y:S01]  /*71f0*/  IMAD.HI.U32 R3, R11, R10, RZ ;  /* 0x0000000a0b037227 */ /* 0x000fe200078e00ff */
[----:B------:R-:W-:-:S02]  /*7200*/  ISETP.GT.U32.AND P4, PT, R9, R0, PT ;  /* 0x000000000900720c */ /* 0x000fc40003f84070 */
[----:B------:R1:W-:Y:S01]  /*7210*/  STL [R1+0x328], R19 ;  /* 0x0003281301007387 */ /* 0x0003e20000100800 */
[----:B------:R-:W-:Y:S02]  /*7220*/  IMAD.MOV R3, RZ, RZ, -R3 ;  /* 0x000000ffff037224 */ /* 0x000fe400078e0a03 */
[----:B------:R-:W-:Y:S02]  /*7230*/  VIADD R4, R13, 0x7e ;  /* 0x0000007e0d047836 */ /* 0x000fe40000000000 */
[--C-:B------:R-:W-:Y:S01]  /*7240*/  @!P5 IMAD.IADD R2, R2, 0x1, -R9.reuse ;  /* 0x000000010202d824 */ /* 0x100fe200078e0a09 */
[----:B------:R-:W-:Y:S01]  /*7250*/  ISETP.GT.U32.AND P5, PT, R9, R7, PT ;  /* 0x000000070900720c */ /* 0x000fe20003fa4070 */
[--C-:B------:R-:W-:Y:S01]  /*7260*/  @!P0 IMAD.IADD R8, R8, 0x1, -R9.reuse ;  /* 0x0000000108088824 */ /* 0x100fe200078e0a09 */
[----:B0-----:R-:W-:Y:S01]  /*7270*/  IABS R14, R4 ;  /* 0x00000004000e7213 */ /* 0x001fe20000000000 */
[----:B------:R-:W-:Y:S01]  /*7280*/  @!P6 IMAD.IADD R15, R15, 0x1, -R9 ;  /* 0x000000010f0fe824 */ /* 0x000fe200078e0a09 */
[----:B------:R-:W-:Y:S01]  /*7290*/  ISETP.GE.AND P6, PT, R5, RZ, PT ;  /* 0x000000ff0500720c */ /* 0x000fe20003fc6270 */
[----:B------:R-:W-:-:S02]  /*72a0*/  VIADD R5, R13, 0x7c ;  /* 0x0000007c0d057836 */ /* 0x000fc40000000000 */
[----:B------:R-:W-:Y:S01]  /*72b0*/  @!P4 IMAD.IADD R0, R0, 0x1, -R9 ;  /* 0x000000010000c824 */ /* 0x000fe200078e0a09 */
[----:B------:R-:W-:Y:S01]  /*72c0*/  ISETP.GE.AND P4, PT, R17, RZ, PT ;  /* 0x000000ff1100720c */ /* 0x000fe20003f86270 */
[----:B------:R-:W-:Y:S01]  /*72d0*/  IMAD.MOV.U32 R20, RZ, RZ, R15 ;  /* 0x000000ffff147224 */ /* 0x000fe200078e000f */
[----:B------:R-:W-:Y:S01]  /*72e0*/  IABS R17, R5 ;  /* 0x0000000500117213 */ /* 0x000fe20000000000 */
[----:B------:R-:W-:Y:S02]  /*72f0*/  IMAD R10, R9, R3, R10 ;  /* 0x00000003090a7224 */ /* 0x000fe400078e020a */
[----:B------:R-:W-:Y:S02]  /*7300*/  @!P5 IMAD.IADD R7, R7, 0x1, -R9 ;  /* 0x000000010707d824 */ /* 0x000fe400078e0a09 */
[----:B------:R-:W-:Y:S01]  /*7310*/  @!P1 IMAD.MOV R20, RZ, RZ, -R20 ;  /* 0x000000ffff149224 */ /* 0x000fe200078e0a14 */
[C---:B------:R-:W-:Y:S01]  /*7320*/  ISETP.GT.U32.AND P0, PT, R9.reuse, R10, PT ;  /* 0x0000000a0900720c */ /* 0x040fe20003f04070 */
[----:B------:R-:W-:Y:S01]  /*7330*/  IMAD.MOV.U32 R21, RZ, RZ, R8 ;  /* 0x000000ffff157224 */ /* 0x000fe200078e0008 */
[----:B------:R-:W-:Y:S01]  /*7340*/  ISETP.GT.U32.AND P1, PT, R9, R7, PT ;  /* 0x000000070900720c */ /* 0x000fe20003f24070 */
[----:B------:R-:W-:-:S04]  /*7350*/  IMAD.HI.U32 R8, R11, R17, RZ ;  /* 0x000000110b087227 */ /* 0x000fc800078e00ff */
[----:B------:R-:W-:Y:S02]  /*7360*/  VIADD R3, R13, 0x7d ;  /* 0x0000007d0d037836 */ /* 0x000fe40000000000 */
[----:B------:R-:W-:Y:S02]  /*7370*/  IMAD.MOV R8, RZ, RZ, -R8 ;  /* 0x000000ffff087224 */ /* 0x000fe400078e0a08 */
[----:B------:R-:W-:Y:S01]  /*7380*/  IMAD.HI.U32 R18, R11, R14, RZ ;  /* 0x0000000e0b127227 */ /* 0x000fe200078e00ff */
[----:B------:R-:W-:-:S03]  /*7390*/  IABS R6, R3 ;  /* 0x0000000300067213 */ /* 0x000fc60000000000 */
[----:B------:R-:W-:Y:S02]  /*73a0*/  IMAD R17, R9, R8, R17 ;  /* 0x0000000809117224 */ /* 0x000fe400078e0211 */
[----:B-1----:R-:W-:-:S04]  /*73b0*/  IMAD.HI.U32 R19, R11, R6, RZ ;  /* 0x000000060b137227 */ /* 0x002fc800078e00ff */
[----:B------:R-:W-:Y:S02]  /*73c0*/  IMAD.MOV R18, RZ, RZ, -R18 ;  /* 0x000000ffff127224 */ /* 0x000fe400078e0a12 */
[----:B------:R-:W-:Y:S01]  /*73d0*/  @!P1 IMAD.IADD R7, R7, 0x1, -R9 ;  /* 0x0000000107079824 */ /* 0x000fe200078e0a09 */
[C---:B------:R-:W-:Y:S01]  /*73e0*/  ISETP.GT.U32.AND P1, PT, R9.reuse, R17, PT ;  /* 0x000000110900720c */ /* 0x040fe20003f24070 */
[----:B------:R-:W-:Y:S02]  /*73f0*/  @!P2 IMAD.MOV R21, RZ, RZ, -R21 ;  /* 0x000000ffff15a224 */ /* 0x000fe400078e0a15 */
[----:B------:R-:W-:Y:S01]  /*7400*/  @!P0 IMAD.IADD R10, R10, 0x1, -R9 ;  /* 0x000000010a0a8824 */ /* 0x000fe200078e0a09 */
[----:B------:R-:W-:Y:S01]  /*7410*/  ISETP.GE.AND P0, PT, R16, RZ, PT ;  /* 0x000000ff1000720c */ /* 0x000fe20003f06270 */
[----:B------:R-:W-:Y:S01]  /*7420*/  @!P3 IMAD.MOV R2, RZ, RZ, -R2 ;  /* 0x000000ffff02b224 */ /* 0x000fe200078e0a02 */
[----:B------:R0:W-:Y:S01]  /*7430*/  STL [R1+0x320], R21 ;  /* 0x0003201501007387 */ /* 0x0001e20000100800 */
[----:B------:R-:W-:Y:S01]  /*7440*/  IMAD.MOV R19, RZ, RZ, -R19 ;  /* 0x000000ffff137224 */ /* 0x000fe200078e0a13 */
[C---:B------:R-:W-:Y:S01]  /*7450*/  ISETP.GT.U32.AND P5, PT, R9.reuse, R10, PT ;  /* 0x0000000a0900720c */ /* 0x040fe20003fa4070 */
[C---:B------:R-:W-:Y:S01]  /*7460*/  IMAD R14, R9.reuse, R18, R14 ;  /* 0x00000012090e7224 */ /* 0x040fe200078e020e */
[----:B------:R-:W-:Y:S01]  /*7470*/  STL [R1+0x31c], R20 ;  /* 0x00031c1401007387 */ /* 0x000fe20000100800 */
[----:B------:R-:W-:Y:S01]  /*7480*/  @!P6 IMAD.MOV R0, RZ, RZ, -R0 ;  /* 0x000000ffff00e224 */ /* 0x000fe200078e0a00 */
[----:B------:R-:W-:Y:S01]  /*7490*/  ISETP.GE.AND P3, PT, R4, RZ, PT ;  /* 0x000000ff0400720c */ /* 0x000fe20003f66270 */
[C---:B------:R-:W-:Y:S01]  /*74a0*/  IMAD R6, R9.reuse, R19, R6 ;  /* 0x0000001309067224 */ /* 0x040fe200078e0206 */
[----:B------:R1:W-:Y:S01]  /*74b0*/  STL [R1+0x314], R2 ;  /* 0x0003140201007387 */ /* 0x0003e20000100800 */
[----:B------:R-:W-:Y:S01]  /*74c0*/  ISETP.GT.U32.AND P2, PT, R9, R14, PT ;  /* 0x0000000e0900720c */ /* 0x000fe20003f44070 */
[----:B------:R-:W-:-:S02]  /*74d0*/  VIADD R16, R13, 0x7b ;  /* 0x0000007b0d107836 */ /* 0x000fc40000000000 */
[----:B------:R2:W-:Y:S01]  /*74e0*/  STL [R1+0x310], R0 ;  /* 0x0003100001007387 */ /* 0x0005e20000100800 */
[----:B------:R-:W-:Y:S01]  /*74f0*/  ISETP.GT.U32.AND P6, PT, R9, R6, PT ;  /* 0x000000060900720c */ /* 0x000fe20003fc4070 */
[--C-:B------:R-:W-:Y:S02]  /*7500*/  @!P1 IMAD.IADD R17, R17, 0x1, -R9.reuse ;  /* 0x0000000111119824 */ /* 0x100fe400078e0a09 */
[----:B------:R-:W-:Y:S01]  /*7510*/  @!P5 IMAD.IADD R10, R10, 0x1, -R9 ;  /* 0x000000010a0ad824 */ /* 0x000fe200078e0a09 */
[----:B------:R-:W-:Y:S01]  /*7520*/  ISETP.GE.AND P5, PT, R3, RZ, PT ;  /* 0x000000ff0300720c */ /* 0x000fe20003fa6270 */
[----:B0-----:R-:W-:Y:S01]  /*7530*/  IMAD.MOV.U32 R21, RZ, RZ, R7 ;  /* 0x000000ffff157224 */ /* 0x001fe200078e0007 */
[----:B-1----:R-:W-:Y:S01]  /*7540*/  IABS R2, R16 ;  /* 0x0000001000027213 */ /* 0x002fe20000000000 */
[----:B------:R-:W-:Y:S01]  /*7550*/  IMAD.MOV.U32 R4, RZ, RZ, R10 ;  /* 0x000000ffff047224 */ /* 0x000fe200078e000a */
[----:B------:R-:W-:Y:S01]  /*7560*/  ISETP.GT.U32.AND P1, PT, R9, R17, PT ;  /* 0x000000110900720c */ /* 0x000fe20003f24070 */
[----:B--2---:R-:W-:-:S02]  /*7570*/  VIADD R0, R13, 0x7a ;  /* 0x0000007a0d007836 */ /* 0x004fc40000000000 */
[--C-:B------:R-:W-:Y:S01]  /*7580*/  @!P2 IMAD.IADD R14, R14, 0x1, -R9.reuse ;  /* 0x000000010e0ea824 */ /* 0x100fe200078e0a09 */
[----:B------:R-:W-:Y:S01]  /*7590*/  ISETP.GE.AND P2, PT, R5, RZ, PT ;  /* 0x000000ff0500720c */ /* 0x000fe20003f46270 */
[----:B------:R-:W-:Y:S01]  /*75a0*/  IMAD.MOV.U32 R3, RZ, RZ, R2 ;  /* 0x000000ffff037224 */ /* 0x000fe200078e0002 */
[----:B------:R-:W-:Y:S01]  /*75b0*/  IABS R15, R0 ;  /* 0x00000000000f7213 */ /* 0x000fe20000000000 */
[----:B------:R-:W-:Y:S01]  /*75c0*/  @!P6 IMAD.IADD R6, R6, 0x1, -R9 ;  /* 0x000000010606e824 */ /* 0x000fe200078e0a09 */
[----:B------:R-:W-:Y:S01]  /*75d0*/  ISETP.GT.U32.AND P6, PT, R9, R14, PT ;  /* 0x0000000e0900720c */ /* 0x000fe20003fc4070 */
[----:B------:R-:W-:-:S04]  /*75e0*/  IMAD.HI.U32 R10, R11, R3, RZ ;  /* 0x000000030b0a7227 */ /* 0x000fc800078e00ff */
[----:B------:R-:W-:-:S04]  /*75f0*/  IMAD.HI.U32 R8, R11, R15, RZ ;  /* 0x0000000f0b087227 */ /* 0x000fc800078e00ff */
[----:B------:R-:W-:Y:S02]  /*7600*/  IMAD.MOV R18, RZ, RZ, -R8 ;  /* 0x000000ffff127224 */ /* 0x000fe400078e0a08 */
[----:B------:R-:W-:Y:S01]  /*7610*/  @!P4 IMAD.MOV R4, RZ, RZ, -R4 ;  /* 0x000000ffff04c224 */ /* 0x000fe200078e0a04 */
[C---:B------:R-:W-:Y:S01]  /*7620*/  ISETP.GT.U32.AND P4, PT, R9.reuse, R6, PT ;  /* 0x000000060900720c */ /* 0x040fe20003f84070 */
[----:B------:R-:W-:Y:S02]  /*7630*/  IMAD R15, R9, R18, R15 ;  /* 0x00000012090f7224 */ /* 0x000fe400078e020f */
[----:B------:R-:W-:Y:S01]  /*7640*/  IMAD.MOV R10, RZ, RZ, -R10 ;  /* 0x000000ffff0a7224 */ /* 0x000fe200078e0a0a */
[----:B------:R0:W-:Y:S01]  /*7650*/  STL [R1+0x304], R4 ;  /* 0x0003040401007387 */ /* 0x0001e20000100800 */
[----:B------:R-:W-:Y:S02]  /*7660*/  VIADD R5, R13, 0x78 ;  /* 0x000000780d057836 */ /* 0x000fe40000000000 */
[----:B------:R-:W-:Y:S01]  /*7670*/  @!P1 IMAD.IADD R17, R17, 0x1, -R9 ;  /* 0x0000000111119824 */ /* 0x000fe200078e0a09 */
[----:B------:R-:W-:Y:S01]  /*7680*/  ISETP.GT.U32.AND P1, PT, R9, R15, PT ;  /* 0x0000000f0900720c */ /* 0x000fe20003f24070 */
[----:B------:R-:W-:-:S02]  /*7690*/  VIADD R2, R13, 0x79 ;  /* 0x000000790d027836 */ /* 0x000fc40000000000 */
[C---:B------:R-:W-:Y:S01]  /*76a0*/  IMAD R3, R9.reuse, R10, R3 ;  /* 0x0000000a09037224 */ /* 0x040fe200078e0203 */
[----:B------:R-:W-:Y:S01]  /*76b0*/  IABS R10, R5 ;  /* 0x00000005000a7213 */ /* 0x000fe20000000000 */
[--C-:B------:R-:W-:Y:S01]  /*76c0*/  @!P6 IMAD.IADD R14, R14, 0x1, -R9.reuse ;  /* 0x000000010e0ee824 */ /* 0x100fe200078e0a09 */
[----:B0-----:R-:W-:Y:S01]  /*76d0*/  IABS R4, R2 ;  /* 0x0000000200047213 */ /* 0x001fe20000000000 */
[----:B------:R-:W-:Y:S01]  /*76e0*/  @!P4 IMAD.IADD R6, R6, 0x1, -R9 ;  /* 0x000000010606c824 */ /* 0x000fe200078e0a09 */
[----:B------:R-:W-:Y:S01]  /*76f0*/  ISETP.GT.U32.AND P6, PT, R9, R3, PT ;  /* 0x000000030900720c */ /* 0x000fe20003fc4070 */
[----:B------:R-:W-:Y:S01]  /*7700*/  IMAD.MOV.U32 R8, RZ, RZ, R10 ;  /* 0x000000ffff087224 */ /* 0x000fe200078e000a */
[----:B------:R-:W-:Y:S01]  /*7710*/  ISETP.GE.AND P4, PT, R16, RZ, PT ;  /* 0x000000ff1000720c */ /* 0x000fe20003f86270 */
[----:B------:R-:W-:Y:S02]  /*7720*/  VIADD R10, R13, 0x77 ;  /* 0x000000770d0a7836 */ /* 0x000fe40000000000 */
[----:B------:R-:W-:-:S03]  /*7730*/  IMAD.HI.U32 R18, R11, R4, RZ ;  /* 0x000000040b127227 */ /* 0x000fc600078e00ff */
[----:B------:R-:W-:Y:S01]  /*7740*/  IABS R16, R10 ;  /* 0x0000000a00107213 */ /* 0x000fe20000000000 */
[----:B------:R-:W-:Y:S02]  /*7750*/  @!P1 IMAD.IADD R15, R15, 0x1, -R9 ;  /* 0x000000010f0f9824 */ /* 0x000fe400078e0a09 */
[----:B------:R-:W-:-:S03]  /*7760*/  IMAD.HI.U32 R19, R11, R8, RZ ;  /* 0x000000080b137227 */ /* 0x000fc600078e00ff */
[----:B------:R-:W-:Y:S01]  /*7770*/  ISETP.GT.U32.AND P1, PT, R9, R15, PT ;  /* 0x0000000f0900720c */ /* 0x000fe20003f24070 */
[----:B------:R-:W-:Y:S02]  /*7780*/  IMAD.MOV R18, RZ, RZ, -R18 ;  /* 0x000000ffff127224 */ /* 0x000fe400078e0a12 */
[----:B------:R-:W-:-:S04]  /*7790*/  IMAD.HI.U32 R7, R11, R16, RZ ;  /* 0x000000100b077227 */ /* 0x000fc800078e00ff */
[----:B------:R-:W-:Y:S02]  /*77a0*/  IMAD.MOV R19, RZ, RZ, -R19 ;  /* 0x000000ffff137224 */ /* 0x000fe400078e0a13 */
[----:B------:R-:W-:Y:S02]  /*77b0*/  IMAD R4, R9, R18, R4 ;  /* 0x0000001209047224 */ /* 0x000fe400078e0204 */
[----:B------:R-:W-:Y:S02]  /*77c0*/  IMAD.MOV.U32 R20, RZ, RZ, R14 ;  /* 0x000000ffff147224 */ /* 0x000fe400078e000e */
[----:B------:R-:W-:Y:S01]  /*77d0*/  @!P6 IMAD.IADD R3, R3, 0x1, -R9 ;  /* 0x000000010303e824 */ /* 0x000fe200078e0a09 */
[----:B------:R-:W-:Y:S01]  /*77e0*/  ISETP.GE.AND P6, PT, R0, RZ, PT ;  /* 0x000000ff0000720c */ /* 0x000fe20003fc6270 */
[----:B------:R-:W-:Y:S02]  /*77f0*/  IMAD.MOV R7, RZ, RZ, -R7 ;  /* 0x000000ffff077224 */ /* 0x000fe400078e0a07 */
[----:B------:R-:W-:-:S02]  /*7800*/  IMAD.MOV.U32 R14, RZ, RZ, R6 ;  /* 0x000000ffff0e7224 */ /* 0x000fc400078e0006 */
[C---:B------:R-:W-:Y:S02]  /*7810*/  IMAD R19, R9.reuse, R19, R8 ;  /* 0x0000001309137224 */ /* 0x040fe400078e0208 */
[----:B------:R-:W-:Y:S01]  /*7820*/  @!P3 IMAD.MOV R20, RZ, RZ, -R20 ;  /* 0x000000ffff14b224 */ /* 0x000fe200078e0a14 */
[C---:B------:R-:W-:Y:S01]  /*7830*/  ISETP.GT.U32.AND P3, PT, R9.reuse, R4, PT ;  /* 0x000000040900720c */ /* 0x040fe20003f64070 */
[----:B------:R-:W-:Y:S02]  /*7840*/  IMAD.MOV.U32 R6, RZ, RZ, R17 ;  /* 0x000000ffff067224 */ /* 0x000fe400078e0011 */
[----:B------:R-:W-:Y:S01]  /*7850*/  @!P0 IMAD.MOV R21, RZ, RZ, -R21 ;  /* 0x000000ffff158224 */ /* 0x000fe200078e0a15 */
[C---:B------:R-:W-:Y:S01]  /*7860*/  ISETP.GT.U32.AND P0, PT, R9.reuse, R3, PT ;  /* 0x000000030900720c */ /* 0x040fe20003f04070 */
[C---:B------:R-:W-:Y:S02]  /*7870*/  IMAD R7, R9.reuse, R7, R16 ;  /* 0x0000000709077224 */ /* 0x040fe400078e0210 */
[----:B------:R-:W-:Y:S01]  /*7880*/  @!P2 IMAD.MOV R6, RZ, RZ, -R6 ;  /* 0x000000ffff06a224 */ /* 0x000fe200078e0a06 */
[----:B------:R-:W-:Y:S01]  /*7890*/  ISETP.GT.U32.AND P2, PT, R9, R19, PT ;  /* 0x000000130900720c */ /* 0x000fe20003f44070 */
[--C-:B------:R-:W-:Y:S01]  /*78a0*/  @!P1 IMAD.IADD R15, R15, 0x1, -R9.reuse ;  /* 0x000000010f0f9824 */ /* 0x100fe200078e0a09 */
[----:B------:R-:W-:Y:S01]  /*78b0*/  ISETP.GT.U32.AND P1, PT, R9, R7, PT ;  /* 0x000000070900720c */ /* 0x000fe20003f24070 */
[----:B------:R-:W-:Y:S01]  /*78c0*/  VIADD R0, R13, 0x76 ;  /* 0x000000760d007836 */ /* 0x000fe20000000000 */
[----:B------:R-:W-:Y:S01]  /*78d0*/  STL [R1+0x300], R21 ;  /* 0x0003001501007387 */ /* 0x000fe20000100800 */
[----:B------:R-:W-:Y:S01]  /*78e0*/  @!P5 IMAD.MOV R14, RZ, RZ, -R14 ;  /* 0x000000ffff0ed224 */ /* 0x000fe200078e0a0e */
[----:B------:R-:W-:Y:S01]  /*78f0*/  ISETP.GE.AND P5, PT, R2, RZ, PT ;  /* 0x000000ff0200720c */ /* 0x000fe20003fa6270 */
[--C-:B------:R-:W-:Y:S01]  /*7900*/  @!P3 IMAD.IADD R4, R4, 0x1, -R9.reuse ;  /* 0x000000010404b824 */ /* 0x100fe200078e0a09 */
[----:B------:R-:W-:Y:S01]  /*7910*/  IABS R8, R0 ;  /* 0x0000000000087213 */ /* 0x000fe20000000000 */
[----:B------:R-:W-:Y:S01]  /*7920*/  STL [R1+0x2fc], R20 ;  /* 0x0002fc1401007387 */ /* 0x000fe20000100800 */
[----:B------:R-:W-:Y:S01]  /*7930*/  @!P0 IMAD.IADD R3, R3, 0x1, -R9 ;  /* 0x0000000103038824 */ /* 0x000fe200078e0a09 */
[----:B------:R-:W-:Y:S01]  /*7940*/  ISETP.GE.AND P0, PT, R5, RZ, PT ;  /* 0x000000ff0500720c */ /* 0x000fe20003f06270 */
[----:B------:R-:W-:Y:S01]  /*7950*/  VIADD R2, R13, 0x74 ;  /* 0x000000740d027836 */ /* 0x000fe20000000000 */
[----:B------:R0:W-:Y:S01]  /*7960*/  STL [R1+0x2f8], R14 ;  /* 0x0002f80e01007387 */ /* 0x0001e20000100800 */
[----:B------:R-:W-:Y:S01]  /*7970*/  IMAD.HI.U32 R5, R11, R8, RZ ;  /* 0x000000080b057227 */ /* 0x000fe200078e00ff */
[----:B------:R-:W-:-:S02]  /*7980*/  ISETP.GE.AND P3, PT, R10, RZ, PT ;  /* 0x000000ff0a00720c */ /* 0x000fc40003f66270 */
[----:B------:R1:W-:Y:S01]  /*7990*/  STL [R1+0x2e8], R6 ;  /* 0x0002e80601007387 */ /* 0x0003e20000100800 */
[--C-:B------:R-:W-:Y:S01]  /*79a0*/  @!P2 IMAD.IADD R19, R19, 0x1, -R9.reuse ;  /* 0x000000011313a824 */ /* 0x100fe200078e0a09 */
[----:B------:R-:W-:Y:S01]  /*79b0*/  ISETP.GT.U32.AND P2, PT, R9, R4, PT ;  /* 0x000000040900720c */ /* 0x000fe20003f44070 */
[----:B------:R-:W-:Y:S02]  /*79c0*/  @!P1 IMAD.IADD R7, R7, 0x1, -R9 ;  /* 0x0000000107079824 */ /* 0x000fe400078e0a09 */
[----:B------:R-:W-:Y:S02]  /*79d0*/  IMAD.MOV R5, RZ, RZ, -R5 ;  /* 0x000000ffff057224 */ /* 0x000fe400078e0a05 */
[----:B0-----:R-:W-:Y:S01]  /*79e0*/  IMAD.MOV.U32 R14, RZ, RZ, R3 ;  /* 0x000000ffff0e7224 */ /* 0x001fe200078e0003 */
[C---:B------:R-:W-:Y:S01]  /*79f0*/  ISETP.GT.U32.AND P1, PT, R9.reuse, R7, PT ;  /* 0x000000070900720c */ /* 0x040fe20003f24070 */
[----:B------:R-:W-:Y:S01]  /*7a00*/  IMAD R3, R9, R5, R8 ;  /* 0x0000000509037224 */ /* 0x000fe200078e0208 */
[----:B------:R-:W-:Y:S01]  /*7a10*/  IABS R5, R2 ;  /* 0x0000000200057213 */ /* 0x000fe20000000000 */
[----:B-1----:R-:W-:-:S02]  /*7a20*/  VIADD R6, R13, 0x75 ;  /* 0x000000750d067836 */ /* 0x002fc40000000000 */
[----:B------:R-:W-:Y:S01]  /*7a30*/  @!P4 IMAD.MOV R14, RZ, RZ, -R14 ;  /* 0x000000ffff0ec224 */ /* 0x000fe200078e0a0e */
[C---:B------:R-:W-:Y:S01]  /*7a40*/  ISETP.GT.U32.AND P4, PT, R9.reuse, R19, PT ;  /* 0x000000130900720c */ /* 0x040fe20003f84070 */
[----:B------:R-:W-:Y:S01]  /*7a50*/  @!P2 IMAD.IADD R4, R4, 0x1, -R9 ;  /* 0x000000010404a824 */ /* 0x000fe200078e0a09 */
[----:B------:R-:W-:Y:S02]  /*7a60*/  IABS R10, R6 ;  /* 0x00000006000a7213 */ /* 0x000fe40000000000 */
[----:B------:R0:W-:Y:S01]  /*7a70*/  STL [R1+0x2e4], R14 ;  /* 0x0002e40e01007387 */ /* 0x0001e20000100800 */
[----:B------:R-:W-:Y:S01]  /*7a80*/  ISETP.GT.U32.AND P2, PT, R9, R3, PT ;  /* 0x000000030900720c */ /* 0x000fe20003f44070 */
[----:B------:R-:W-:Y:S02]  /*7a90*/  IMAD.MOV.U32 R16, RZ, RZ, R4 ;  /* 0x000000ffff107224 */ /* 0x000fe400078e0004 */
[----:B------:R-:W-:-:S04]  /*7aa0*/  IMAD.HI.U32 R8, R11, R10, RZ ;  /* 0x0000000a0b087227 */ /* 0x000fc800078e00ff */
[----:B------:R-:W-:Y:S02]  /*7ab0*/  IMAD.MOV R8, RZ, RZ, -R8 ;  /* 0x000000ffff087224 */ /* 0x000fe400078e0a08 */
[----:B0-----:R-:W-:Y:S02]  /*7ac0*/  IMAD.MOV.U32 R14, RZ, RZ, R15 ;  /* 0x000000ffff0e7224 */ /* 0x001fe400078e000f */
[--C-:B------:R-:W-:Y:S02]  /*7ad0*/  @!P1 IMAD.IADD R7, R7, 0x1, -R9.reuse ;  /* 0x0000000107079824 */ /* 0x100fe400078e0a09 */
[----:B------:R-:W-:Y:S01]  /*7ae0*/  @!P6 IMAD.MOV R14, RZ, RZ, -R14 ;  /* 0x000000ffff0ee224 */ /* 0x000fe200078e0a0e */
[----:B------:R-:W-:Y:S01]  /*7af0*/  ISETP.GE.AND P6, PT, R0, RZ, PT ;  /* 0x000000ff0000720c */ /* 0x000fe20003fc6270 */
[----:B------:R-:W-:Y:S02]  /*7b00*/  IMAD R0, R9, R8, R10 ;  /* 0x0000000809007224 */ /* 0x000fe400078e020a */
[--C-:B------:R-:W-:Y:S01]  /*7b10*/  @!P2 IMAD.IADD R3, R3, 0x1, -R9.reuse ;  /* 0x000000010303a824 */ /* 0x100fe200078e0a09 */
[----:B------:R0:W-:Y:S01]  /*7b20*/  STL [R1+0x2e0], R14 ;  /* 0x0002e00e01007387 */ /* 0x0001e20000100800 */
[----:B------:R-:W-:Y:S01]  /*7b30*/  @!P4 IMAD.IADD R19, R19, 0x1, -R9 ;  /* 0x000000011313c824 */ /* 0x000fe200078e0a09 */
[----:B------:R-:W-:Y:S01]  /*7b40*/  ISETP.GT.U32.AND P1, PT, R9, R0, PT ;  /* 0x000000000900720c */ /* 0x000fe20003f24070 */
[----:B------:R-:W-:Y:S01]  /*7b50*/  IMAD.HI.U32 R10, R11, R5, RZ ;  /* 0x000000050b0a7227 */ /* 0x000fe200078e00ff */
[----:B------:R-:W-:-:S02]  /*7b60*/  ISETP.GE.AND P4, PT, R6, RZ, PT ;  /* 0x000000ff0600720c */ /* 0x000fc40003f86270 */
[----:B------:R-:W-:Y:S01]  /*7b70*/  ISETP.GT.U32.AND P2, PT, R9, R3, PT ;  /* 0x000000030900720c */ /* 0x000fe20003f44070 */
[C---:B------:R-:W-:Y:S02]  /*7b80*/  VIADD R6, R13.reuse, 0x73 ;  /* 0x000000730d067836 */ /* 0x040fe40000000000 */
[----:B------:R-:W-:Y:S02]  /*7b90*/  VIADD R8, R13, 0x72 ;  /* 0x000000720d087836 */ /* 0x000fe40000000000 */
[----:B------:R-:W-:Y:S01]  /*7ba0*/  @!P5 IMAD.MOV R16, RZ, RZ, -R16 ;  /* 0x000000ffff10d224 */ /* 0x000fe200078e0a10 */
[----:B0-----:R-:W-:Y:S01]  /*7bb0*/  IABS R14, R6 ;  /* 0x00000006000e7213 */ /* 0x001fe20000000000 */
[----:B------:R-:W-:Y:S01]  /*7bc0*/  IMAD.MOV R10, RZ, RZ, -R10 ;  /* 0x000000ffff0a7224 */ /* 0x000fe200078e0a0a */
[----:B------:R-:W-:Y:S01]  /*7bd0*/  IABS R15, R8 ;  /* 0x00000008000f7213 */ /* 0x000fe20000000000 */
[----:B------:R-:W-:Y:S01]  /*7be0*/  @!P1 IMAD.IADD R0, R0, 0x1, -R9 ;  /* 0x0000000100009824 */ /* 0x000fe200078e0a09 */
[----:B------:R0:W-:Y:S01]  /*7bf0*/  STL [R1+0x2dc], R16 ;  /* 0x0002dc1001007387 */ /* 0x0001e20000100800 */
[----:B------:R-:W-:Y:S01]  /*7c00*/  IMAD R5, R9, R10, R5 ;  /* 0x0000000a09057224 */ /* 0x000fe200078e0205 */
[----:B------:R-:W-:Y:S01]  /*7c10*/  ISETP.GE.AND P5, PT, R2, RZ, PT ;  /* 0x000000ff0200720c */ /* 0x000fe20003fa6270 */
[----:B------:R-:W-:Y:S01]  /*7c20*/  IMAD.HI.U32 R2, R11, R14, RZ ;  /* 0x0000000e0b027227 */ /* 0x000fe200078e00ff */
[----:B------:R-:W-:-:S03]  /*7c30*/  ISETP.GT.U32.AND P1, PT, R9, R0, PT ;  /* 0x000000000900720c */ /* 0x000fc60003f24070 */
[----:B------:R-:W-:-:S04]  /*7c40*/  IMAD.HI.U32 R4, R11, R15, RZ ;  /* 0x0000000f0b047227 */ /* 0x000fc800078e00ff */
[----:B0-----:R-:W-:Y:S02]  /*7c50*/  IMAD.MOV.U32 R16, RZ, RZ, R19 ;  /* 0x000000ffff107224 */ /* 0x001fe400078e0013 */
[----:B------:R-:W-:Y:S01]  /*7c60*/  @!P3 IMAD.MOV R7, RZ, RZ, -R7 ;  /* 0x000000ffff07b224 */ /* 0x000fe200078e0a07 */
[----:B------:R-:W-:Y:S01]  /*7c70*/  ISETP.GE.AND P3, PT, R6, RZ, PT ;  /* 0x000000ff0600720c */ /* 0x000fe20003f66270 */
[----:B------:R-:W-:Y:S01]  /*7c80*/  @!P0 IMAD.MOV R16, RZ, RZ, -R16 ;  /* 0x000000ffff108224 */ /* 0x000fe200078e0a10 */
[----:B------:R-:W-:Y:S01]  /*7c90*/  ISETP.GT.U32.AND P0, PT, R9, R5, PT ;  /* 0x000000050900720c */ /* 0x000fe20003f04070 */
[----:B------:R-:W-:Y:S02]  /*7ca0*/  IMAD.MOV R6, RZ, RZ, -R2 ;  /* 0x000000ffff067224 */ /* 0x000fe400078e0a02 */
[----:B------:R-:W-:Y:S01]  /*7cb0*/  IMAD.MOV R4, RZ, RZ, -R4 ;  /* 0x000000ffff047224 */ /* 0x000fe200078e0a04 */
[----:B------:R0:W-:Y:S01]  /*7cc0*/  STL [R1+0x2d8], R16 ;  /* 0x0002d81001007387 */ /* 0x0001e20000100800 */
[----:B------:R-:W-:Y:S01]  /*7cd0*/  @!P2 IMAD.IADD R3, R3, 0x1, -R9 ;  /* 0x000000010303a824 */ /* 0x000fe200078e0a09 */
[----:B------:R-:W-:Y:S01]  /*7ce0*/  ISETP.GE.AND P2, PT, R8, RZ, PT ;  /* 0x000000ff0800720c */ /* 0x000fe20003f46270 */
[C---:B------:R-:W-:Y:S01]  /*7cf0*/  IMAD R14, R9.reuse, R6, R14 ;  /* 0x00000006090e7224 */ /* 0x040fe200078e020e */
[----:B------:R1:W-:Y:S01]  /*7d00*/  STL [R1+0x2d4], R7 ;  /* 0x0002d40701007387 */ /* 0x0003e20000100800 */
[----:B------:R-:W-:-:S02]  /*7d10*/  IMAD R15, R9, R4, R15 ;  /* 0x00000004090f7224 */ /* 0x000fc400078e020f */
[--C-:B------:R-:W-:Y:S01]  /*7d20*/  @!P1 IMAD.IADD R0, R0, 0x1, -R9.reuse ;  /* 0x0000000100009824 */ /* 0x100fe200078e0a09 */
[----:B------:R-:W-:Y:S01]  /*7d30*/  ISETP.GT.U32.AND P1, PT, R9, R14, PT ;  /* 0x0000000e0900720c */ /* 0x000fe20003f24070 */
[----:B------:R-:W-:Y:S02]  /*7d40*/  @!P0 IMAD.IADD R5, R5, 0x1, -R9 ;  /* 0x0000000105058824 */ /* 0x000fe400078e0a09 */
[----:B0-----:R-:W-:Y:S02]  /*7d50*/  IMAD.MOV.U32 R16, RZ, RZ, R3 ;  /* 0x000000ffff107224 */ /* 0x001fe400078e0003 */
[----:B------:R-:W-:Y:S01]  /*7d60*/  VIADD R2, R13, 0x71 ;  /* 0x000000710d027836 */ /* 0x000fe20000000000 */
[C---:B------:R-:W-:Y:S01]  /*7d70*/  ISETP.GT.U32.AND P0, PT, R9.reuse, R5, PT ;  /* 0x000000050900720c */ /* 0x040fe20003f04070 */
[----:B------:R-:W-:Y:S01]  /*7d80*/  @!P6 IMAD.MOV R16, RZ, RZ, -R16 ;  /* 0x000000ffff10e224 */ /* 0x000fe200078e0a10 */
[----:B------:R-:W-:Y:S01]  /*7d90*/  ISETP.GT.U32.AND P6, PT, R9, R15, PT ;  /* 0x0000000f0900720c */ /* 0x000fe20003fc4070 */
[----:B------:R-:W-:Y:S01]  /*7da0*/  IMAD.MOV.U32 R10, RZ, RZ, R0 ;  /* 0x000000ffff0a7224 */ /* 0x000fe200078e0000 */
[----:B-1----:R-:W-:Y:S01]  /*7db0*/  IABS R7, R2 ;  /* 0x0000000200077213 */ /* 0x002fe20000000000 */
[----:B------:R-:W-:Y:S01]  /*7dc0*/  VIADD R6, R13, 0x70 ;  /* 0x000000700d067836 */ /* 0x000fe20000000000 */
[----:B------:R-:W-:Y:S01]  /*7dd0*/  STL [R1+0x2cc], R16 ;  /* 0x0002cc1001007387 */ /* 0x000fe20000100800 */
[----:B------:R-:W-:-:S02]  /*7de0*/  @!P1 IMAD.IADD R14, R14, 0x1, -R9 ;  /* 0x000000010e0e9824 */ /* 0x000fc400078e0a09 */
[----:B------:R-:W-:Y:S01]  /*7df0*/  VIADD R4, R13, 0x6f ;  /* 0x0000006f0d047836 */ /* 0x000fe20000000000 */
[----:B------:R-:W-:Y:S01]  /*7e00*/  IABS R8, R6 ;  /* 0x0000000600087213 */ /* 0x000fe20000000000 */
[----:B------:R-:W-:Y:S01]  /*7e10*/  @!P4 IMAD.MOV R10, RZ, RZ, -R10 ;  /* 0x000000ffff0ac224 */ /* 0x000fe200078e0a0a */
[----:B------:R-:W-:Y:S01]  /*7e20*/  ISETP.GT.U32.AND P1, PT, R9, R14, PT ;  /* 0x0000000e0900720c */ /* 0x000fe20003f24070 */
[--C-:B------:R-:W-:Y:S01]  /*7e30*/  @!P0 IMAD.IADD R5, R5, 0x1, -R9.reuse ;  /* 0x0000000105058824 */ /* 0x100fe200078e0a09 */
[----:B------:R-:W-:Y:S01]  /*7e40*/  IABS R3, R4 ;  /* 0x0000000400037213 */ /* 0x000fe20000000000 */
[----:B------:R-:W-:Y:S01]  /*7e50*/  @!P6 IMAD.IADD R15, R15, 0x1, -R9 ;  /* 0x000000010f0fe824 */ /* 0x000fe200078e0a09 */
[----:B------:R0:W-:Y:S01]  /*7e60*/  STL [R1+0x2c8], R10 ;  /* 0x0002c80a01007387 */ /* 0x0001e20000100800 */
[----:B------:R-:W-:Y:S01]  /*7e70*/  IMAD.HI.U32 R0, R11, R7, RZ ;  /* 0x000000070b007227 */ /* 0x000fe200078e00ff */
[----:B------:R-:W-:Y:S02]  /*7e80*/  ISETP.GE.AND P4, PT, R2, RZ, PT ;  /* 0x000000ff0200720c */ /* 0x000fe40003f86270 */
[----:B------:R-:W-:Y:S01]  /*7e90*/  ISETP.GT.U32.AND P6, PT, R9, R15, PT ;  /* 0x0000000f0900720c */ /* 0x000fe20003fc4070 */
[----:B------:R-:W-:Y:S01]  /*7ea0*/  IMAD.MOV R0, RZ, RZ, -R0 ;  /* 0x000000ffff007224 */ /* 0x000fe200078e0a00 */
[----:B------:R-:W-:Y:S01]  /*7eb0*/  ISETP.GE.AND P0, PT, R6, RZ, PT ;  /* 0x000000ff0600720c */ /* 0x000fe20003f06270 */
[----:B------:R-:W-:-:S04]  /*7ec0*/  IMAD.HI.U32 R2, R11, R8, RZ ;  /* 0x000000080b027227 */ /* 0x000fc800078e00ff */
[----:B0-----:R-:W-:Y:S02]  /*7ed0*/  IMAD.MOV.U32 R10, RZ, RZ, R5 ;  /* 0x000000ffff0a7224 */ /* 0x001fe400078e0005 */
[----:B------:R-:W-:-:S04]  /*7ee0*/  IMAD.HI.U32 R6, R11, R3, RZ ;  /* 0x000000030b067227 */ /* 0x000fc800078e00ff */
[----:B------:R-:W-:Y:S01]  /*7ef0*/  @!P5 IMAD.MOV R10, RZ, RZ, -R10 ;  /* 0x000000ffff0ad224 */ /* 0x000fe200078e0a0a */
[----:B------:R-:W-:Y:S01]  /*7f00*/  ISETP.GE.AND P5, PT, R4, RZ, PT ;  /* 0x000000ff0400720c */ /* 0x000fe20003fa6270 */
[C---:B------:R-:W-:Y:S02]  /*7f10*/  IMAD R0, R9.reuse, R0, R7 ;  /* 0x0000000009007224 */ /* 0x040fe400078e0207 */
[----:B------:R-:W-:Y:S01]  /*7f20*/  IMAD.MOV R2, RZ, RZ, -R2 ;  /* 0x000000ffff027224 */ /* 0x000fe200078e0a02 */
[----:B------:R0:W-:Y:S01]  /*7f30*/  STL [R1+0x2c4], R10 ;  /* 0x0002c40a01007387 */ /* 0x0001e20000100800 */
[--C-:B------:R-:W-:Y:S01]  /*7f40*/  @!P1 IMAD.IADD R14, R14, 0x1, -R9.reuse ;  /* 0x000000010e0e9824 */ /* 0x100fe200078e0a09 */
[----:B------:R-:W-:Y:S01]  /*7f50*/  ISETP.GT.U32.AND P1, PT, R9, R0, PT ;  /* 0x000000000900720c */ /* 0x000fe20003f24070 */
[----:B------:R-:W-:Y:S02]  /*7f60*/  IMAD.MOV R6, RZ, RZ, -R6 ;  /* 0x000000ffff067224 */ /* 0x000fe400078e0a06 */
[----:B------:R-:W-:-:S02]  /*7f70*/  @!P6 IMAD.IADD R15, R15, 0x1, -R9 ;  /* 0x000000010f0fe824 */ /* 0x000fc400078e0a09 */
[C---:B------:R-:W-:Y:S02]  /*7f80*/  IMAD R2, R9.reuse, R2, R8 ;  /* 0x0000000209027224 */ /* 0x040fe400078e0208 */
[C---:B------:R-:W-:Y:S02]  /*7f90*/  IMAD R3, R9.reuse, R6, R3 ;  /* 0x0000000609037224 */ /* 0x040fe400078e0203 */
[----:B0-----:R-:W-:Y:S02]  /*7fa0*/  IMAD.MOV.U32 R10, RZ, RZ, R14 ;  /* 0x000000ffff0a7224 */ /* 0x001fe400078e000e */
[----:B------:R-:W-:Y:S02]  /*7fb0*/  IMAD.MOV.U32 R17, RZ, RZ, R15 ;  /* 0x000000ffff117224 */ /* 0x000fe400078e000f */
[----:B------:R-:W-:Y:S01]  /*7fc0*/  @!P3 IMAD.MOV R10, RZ, RZ, -R10 ;  /* 0x000000ffff0ab224 */ /* 0x000fe200078e0a0a */
[C---:B------:R-:W-:Y:S01]  /*7fd0*/  ISETP.GT.U32.AND P3, PT, R9.reuse, R2, PT ;  /* 0x000000020900720c */ /* 0x040fe20003f64070 */
[----:B------:R-:W-:Y:S01]  /*7fe0*/  @!P2 IMAD.MOV R17, RZ, RZ, -R17 ;  /* 0x000000ffff11a224 */ /* 0x000fe200078e0a11 */
[----:B------:R-:W-:Y:S01]  /*7ff0*/  ISETP.GT.U32.AND P2, PT, R9, R3, PT ;  /* 0x000000030900720c */ /* 0x000fe20003f44070 */
[----:B------:R-:W-:Y:S01]  /*8000*/  VIADD R7, R13, 0x6e ;  /* 0x0000006e0d077836 */ /* 0x000fe20000000000 */
[----:B------:R0:W-:Y:S01]  /*8010*/  STL [R1+0x2c0], R10 ;  /* 0x0002c00a01007387 */ /* 0x0001e20000100800 */
[----:B------:R-:W-:-:S02]  /*8020*/  @!P1 IMAD.IADD R0, R0, 0x1, -R9 ;  /* 0x0000000100009824 */ /* 0x000fc400078e0a09 */
[----:B------:R-:W-:Y:S01]  /*8030*/  VIADD R4, R13, 0x6d ;  /* 0x0000006d0d047836 */ /* 0x000fe20000000000 */
[----:B------:R-:W-:Y:S01]  /*8040*/  ISETP.GE.AND P6, PT, R7, RZ, PT ;  /* 0x000000ff0700720c */ /* 0x000fe20003fc6270 */
[----:B------:R-:W-:Y:S01]  /*8050*/  VIADD R6, R13, 0x6b ;  /* 0x0000006b0d067836 */ /* 0x000fe20000000000 */
[----:B------:R-:W-:Y:S01]  /*8060*/  ISETP.GT.U32.AND P1, PT, R9, R0, PT ;  /* 0x000000000900720c */ /* 0x000fe20003f24070 */
[----:B------:R-:W-:Y:S01]  /*8070*/  VIADD R5, R13, 0x6c ;  /* 0x0000006c0d057836 */ /* 0x000fe20000000000 */
[----:B------:R-:W-:Y:S01]  /*8080*/  IABS R7, R7 ;  /* 0x0000000700077213 */ /* 0x000fe20000000000 */
[--C-:B------:R-:W-:Y:S01]  /*8090*/  @!P3 IMAD.IADD R2, R2, 0x1, -R9.reuse ;  /* 0x000000010202b824 */ /* 0x100fe200078e0a09 */
[----:B------:R-:W-:Y:S01]  /*80a0*/  IABS R8, R4 ;  /* 0x0000000400087213 */ /* 0x000fe20000000000 */
[----:B------:R-:W-:Y:S01]  /*80b0*/  @!P2 IMAD.IADD R3, R3, 0x1, -R9 ;  /* 0x000000010303a824 */ /* 0x000fe200078e0a09 */
[----:B------:R-:W-:Y:S01]  /*80c0*/  IABS R14, R6 ;  /* 0x00000006000e7213 */ /* 0x000fe20000000000 */
[----:B------:R-:W-:Y:S01]  /*80d0*/  IMAD.HI.U32 R15, R11, R7, RZ ;  /* 0x000000070b0f7227 */ /* 0x000fe200078e00ff */
[C---:B------:R-:W-:Y:S01]  /*80e0*/  ISETP.GT.U32.AND P3, PT, R9.reuse, R2, PT ;  /* 0x000000020900720c */ /* 0x040fe20003f64070 */
[----:B------:R1:W-:Y:S01]  /*80f0*/  STL [R1+0x2bc], R17 ;  /* 0x0002bc1101007387 */ /* 0x0003e20000100800 */
[----:B------:R-:W-:Y:S01]  /*8100*/  ISETP.GT.U32.AND P2, PT, R9, R3, PT ;  /* 0x000000030900720c */ /* 0x000fe20003f44070 */
[----:B------:R-:W-:Y:S01]  /*8110*/  IMAD.MOV R15, RZ, RZ, -R15 ;  /* 0x000000ffff0f7224 */ /* 0x000fe200078e0a0f */
[----:B0-----:R-:W-:Y:S01]  /*8120*/  IABS R10, R5 ;  /* 0x00000005000a7213 */ /* 0x001fe20000000000 */
[----:B------:R-:W-:-:S04]  /*8130*/  IMAD.HI.U32 R16, R11, R8, RZ ;  /* 0x000000080b107227 */ /* 0x000fc800078e00ff */
[----:B------:R-:W-:Y:S01]  /*8140*/  @!P1 IMAD.IADD R0, R0, 0x1, -R9 ;  /* 0x0000000100009824 */ /* 0x000fe200078e0a09 */
[----:B------:R-:W-:Y:S01]  /*8150*/  ISETP.GE.AND P1, PT, R4, RZ, PT ;  /* 0x000000ff0400720c */ /* 0x000fe20003f26270 */
[----:B------:R-:W-:Y:S02]  /*8160*/  IMAD R7, R9, R15, R7 ;  /* 0x0000000f09077224 */ /* 0x000fe400078e0207 */
[----:B------:R-:W-:Y:S02]  /*8170*/  IMAD.MOV R16, RZ, RZ, -R16 ;  /* 0x000000ffff107224 */ /* 0x000fe400078e0a10 */
[----:B------:R-:W-:-:S04]  /*8180*/  IMAD.HI.U32 R4, R11, R14, RZ ;  /* 0x0000000e0b047227 */ /* 0x000fc800078e00ff */
[--C-:B------:R-:W-:Y:S01]  /*8190*/  @!P3 IMAD.IADD R2, R2, 0x1, -R9.reuse ;  /* 0x000000010202b824 */ /* 0x100fe200078e0a09 */
[C---:B------:R-:W-:Y:S01]  /*81a0*/  ISETP.GT.U32.AND P3, PT, R9.reuse, R7, PT ;  /* 0x000000070900720c */ /* 0x040fe20003f64070 */
[----:B------:R-:W-:Y:S02]  /*81b0*/  IMAD R16, R9, R16, R8 ;  /* 0x0000001009107224 */ /* 0x000fe400078e0208 */
[----:B------:R-:W-:Y:S02]  /*81c0*/  IMAD.MOV.U32 R19, RZ, RZ, R0 ;  /* 0x000000ffff137224 */ /* 0x000fe400078e0000 */
[----:B------:R-:W-:Y:S02]  /*81d0*/  IMAD.MOV R4, RZ, RZ, -R4 ;  /* 0x000000ffff047224 */ /* 0x000fe400078e0a04 */
[----:B------:R-:W-:Y:S02]  /*81e0*/  @!P2 IMAD.IADD R3, R3, 0x1, -R9 ;  /* 0x000000010303a824 */ /* 0x000fe400078e0a09 */
[----:B-1----:R-:W-:-:S04]  /*81f0*/  IMAD.HI.U32 R17, R11, R10, RZ ;  /* 0x0000000a0b117227 */ /* 0x002fc800078e00ff */
        /* <DEDUP_REMOVED lines=9> */
[----:B------:R-:W-:Y:S02]  /*8290*/  VIADD R0, R13, 0x6a ;  /* 0x0000006a0d007836 */ /* 0x000fe40000000000 */
[----:B------:R-:W-:Y:S01]  /*82a0*/  IMAD.MOV.U32 R18, RZ, RZ, R2 ;  /* 0x000000ffff127224 */ /* 0x000fe200078e0002 */
[----:B------:R-:W-:Y:S01]  /*82b0*/  ISETP.GT.U32.AND P2, PT, R9, R10, PT ;  /* 0x0000000a0900720c */ /* 0x000fe20003f44070 */
[--C-:B------:R-:W-:Y:S01]  /*82c0*/  @!P3 IMAD.IADD R7, R7, 0x1, -R9.reuse ;  /* 0x000000010707b824 */ /* 0x100fe200078e0a09 */
[----:B------:R-:W-:Y:S01]  /*82d0*/  IABS R8, R0 ;  /* 0x0000000000087213 */ /* 0x000fe20000000000 */
[----:B------:R-:W-:Y:S01]  /*82e0*/  @!P0 IMAD.MOV R18, RZ, RZ, -R18 ;  /* 0x000000ffff128224 */ /* 0x000fe200078e0a12 */
[----:B------:R-:W-:Y:S01]  /*82f0*/  ISETP.GE.AND P0, PT, R5, RZ, PT ;  /* 0x000000ff0500720c */ /* 0x000fe20003f06270 */
[----:B------:R-:W-:Y:S01]  /*8300*/  VIADD R2, R13, 0x69 ;  /* 0x000000690d027836 */ /* 0x000fe20000000000 */
[----:B------:R-:W-:Y:S01]  /*8310*/  ISETP.GT.U32.AND P3, PT, R9, R7, PT ;  /* 0x000000070900720c */ /* 0x000fe20003f64070 */
[----:B------:R-:W-:Y:S01]  /*8320*/  @!P4 IMAD.IADD R16, R16, 0x1, -R9 ;  /* 0x000000011010c824 */ /* 0x000fe200078e0a09 */
[----:B------:R0:W-:Y:S01]  /*8330*/  STL [R1+0x2b4], R18 ;  /* 0x0002b41201007387 */ /* 0x0001e20000100800 */
[----:B------:R-:W-:Y:S01]  /*8340*/  IMAD.HI.U32 R5, R11, R8, RZ ;  /* 0x000000080b057227 */ /* 0x000fe200078e00ff */
[----:B------:R-:W-:-:S02]  /*8350*/  IABS R3, R2 ;  /* 0x0000000200037213 */ /* 0x000fc40000000000 */
[C---:B------:R-:W-:Y:S01]  /*8360*/  ISETP.GT.U32.AND P4, PT, R9.reuse, R16, PT ;  /* 0x000000100900720c */ /* 0x040fe20003f84070 */
[----:B------:R-:W-:Y:S01]  /*8370*/  @!P5 IMAD.IADD R14, R14, 0x1, -R9 ;  /* 0x000000010e0ed824 */ /* 0x000fe200078e0a09 */
[----:B------:R1:W-:Y:S01]  /*8380*/  STL [R1+0x2b0], R15 ;  /* 0x0002b00f01007387 */ /* 0x0003e20000100800 */
[----:B------:R-:W-:Y:S02]  /*8390*/  IMAD.MOV R5, RZ, RZ, -R5 ;  /* 0x000000ffff057224 */ /* 0x000fe400078e0a05 */
[----:B------:R-:W-:Y:S01]  /*83a0*/  @!P2 IMAD.IADD R10, R10, 0x1, -R9 ;  /* 0x000000010a0aa824 */ /* 0x000fe200078e0a09 */
[C---:B------:R-:W-:Y:S01]  /*83b0*/  ISETP.GT.U32.AND P5, PT, R9.reuse, R14, PT ;  /* 0x0000000e0900720c */ /* 0x040fe20003fa4070 */
[----:B------:R-:W-:Y:S02]  /*83c0*/  IMAD R8, R9, R5, R8 ;  /* 0x0000000509087224 */ /* 0x000fe400078e0208 */
[----:B------:R-:W-:Y:S01]  /*83d0*/  IMAD.HI.U32 R5, R11, R3, RZ ;  /* 0x000000030b057227 */ /* 0x000fe200078e00ff */
[----:B------:R-:W-:-:S03]  /*83e0*/  ISETP.GT.U32.AND P2, PT, R9, R10, PT ;  /* 0x0000000a0900720c */ /* 0x000fc60003f44070 */
[----:B------:R-:W-:Y:S01]  /*83f0*/  @!P3 IMAD.IADD R7, R7, 0x1, -R9 ;  /* 0x000000010707b824 */ /* 0x000fe200078e0a09 */
[----:B------:R-:W-:Y:S01]  /*8400*/  ISETP.GE.AND P3, PT, R6, RZ, PT ;  /* 0x000000ff0600720c */ /* 0x000fe20003f66270 */
[----:B------:R-:W-:Y:S02]  /*8410*/  IMAD.MOV R5, RZ, RZ, -R5 ;  /* 0x000000ffff057224 */ /* 0x000fe400078e0a05 */
[----:B0-----:R-:W-:Y:S02]  /*8420*/  IMAD.MOV.U32 R18, RZ, RZ, R7 ;  /* 0x000000ffff127224 */ /* 0x001fe400078e0007 */
[----:B------:R-:W-:Y:S01]  /*8430*/  @!P4 IMAD.IADD R16, R16, 0x1, -R9 ;  /* 0x000000011010c824 */ /* 0x000fe200078e0a09 */
[C---:B------:R-:W-:Y:S01]  /*8440*/  ISETP.GT.U32.AND P4, PT, R9.reuse, R8, PT ;  /* 0x000000080900720c */ /* 0x040fe20003f84070 */
[----:B------:R-:W-:Y:S02]  /*8450*/  IMAD R7, R9, R5, R3 ;  /* 0x0000000509077224 */ /* 0x000fe400078e0203 */
[----:B-1----:R-:W-:-:S02]  /*8460*/  IMAD.MOV.U32 R15, RZ, RZ, R16 ;  /* 0x000000ffff0f7224 */ /* 0x002fc400078e0010 */
[----:B------:R-:W-:Y:S01]  /*8470*/  @!P5 IMAD.IADD R14, R14, 0x1, -R9 ;  /* 0x000000010e0ed824 */ /* 0x000fe200078e0a09 */
[----:B------:R-:W-:Y:S01]  /*8480*/  ISETP.GT.U32.AND P5, PT, R9, R7, PT ;  /* 0x000000070900720c */ /* 0x000fe20003fa4070 */
[C---:B------:R-:W-:Y:S02]  /*8490*/  VIADD R4, R13.reuse, 0x68 ;  /* 0x000000680d047836 */ /* 0x040fe40000000000 */
[----:B------:R-:W-:Y:S01]  /*84a0*/  @!P6 IMAD.MOV R18, RZ, RZ, -R18 ;  /* 0x000000ffff12e224 */ /* 0x000fe200078e0a12 */
[----:B------:R-:W-:Y:S01]  /*84b0*/  ISETP.GE.AND P6, PT, R0, RZ, PT ;  /* 0x000000ff0000720c */ /* 0x000fe20003fc6270 */
[----:B------:R-:W-:Y:S01]  /*84c0*/  @!P1 IMAD.MOV R15, RZ, RZ, -R15 ;  /* 0x000000ffff0f9224 */ /* 0x000fe200078e0a0f */
[----:B------:R-:W-:Y:S01]  /*84d0*/  IABS R17, R4 ;  /* 0x0000000400117213 */ /* 0x000fe20000000000 */
[----:B------:R-:W-:Y:S01]  /*84e0*/  @!P2 IMAD.IADD R10, R10, 0x1, -R9 ;  /* 0x000000010a0aa824 */ /* 0x000fe200078e0a09 */
[----:B------:R-:W-:Y:S01]  /*84f0*/  STL [R1+0x2ac], R18 ;  /* 0x0002ac1201007387 */ /* 0x000fe20000100800 */
[----:B------:R-:W-:Y:S01]  /*8500*/  VIADD R0, R13, 0x67 ;  /* 0x000000670d007836 */ /* 0x000fe20000000000 */
[----:B------:R-:W-:Y:S01]  /*8510*/  ISETP.GE.AND P1, PT, R2, RZ, PT ;  /* 0x000000ff0200720c */ /* 0x000fe20003f26270 */
[----:B------:R-:W-:Y:S01]  /*8520*/  IMAD.MOV.U32 R16, RZ, RZ, R10 ;  /* 0x000000ffff107224 */ /* 0x000fe200078e000a */
[----:B------:R0:W-:Y:S01]  /*8530*/  STL [R1+0x260], R15 ;  /* 0x0002600f01007387 */ /* 0x0001e20000100800 */
[----:B------:R-:W-:Y:S01]  /*8540*/  IMAD.HI.U32 R6, R11, R17, RZ ;  /* 0x000000110b067227 */ /* 0x000fe200078e00ff */
[----:B------:R-:W-:-:S02]  /*8550*/  ISETP.GE.AND P2, PT, R4, RZ, PT ;  /* 0x000000ff0400720c */ /* 0x000fc40003f46270 */
[----:B------:R-:W-:Y:S01]  /*8560*/  IABS R4, R0 ;  /* 0x0000000000047213 */ /* 0x000fe20000000000 */
[--C-:B------:R-:W-:Y:S02]  /*8570*/  @!P4 IMAD.IADD R8, R8, 0x1, -R9.reuse ;  /* 0x000000010808c824 */ /* 0x100fe400078e0a09 */
[----:B------:R-:W-:Y:S01]  /*8580*/  @!P0 IMAD.MOV R16, RZ, RZ, -R16 ;  /* 0x000000ffff108224 */ /* 0x000fe200078e0a10 */
[----:B------:R-:W-:Y:S01]  /*8590*/  ISETP.GE.AND P0, PT, R0, RZ, PT ;  /* 0x000000ff0000720c */ /* 0x000fe20003f06270 */
[----:B------:R-:W-:Y:S01]  /*85a0*/  @!P5 IMAD.IADD R7, R7, 0x1, -R9 ;  /* 0x000000010707d824 */ /* 0x000fe200078e0a09 */
[C---:B------:R-:W-:Y:S01]  /*85b0*/  ISETP.GT.U32.AND P4, PT, R9.reuse, R8, PT ;  /* 0x000000080900720c */ /* 0x040fe20003f84070 */
[----:B0-----:R-:W-:Y:S01]  /*85c0*/  IMAD.MOV.U32 R15, RZ, RZ, R14 ;  /* 0x000000ffff0f7224 */ /* 0x001fe200078e000e */
[----:B------:R-:W-:Y:S01]  /*85d0*/  STL [R1+0x29c], R16 ;  /* 0x00029c1001007387 */ /* 0x000fe20000100800 */
[----:B------:R-:W-:Y:S01]  /*85e0*/  IMAD.MOV R6, RZ, RZ, -R6 ;  /* 0x000000ffff067224 */ /* 0x000fe200078e0a06 */
[----:B------:R-:W-:Y:S01]  /*85f0*/  ISETP.GT.U32.AND P5, PT, R9, R7, PT ;  /* 0x000000070900720c */ /* 0x000fe20003fa4070 */
[----:B------:R-:W-:-:S02]  /*8600*/  @!P3 IMAD.MOV R15, RZ, RZ, -R15 ;  /* 0x000000ffff0fb224 */ /* 0x000fc400078e0a0f */
[----:B------:R-:W-:Y:S02]  /*8610*/  VIADD R2, R13, 0x66 ;  /* 0x000000660d027836 */ /* 0x000fe40000000000 */
[----:B------:R-:W-:Y:S01]  /*8620*/  IMAD R17, R9, R6, R17 ;  /* 0x0000000609117224 */ /* 0x000fe200078e0211 */
[----:B------:R0:W-:Y:S01]  /*8630*/  STL [R1+0x2a0], R15 ;  /* 0x0002a00f01007387 */ /* 0x0001e20000100800 */
[----:B------:R-:W-:Y:S01]  /*8640*/  IMAD.HI.U32 R6, R11, R4, RZ ;  /* 0x000000040b067227 */ /* 0x000fe200078e00ff */
[----:B------:R-:W-:-:S03]  /*8650*/  ISETP.GE.AND P3, PT, R2, RZ, PT ;  /* 0x000000ff0200720c */ /* 0x000fc60003f66270 */
[----:B------:R-:W-:Y:S02]  /*8660*/  IMAD.MOV R6, RZ, RZ, -R6 ;  /* 0x000000ffff067224 */ /* 0x000fe400078e0a06 */
[--C-:B------:R-:W-:Y:S01]  /*8670*/  @!P4 IMAD.IADD R8, R8, 0x1, -R9.reuse ;  /* 0x000000010808c824 */ /* 0x100fe200078e0a09 */
[C---:B------:R-:W-:Y:S01]  /*8680*/  ISETP.GT.U32.AND P4, PT, R9.reuse, R17, PT ;  /* 0x000000110900720c */ /* 0x040fe20003f84070 */
[----:B------:R-:W-:Y:S01]  /*8690*/  IMAD R4, R9, R6, R4 ;  /* 0x0000000609047224 */ /* 0x000fe200078e0204 */
[----:B0-----:R-:W-:Y:S01]  /*86a0*/  IABS R15, R2 ;  /* 0x00000002000f7213 */ /* 0x001fe20000000000 */
[----:B------:R-:W-:Y:S02]  /*86b0*/  @!P5 IMAD.IADD R7, R7, 0x1, -R9 ;  /* 0x000000010707d824 */ /* 0x000fe400078e0a09 */
[----:B------:R-:W-:Y:S01]  /*86c0*/  IMAD.MOV.U32 R16, RZ, RZ, R8 ;  /* 0x000000ffff107224 */ /* 0x000fe200078e0008 */
[----:B------:R-:W-:Y:S01]  /*86d0*/  ISETP.GT.U32.AND P5, PT, R9, R4, PT ;  /* 0x000000040900720c */ /* 0x000fe20003fa4070 */
[----:B------:R-:W-:-:S04]  /*86e0*/  IMAD.HI.U32 R2, R11, R15, RZ ;  /* 0x0000000f0b027227 */ /* 0x000fc800078e00ff */
[----:B------:R-:W-:Y:S02]  /*86f0*/  IMAD.MOV R2, RZ, RZ, -R2 ;  /* 0x000000ffff027224 */ /* 0x000fe400078e0a02 */
[----:B------:R-:W-:Y:S02]  /*8700*/  @!P6 IMAD.MOV R16, RZ, RZ, -R16 ;  /* 0x000000ffff10e224 */ /* 0x000fe400078e0a10 */
[----:B------:R-:W-:Y:S02]  /*8710*/  IMAD R15, R9, R2, R15 ;  /* 0x00000002090f7224 */ /* 0x000fe400078e020f */
[C---:B------:R-:W-:Y:S01]  /*8720*/  VIADD R0, R13.reuse, 0x65 ;  /* 0x000000650d007836 */ /* 0x040fe20000000000 */
[----:B------:R0:W-:Y:S01]  /*8730*/  STL [R1+0x278], R16 ;  /* 0x0002781001007387 */ /* 0x0001e20000100800 */
[----:B------:R-:W-:Y:S01]  /*8740*/  VIADD R5, R13, 0x64 ;  /* 0x000000640d057836 */ /* 0x000fe20000000000 */
[----:B------:R-:W-:Y:S01]  /*8750*/  ISETP.GT.U32.AND P6, PT, R9, R15, PT ;  /* 0x0000000f0900720c */ /* 0x000fe20003fc4070 */
[----:B------:R-:W-:Y:S01]  /*8760*/  @!P5 IMAD.IADD R4, R4, 0x1, -R9 ;  /* 0x000000010404d824 */ /* 0x000fe200078e0a09 */
[----:B------:R-:W-:Y:S01]  /*8770*/  IABS R3, R0 ;  /* 0x0000000000037213 */ /* 0x000fe20000000000 */
[----:B------:R-:W-:Y:S01]  /*8780*/  IMAD.MOV.U32 R14, RZ, RZ, R7 ;  /* 0x000000ffff0e7224 */ /* 0x000fe200078e0007 */
[----:B------:R-:W-:Y:S01]  /*8790*/  IABS R10, R5 ;  /* 0x00000005000a7213 */ /* 0x000fe20000000000 */
[----:B------:R-:W-:Y:S01]  /*87a0*/  @!P4 IMAD.IADD R17, R17, 0x1, -R9 ;  /* 0x000000011111c824 */ /* 0x000fe200078e0a09 */
[----:B------:R-:W-:Y:S01]  /*87b0*/  ISETP.GT.U32.AND P5, PT, R9, R4, PT ;  /* 0x000000040900720c */ /* 0x000fe20003fa4070 */
[----:B------:R-:W-:-:S03]  /*87c0*/  IMAD.HI.U32 R6, R11, R3, RZ ;  /* 0x000000030b067227 */ /* 0x000fc600078e00ff */
[----:B------:R-:W-:Y:S01]  /*87d0*/  ISETP.GT.U32.AND P4, PT, R9, R17, PT ;  /* 0x000000110900720c */ /* 0x000fe20003f84070 */
[----:B------:R-:W-:-:S04]  /*87e0*/  IMAD.HI.U32 R2, R11, R10, RZ ;  /* 0x0000000a0b027227 */ /* 0x000fc800078e00ff */
[----:B------:R-:W-:Y:S02]  /*87f0*/  @!P6 IMAD.IADD R15, R15, 0x1, -R9 ;  /* 0x000000010f0fe824 */ /* 0x000fe400078e0a09 */
[----:B------:R-:W-:Y:S02]  /*8800*/  IMAD.MOV R6, RZ, RZ, -R6 ;  /* 0x000000ffff067224 */ /* 0x000fe400078e0a06 */
[----:B------:R-:W-:Y:S01]  /*8810*/  IMAD.MOV R2, RZ, RZ, -R2 ;  /* 0x000000ffff027224 */ /* 0x000fe200078e0a02 */
[----:B------:R-:W-:Y:S01]  /*8820*/  ISETP.GT.U32.AND P6, PT, R9, R15, PT ;  /* 0x0000000f0900720c */ /* 0x000fe20003fc4070 */
[----:B0-----:R-:W-:Y:S02]  /*8830*/  VIADD R16, R13, 0x63 ;  /* 0x000000630d107836 */ /* 0x001fe40000000000 */
[----:B------:R-:W-:Y:S01]  /*8840*/  @!P1 IMAD.MOV R14, RZ, RZ, -R14 ;  /* 0x000000ffff0e9224 */ /* 0x000fe200078e0a0e */
[----:B------:R-:W-:Y:S01]  /*8850*/  ISETP.GE.AND P1, PT, R0, RZ, PT ;  /* 0x000000ff0000720c */ /* 0x000fe20003f26270 */
[C---:B------:R-:W-:Y:S01]  /*8860*/  IMAD R0, R9.reuse, R6, R3 ;  /* 0x0000000609007224 */ /* 0x040fe200078e0203 */
[----:B------:R-:W-:Y:S01]  /*8870*/  IABS R6, R16 ;  /* 0x0000001000067213 */ /* 0x000fe20000000000 */
[----:B------:R-:W-:Y:S01]  /*8880*/  IMAD R10, R9, R2, R10 ;  /* 0x00000002090a7224 */ /* 0x000fe200078e020a */
[----:B------:R0:W-:Y:S01]  /*8890*/  STL [R1+0x290], R14 ;  /* 0x0002900e01007387 */ /* 0x0001e20000100800 */
[----:B------:R-:W-:-:S02]  /*88a0*/  VIADD R2, R13, 0x62 ;  /* 0x000000620d027836 */ /* 0x000fc40000000000 */
[--C-:B------:R-:W-:Y:S01]  /*88b0*/  @!P5 IMAD.IADD R4, R4, 0x1, -R9.reuse ;  /* 0x000000010404d824 */ /* 0x100fe200078e0a09 */
[----:B------:R-:W-:Y:S01]  /*88c0*/  ISETP.GT.U32.AND P5, PT, R9, R0, PT ;  /* 0x000000000900720c */ /* 0x000fe20003fa4070 */
[----:B------:R-:W-:Y:S01]  /*88d0*/  @!P6 IMAD.IADD R15, R15, 0x1, -R9 ;  /* 0x000000010f0fe824 */ /* 0x000fe200078e0a09 */
[----:B------:R-:W-:Y:S01]  /*88e0*/  IABS R22, R2 ;  /* 0x0000000200167213 */ /* 0x000fe20000000000 */
[----:B------:R-:W-:Y:S01]  /*88f0*/  VIADD R19, R13, 0x61 ;  /* 0x000000610d137836 */ /* 0x000fe20000000000 */
[----:B------:R-:W-:Y:S01]  /*8900*/  ISETP.GT.U32.AND P6, PT, R9, R10, PT ;  /* 0x0000000a0900720c */ /* 0x000fe20003fc4070 */
[----:B------:R-:W-:Y:S02]  /*8910*/  VIADD R3, R13, 0x60 ;  /* 0x000000600d037836 */ /* 0x000fe40000000000 */
[----:B0-----:R-:W-:Y:S01]  /*8920*/  IMAD.HI.U32 R14, R11, R6, RZ ;  /* 0x000000060b0e7227 */ /* 0x001fe200078e00ff */
[----:B------:R-:W-:-:S03]  /*8930*/  IABS R20, R19 ;  /* 0x0000001300147213 */ /* 0x000fc60000000000 */
[----:B------:R-:W-:Y:S02]  /*8940*/  IMAD.MOV R14, RZ, RZ, -R14 ;  /* 0x000000ffff0e7224 */ /* 0x000fe400078e0a0e */
[----:B------:R-:W-:-:S04]  /*8950*/  IMAD.HI.U32 R21, R11, R22, RZ ;  /* 0x000000160b157227 */ /* 0x000fc800078e00ff */
[C---:B------:R-:W-:Y:S02]  /*8960*/  IMAD R6, R9.reuse, R14, R6 ;  /* 0x0000000e09067224 */ /* 0x040fe400078e0206 */
[----:B------:R-:W-:Y:S02]  /*8970*/  IMAD.MOV R21, RZ, RZ, -R21 ;  /* 0x000000ffff157224 */ /* 0x000fe400078e0a15 */
[--C-:B------:R-:W-:Y:S01]  /*8980*/  @!P5 IMAD.IADD R0, R0, 0x1, -R9.reuse ;  /* 0x000000010000d824 */ /* 0x100fe200078e0a09 */
[C---:B------:R-:W-:Y:S01]  /*8990*/  ISETP.GT.U32.AND P5, PT, R9.reuse, R6, PT ;  /* 0x000000060900720c */ /* 0x040fe20003fa4070 */
[----:B------:R-:W-:Y:S02]  /*89a0*/  IMAD R21, R9, R21, R22 ;  /* 0x0000001509157224 */ /* 0x000fe400078e0216 */
[----:B------:R-:W-:Y:S02]  /*89b0*/  @!P6 IMAD.IADD R10, R10, 0x1, -R9 ;  /* 0x000000010a0ae824 */ /* 0x000fe400078e0a09 */
[----:B------:R-:W-:Y:S01]  /*89c0*/  IMAD.HI.U32 R23, R11, R20, RZ ;  /* 0x000000140b177227 */ /* 0x000fe200078e00ff */
[----:B------:R-:W-:-:S03]  /*89d0*/  ISETP.GT.U32.AND P6, PT, R9, R21, PT ;  /* 0x000000150900720c */ /* 0x000fc60003fc4070 */
[----:B------:R-:W-:Y:S02]  /*89e0*/  IMAD.MOV R23, RZ, RZ, -R23 ;  /* 0x000000ffff177224 */ /* 0x000fe400078e0a17 */
[--C-:B------:R-:W-:Y:S01]  /*89f0*/  @!P4 IMAD.IADD R17, R17, 0x1, -R9.reuse ;  /* 0x000000011111c824 */ /* 0x100fe200078e0a09 */
[----:B------:R-:W-:Y:S01]  /*8a00*/  ISETP.GE.AND P4, PT, R5, RZ, PT ;  /* 0x000000ff0500720c */ /* 0x000fe20003f86270 */
[----:B------:R-:W-:Y:S01]  /*8a10*/  VIADD R8, R13, 0x5f ;  /* 0x0000005f0d087836 */ /* 0x000fe20000000000 */
[----:B------:R-:W-:Y:S01]  /*8a20*/  IABS R5, R3 ;  /* 0x0000000300057213 */ /* 0x000fe20000000000 */
        /* <DEDUP_REMOVED lines=8> */
[----:B------:R-:W-:Y:S02]  /*8ab0*/  IMAD.MOV.U32 R22, RZ, RZ, R4 ;  /* 0x000000ffff167224 */ /* 0x000fe400078e0004 */
[----:B------:R-:W-:Y:S01]  /*8ac0*/  @!P6 IMAD.IADD R21, R21, 0x1, -R9 ;  /* 0x000000011515e824 */ /* 0x000fe200078e0a09 */
[----:B------:R-:W-:Y:S01]  /*8ad0*/  ISETP.GT.U32.AND P6, PT, R9, R6, PT ;  /* 0x000000060900720c */ /* 0x000fe20003fc4070 */
[----:B------:R-:W-:-:S04]  /*8ae0*/  IMAD.HI.U32 R14, R11, R7, RZ ;  /* 0x000000070b0e7227 */ /* 0x000fc800078e00ff */
[----:B------:R-:W-:Y:S01]  /*8af0*/  @!P2 IMAD.MOV R24, RZ, RZ, -R24 ;  /* 0x000000ffff18a224 */ /* 0x000fe200078e0a18 */
[C---:B------:R-:W-:Y:S01]  /*8b00*/  ISETP.GT.U32.AND P2, PT, R9.reuse, R10, PT ;  /* 0x0000000a0900720c */ /* 0x040fe20003f44070 */
[----:B------:R-:W-:Y:S02]  /*8b10*/  IMAD.MOV R18, RZ, RZ, -R18 ;  /* 0x000000ffff127224 */ /* 0x000fe400078e0a12 */
[----:B------:R-:W-:Y:S01]  /*8b20*/  @!P0 IMAD.MOV R22, RZ, RZ, -R22 ;  /* 0x000000ffff168224 */ /* 0x000fe200078e0a16 */
[C---:B------:R-:W-:Y:S01]  /*8b30*/  ISETP.GT.U32.AND P0, PT, R9.reuse, R21, PT ;  /* 0x000000150900720c */ /* 0x040fe20003f04070 */
[----:B------:R-:W-:Y:S01]  /*8b40*/  IMAD.MOV R14, RZ, RZ, -R14 ;  /* 0x000000ffff0e7224 */ /* 0x000fe200078e0a0e */
[----:B------:R-:W-:Y:S01]  /*8b50*/  STL [R1+0x238], R24 ;  /* 0x0002381801007387 */ /* 0x000fe20000100800 */
[----:B------:R-:W-:Y:S02]  /*8b60*/  IMAD R5, R9, R18, R5 ;  /* 0x0000001209057224 */ /* 0x000fe400078e0205 */
[----:B------:R-:W-:Y:S01]  /*8b70*/  VIADD R17, R13, 0x5d ;  /* 0x0000005d0d117836 */ /* 0x000fe20000000000 */
[----:B------:R-:W-:Y:S01]  /*8b80*/  STL [R1+0x228], R22 ;  /* 0x0002281601007387 */ /* 0x000fe20000100800 */
[----:B------:R-:W-:Y:S01]  /*8b90*/  @!P5 IMAD.IADD R0, R0, 0x1, -R9 ;  /* 0x000000010000d824 */ /* 0x000fe200078e0a09 */
[----:B------:R-:W-:Y:S01]  /*8ba0*/  ISETP.GT.U32.AND P5, PT, R9, R5, PT ;  /* 0x000000050900720c */ /* 0x000fe20003fa4070 */
[----:B------:R-:W-:Y:S01]  /*8bb0*/  VIADD R18, R13, 0x5e ;  /* 0x0000005e0d127836 */ /* 0x000fe20000000000 */
[----:B------:R-:W-:Y:S01]  /*8bc0*/  IABS R4, R17 ;  /* 0x0000001100047213 */ /* 0x000fe20000000000 */
[----:B------:R-:W-:Y:S01]  /*8bd0*/  IMAD R7, R9, R14, R7 ;  /* 0x0000000e09077224 */ /* 0x000fe200078e0207 */
[----:B------:R0:W-:Y:S01]  /*8be0*/  STL [R1+0x1e0], R15 ;  /* 0x0001e00f01007387 */ /* 0x0001e20000100800 */
[--C-:B------:R-:W-:Y:S01]  /*8bf0*/  @!P3 IMAD.IADD R20, R20, 0x1, -R9.reuse ;  /* 0x000000011414b824 */ /* 0x100fe200078e0a09 */
[----:B------:R-:W-:Y:S01]  /*8c00*/  IABS R14, R18 ;  /* 0x00000012000e7213 */ /* 0x000fe20000000000 */
[----:B------:R-:W-:Y:S01]  /*8c10*/  IMAD.MOV.U32 R23, RZ, RZ, R0 ;  /* 0x000000ffff177224 */ /* 0x000fe200078e0000 */
[----:B------:R-:W-:Y:S01]  /*8c20*/  ISETP.GE.AND P3, PT, R19, RZ, PT ;  /* 0x000000ff1300720c */ /* 0x000fe20003f66270 */
[--C-:B------:R-:W-:Y:S01]  /*8c30*/  @!P6 IMAD.IADD R6, R6, 0x1, -R9.reuse ;  /* 0x000000010606e824 */ /* 0x100fe200078e0a09 */
[C---:B------:R-:W-:Y:S01]  /*8c40*/  ISETP.GT.U32.AND P6, PT, R9.reuse, R7, PT ;  /* 0x000000070900720c */ /* 0x040fe20003fc4070 */
[----:B------:R-:W-:Y:S01]  /*8c50*/  @!P2 IMAD.IADD R10, R10, 0x1, -R9 ;  /* 0x000000010a0aa824 */ /* 0x000fe200078e0a09 */
[----:B------:R-:W-:Y:S01]  /*8c60*/  ISETP.GE.AND P2, PT, R16, RZ, PT ;  /* 0x000000ff1000720c */ /* 0x000fe20003f46270 */
[----:B------:R-:W-:Y:S01]  /*8c70*/  @!P1 IMAD.MOV R23, RZ, RZ, -R23 ;  /* 0x000000ffff179224 */ /* 0x000fe200078e0a17 */
[----:B------:R-:W-:Y:S01]  /*8c80*/  ISETP.GT.U32.AND P1, PT, R9, R20, PT ;  /* 0x000000140900720c */ /* 0x000fe20003f24070 */
[----:B------:R-:W-:Y:S01]  /*8c90*/  @!P0 IMAD.IADD R21, R21, 0x1, -R9 ;  /* 0x0000000115158824 */ /* 0x000fe200078e0a09 */
[----:B------:R-:W-:Y:S01]  /*8ca0*/  ISETP.GE.AND P0, PT, R2, RZ, PT ;  /* 0x000000ff0200720c */ /* 0x000fe20003f06270 */
[C---:B------:R-:W-:Y:S01]  /*8cb0*/  IMAD.HI.U32 R16, R11.reuse, R4, RZ ;  /* 0x000000040b107227 */ /* 0x040fe200078e00ff */
[----:B------:R-:W-:Y:S03]  /*8cc0*/  STL [R1+0x198], R23 ;  /* 0x0001981701007387 */ /* 0x000fe60000100800 */
[----:B0-----:R-:W-:-:S04]  /*8cd0*/  IMAD.HI.U32 R15, R11, R14, RZ ;  /* 0x0000000e0b0f7227 */ /* 0x001fc800078e00ff */
[----:B------:R-:W-:Y:S02]  /*8ce0*/  IMAD.MOV R16, RZ, RZ, -R16 ;  /* 0x000000ffff107224 */ /* 0x000fe400078e0a10 */
[----:B------:R-:W-:Y:S02]  /*8cf0*/  IMAD.MOV R15, RZ, RZ, -R15 ;  /* 0x000000ffff0f7224 */ /* 0x000fe400078e0a0f */
[----:B------:R-:W-:Y:S01]  /*8d00*/  @!P5 IMAD.IADD R5, R5, 0x1, -R9 ;  /* 0x000000010505d824 */ /* 0x000fe200078e0a09 */
[----:B------:R-:W-:Y:S01]  /*8d10*/  ISETP.GE.AND P5, PT, R3, RZ, PT ;  /* 0x000000ff0300720c */ /* 0x000fe20003fa6270 */
[----:B------:R-:W-:Y:S02]  /*8d20*/  IMAD.MOV.U32 R22, RZ, RZ, R10 ;  /* 0x000000ffff167224 */ /* 0x000fe400078e000a */
[----:B------:R-:W-:Y:S02]  /*8d30*/  IMAD R4, R9, R16, R4 ;  /* 0x0000001009047224 */ /* 0x000fe400078e0204 */
[----:B------:R-:W-:-:S02]  /*8d40*/  IMAD.MOV.U32 R3, RZ, RZ, R21 ;  /* 0x000000ffff037224 */ /* 0x000fc400078e0015 */
[----:B------:R-:W-:Y:S02]  /*8d50*/  IMAD R14, R9, R15, R14 ;  /* 0x0000000f090e7224 */ /* 0x000fe400078e020e */
[--C-:B------:R-:W-:Y:S02]  /*8d60*/  @!P6 IMAD.IADD R7, R7, 0x1, -R9.reuse ;  /* 0x000000010707e824 */ /* 0x100fe400078e0a09 */
[----:B------:R-:W-:Y:S01]  /*8d70*/  @!P4 IMAD.MOV R22, RZ, RZ, -R22 ;  /* 0x000000ffff16c224 */ /* 0x000fe200078e0a16 */
[C---:B------:R-:W-:Y:S01]  /*8d80*/  ISETP.GT.U32.AND P4, PT, R9.reuse, R5, PT ;  /* 0x000000050900720c */ /* 0x040fe20003f84070 */
[----:B------:R-:W-:Y:S01]  /*8d90*/  @!P2 IMAD.MOV R6, RZ, RZ, -R6 ;  /* 0x000000ffff06a224 */ /* 0x000fe200078e0a06 */
[C---:B------:R-:W-:Y:S01]  /*8da0*/  ISETP.GT.U32.AND P6, PT, R9.reuse, R7, PT ;  /* 0x000000070900720c */ /* 0x040fe20003fc4070 */
[----:B------:R-:W-:Y:S01]  /*8db0*/  @!P1 IMAD.IADD R20, R20, 0x1, -R9 ;  /* 0x0000000114149824 */ /* 0x000fe200078e0a09 */
[C---:B------:R-:W-:Y:S01]  /*8dc0*/  ISETP.GT.U32.AND P1, PT, R9.reuse, R4, PT ;  /* 0x000000040900720c */ /* 0x040fe20003f24070 */
[----:B------:R-:W-:Y:S01]  /*8dd0*/  @!P0 IMAD.MOV R3, RZ, RZ, -R3 ;  /* 0x000000ffff038224 */ /* 0x000fe200078e0a03 */
[----:B------:R-:W-:Y:S01]  /*8de0*/  ISETP.GT.U32.AND P2, PT, R9, R14, PT ;  /* 0x0000000e0900720c */ /* 0x000fe20003f44070 */
[C---:B------:R-:W-:Y:S01]  /*8df0*/  VIADD R0, R13.reuse, 0x5c ;  /* 0x0000005c0d007836 */ /* 0x040fe20000000000 */
[----:B------:R-:W-:Y:S01]  /*8e00*/  STL [R1+0x188], R22 ;  /* 0x0001881601007387 */ /* 0x000fe20000100800 */
[----:B------:R-:W-:Y:S01]  /*8e10*/  VIADD R2, R13, 0x5b ;  /* 0x0000005b0d027836 */ /* 0x000fe20000000000 */
[----:B------:R-:W-:Y:S01]  /*8e20*/  ISETP.GE.AND P0, PT, R8, RZ, PT ;  /* 0x000000ff0800720c */ /* 0x000fe20003f06270 */
[----:B------:R-:W-:Y:S01]  /*8e30*/  IMAD.MOV.U32 R15, RZ, RZ, R20 ;  /* 0x000000ffff0f7224 */ /* 0x000fe200078e0014 */
[----:B------:R0:W-:Y:S01]  /*8e40*/  STL [R1+0x184], R6 ;  /* 0x0001840601007387 */ /* 0x0001e20000100800 */
[--C-:B------:R-:W-:Y:S01]  /*8e50*/  @!P4 IMAD.IADD R5, R5, 0x1, -R9.reuse ;  /* 0x000000010505c824 */ /* 0x100fe200078e0a09 */
[----:B------:R-:W-:Y:S01]  /*8e60*/  ISETP.GE.AND P4, PT, R18, RZ, PT ;  /* 0x000000ff1200720c */ /* 0x000fe20003f86270 */
[--C-:B------:R-:W-:Y:S01]  /*8e70*/  @!P6 IMAD.IADD R7, R7, 0x1, -R9.reuse ;  /* 0x000000010707e824 */ /* 0x100fe200078e0a09 */
[----:B------:R1:W-:Y:S01]  /*8e80*/  STL [R1+0x17c], R3 ;  /* 0x00017c0301007387 */ /* 0x0003e20000100800 */
[--C-:B------:R-:W-:Y:S01]  /*8e90*/  @!P1 IMAD.IADD R4, R4, 0x1, -R9.reuse ;  /* 0x0000000104049824 */ /* 0x100fe200078e0a09 */
[----:B------:R-:W-:Y:S01]  /*8ea0*/  ISETP.GE.AND P6, PT, R17, RZ, PT ;  /* 0x000000ff1100720c */ /* 0x000fe20003fc6270 */
[----:B------:R-:W-:Y:S01]  /*8eb0*/  @!P2 IMAD.IADD R14, R14, 0x1, -R9 ;  /* 0x000000010e0ea824 */ /* 0x000fe200078e0a09 */
[----:B------:R-:W-:Y:S01]  /*8ec0*/  ISETP.GE.AND P2, PT, R0, RZ, PT ;  /* 0x000000ff0000720c */ /* 0x000fe20003f46270 */
[----:B------:R-:W-:Y:S01]  /*8ed0*/  @!P3 IMAD.MOV R15, RZ, RZ, -R15 ;  /* 0x000000ffff0fb224 */ /* 0x000fe200078e0a0f */
[----:B0-----:R-:W-:Y:S01]  /*8ee0*/  IABS R6, R2 ;  /* 0x0000000200067213 */ /* 0x001fe20000000000 */
[----:B------:R-:W-:Y:S01]  /*8ef0*/  IMAD.MOV.U32 R10, RZ, RZ, R5 ;  /* 0x000000ffff0a7224 */ /* 0x000fe200078e0005 */
[----:B------:R-:W-:Y:S01]  /*8f00*/  ISETP.GT.U32.AND P3, PT, R9, R4, PT ;  /* 0x000000040900720c */ /* 0x000fe20003f64070 */
[----:B------:R-:W-:Y:S01]  /*8f10*/  IMAD.MOV.U32 R5, RZ, RZ, R7 ;  /* 0x000000ffff057224 */ /* 0x000fe200078e0007 */
[----:B-1----:R-:W-:Y:S01]  /*8f20*/  IABS R3, R0 ;  /* 0x0000000000037213 */ /* 0x002fe20000000000 */
[----:B------:R-:W-:Y:S01]  /*8f30*/  IMAD.HI.U32 R0, R11, R6, RZ ;  /* 0x000000060b007227 */ /* 0x000fe200078e00ff */
[----:B------:R-:W-:Y:S01]  /*8f40*/  ISETP.GT.U32.AND P1, PT, R9, R14, PT ;  /* 0x0000000e0900720c */ /* 0x000fe20003f24070 */
[----:B------:R0:W-:Y:S02]  /*8f50*/  STL [R1+0x178], R15 ;  /* 0x0001780f01007387 */ /* 0x0001e40000100800 */
[----:B------:R-:W-:-:S04]  /*8f60*/  IMAD.HI.U32 R8, R11, R3, RZ ;  /* 0x000000030b087227 */ /* 0x000fc800078e00ff */
[----:B------:R-:W-:Y:S02]  /*8f70*/  IMAD.MOV R8, RZ, RZ, -R8 ;  /* 0x000000ffff087224 */ /* 0x000fe400078e0a08 */
[----:B------:R-:W-:Y:S02]  /*8f80*/  IMAD.MOV R0, RZ, RZ, -R0 ;  /* 0x000000ffff007224 */ /* 0x000fe400078e0a00 */
[C---:B------:R-:W-:Y:S02]  /*8f90*/  IMAD R3, R9.reuse, R8, R3 ;  /* 0x0000000809037224 */ /* 0x040fe400078e0203 */
[----:B------:R-:W-:Y:S02]  /*8fa0*/  @!P0 IMAD.MOV R5, RZ, RZ, -R5 ;  /* 0x000000ffff058224 */ /* 0x000fe400078e0a05 */
[C---:B------:R-:W-:Y:S01]  /*8fb0*/  IMAD R17, R9.reuse, R0, R6 ;  /* 0x0000000009117224 */ /* 0x040fe200078e0206 */
[----:B------:R-:W-:Y:S01]  /*8fc0*/  ISETP.GT.U32.AND P0, PT, R9, R3, PT ;  /* 0x000000030900720c */ /* 0x000fe20003f04070 */
[----:B------:R-:W-:-:S02]  /*8fd0*/  @!P3 IMAD.IADD R4, R4, 0x1, -R9 ;  /* 0x000000010404b824 */ /* 0x000fc400078e0a09 */
[----:B0-----:R-:W-:Y:S01]  /*8fe0*/  VIADD R15, R13, 0x5a ;  /* 0x0000005a0d0f7836 */ /* 0x001fe20000000000 */
[----:B------:R-:W-:Y:S01]  /*8ff0*/  ISETP.GT.U32.AND P3, PT, R9, R17, PT ;  /* 0x000000110900720c */ /* 0x000fe20003f64070 */
[--C-:B------:R-:W-:Y:S02]  /*9000*/  @!P1 IMAD.IADD R14, R14, 0x1, -R9.reuse ;  /* 0x000000010e0e9824 */ /* 0x100fe400078e0a09 */
[----:B------:R-:W-:Y:S01]  /*9010*/  VIADD R6, R13, 0x59 ;  /* 0x000000590d067836 */ /* 0x000fe20000000000 */
[----:B------:R-:W-:Y:S01]  /*9020*/  ISETP.GE.AND P1, PT, R15, RZ, PT ;  /* 0x000000ff0f00720c */ /* 0x000fe20003f26270 */
[----:B------:R-:W-:Y:S01]  /*9030*/  IMAD.MOV.U32 R7, RZ, RZ, R14 ;  /* 0x000000ffff077224 */ /* 0x000fe200078e000e */
[----:B------:R-:W-:Y:S01]  /*9040*/  IABS R15, R15 ;  /* 0x0000000f000f7213 */ /* 0x000fe20000000000 */
[----:B------:R-:W-:Y:S01]  /*9050*/  @!P5 IMAD.MOV R10, RZ, RZ, -R10 ;  /* 0x000000ffff0ad224 */ /* 0x000fe200078e0a0a */
[----:B------:R-:W-:Y:S01]  /*9060*/  ISETP.GE.AND P5, PT, R2, RZ, PT ;  /* 0x000000ff0200720c */ /* 0x000fe20003fa6270 */
[----:B------:R-:W-:Y:S01]  /*9070*/  @!P0 IMAD.IADD R3, R3, 0x1, -R9 ;  /* 0x0000000103038824 */ /* 0x000fe200078e0a09 */
[----:B------:R-:W-:Y:S01]  /*9080*/  IABS R0, R6 ;  /* 0x0000000600007213 */ /* 0x000fe20000000000 */
[----:B------:R-:W-:Y:S01]  /*9090*/  @!P4 IMAD.MOV R7, RZ, RZ, -R7 ;  /* 0x000000ffff07c224 */ /* 0x000fe200078e0a07 */
[----:B------:R-:W-:Y:S01]  /*90a0*/  STL [R1+0x174], R10 ;  /* 0x0001740a01007387 */ /* 0x000fe20000100800 */
[----:B------:R-:W-:Y:S01]  /*90b0*/  IMAD.HI.U32 R8, R11, R15, RZ ;  /* 0x0000000f0b087227 */ /* 0x000fe200078e00ff */
[----:B------:R-:W-:-:S02]  /*90c0*/  ISETP.GT.U32.AND P4, PT, R9, R3, PT ;  /* 0x000000030900720c */ /* 0x000fc40003f84070 */
[----:B------:R0:W-:Y:S01]  /*90d0*/  STL [R1+0x170], R5 ;  /* 0x0001700501007387 */ /* 0x0001e20000100800 */
[----:B------:R-:W-:Y:S01]  /*90e0*/  @!P3 IMAD.IADD R17, R17, 0x1, -R9 ;  /* 0x000000011111b824 */ /* 0x000fe200078e0a09 */
[----:B------:R-:W-:Y:S01]  /*90f0*/  ISETP.GE.AND P0, PT, R6, RZ, PT ;  /* 0x000000ff0600720c */ /* 0x000fe20003f06270 */
[----:B------:R-:W-:Y:S01]  /*9100*/  VIADD R2, R13, 0x58 ;  /* 0x000000580d027836 */ /* 0x000fe20000000000 */
[----:B------:R1:W-:Y:S01]  /*9110*/  STL [R1+0x50], R7 ;  /* 0x0000500701007387 */ /* 0x0003e20000100800 */
[----:B------:R-:W-:Y:S01]  /*9120*/  IMAD.MOV R8, RZ, RZ, -R8 ;  /* 0x000000ffff087224 */ /* 0x000fe200078e0a08 */
[C---:B------:R-:W-:Y:S01]  /*9130*/  ISETP.GT.U32.AND P3, PT, R9.reuse, R17, PT ;  /* 0x000000110900720c */ /* 0x040fe20003f64070 */
[----:B------:R-:W-:Y:S01]  /*9140*/  @!P6 IMAD.MOV R4, RZ, RZ, -R4 ;  /* 0x000000ffff04e224 */ /* 0x000fe200078e0a04 */
[----:B------:R-:W-:Y:S01]  /*9150*/  ISETP.GE.AND P6, PT, R2, RZ, PT ;  /* 0x000000ff0200720c */ /* 0x000fe20003fc6270 */
[----:B------:R-:W-:Y:S01]  /*9160*/  IMAD R15, R9, R8, R15 ;  /* 0x00000008090f7224 */ /* 0x000fe200078e020f */
[----:B0-----:R-:W-:Y:S01]  /*9170*/  IABS R5, R2 ;  /* 0x0000000200057213 */ /* 0x001fe20000000000 */
[----:B------:R-:W-:Y:S01]  /*9180*/  @!P4 IMAD.IADD R3, R3, 0x1, -R9 ;  /* 0x000000010303c824 */ /* 0x000fe200078e0a09 */
[----:B------:R0:W-:Y:S01]  /*9190*/  STL [R1+0x16c], R4 ;  /* 0x00016c0401007387 */ /* 0x0001e20000100800 */
[----:B------:R-:W-:Y:S01]  /*91a0*/  VIADD R2, R13, 0x57 ;  /* 0x000000570d027836 */ /* 0x000fe20000000000 */
[----:B------:R-:W-:Y:S01]  /*91b0*/  ISETP.GT.U32.AND P4, PT, R9, R15, PT ;  /* 0x0000000f0900720c */ /* 0x000fe20003f84070 */
[----:B-1----:R-:W-:-:S04]  /*91c0*/  IMAD.HI.U32 R7, R11, R0, RZ ;  /* 0x000000000b077227 */ /* 0x002fc800078e00ff */
[----:B------:R-:W-:Y:S02]  /*91d0*/  IMAD.MOV R7, RZ, RZ, -R7 ;  /* 0x000000ffff077224 */ /* 0x000fe400078e0a07 */
[----:B------:R-:W-:-:S04]  /*91e0*/  IMAD.HI.U32 R6, R11, R5, RZ ;  /* 0x000000050b067227 */ /* 0x000fc800078e00ff */
[----:B0-----:R-:W-:Y:S02]  /*91f0*/  IMAD R4, R9, R7, R0 ;  /* 0x0000000709047224 */ /* 0x001fe400078e0200 */
[----:B------:R-:W-:Y:S02]  /*9200*/  IMAD.MOV R6, RZ, RZ, -R6 ;  /* 0x000000ffff067224 */ /* 0x000fe400078e0a06 */
[----:B------:R-:W-:Y:S01]  /*9210*/  @!P3 IMAD.IADD R17, R17, 0x1, -R9 ;  /* 0x000000011111b824 */ /* 0x000fe200078e0a09 */
[C---:B------:R-:W-:Y:S01]  /*9220*/  ISETP.GT.U32.AND P3, PT, R9.reuse, R4, PT ;  /* 0x000000040900720c */ /* 0x040fe20003f64070 */
[----:B------:R-:W-:Y:S01]  /*9230*/  IMAD R5, R9, R6, R5 ;  /* 0x0000000609057224 */ /* 0x000fe200078e0205 */
[----:B------:R-:W-:Y:S01]  /*9240*/  IABS R6, R2 ;  /* 0x0000000200067213 */ /* 0x000fe20000000000 */
[----:B------:R-:W-:Y:S02]  /*9250*/  IMAD.MOV.U32 R18, RZ, RZ, R3 ;  /* 0x000000ffff127224 */ /* 0x000fe400078e0003 */
[----:B------:R-:W-:Y:S01]  /*9260*/  @!P4 IMAD.IADD R15, R15, 0x1, -R9 ;  /* 0x000000010f0fc824 */ /* 0x000fe200078e0a09 */
[----:B------:R-:W-:Y:S01]  /*9270*/  ISETP.GT.U32.AND P4, PT, R9, R5, PT ;  /* 0x000000050900720c */ /* 0x000fe20003f84070 */
[----:B------:R-:W-:-:S02]  /*9280*/  @!P2 IMAD.MOV R18, RZ, RZ, -R18 ;  /* 0x000000ffff12a224 */ /* 0x000fc400078e0a12 */
[----:B------:R-:W-:Y:S01]  /*9290*/  IMAD.HI.U32 R3, R11, R6, RZ ;  /* 0x000000060b037227 */ /* 0x000fe200078e00ff */
[----:B------:R-:W-:Y:S02]  /*92a0*/  ISETP.GT.U32.AND P2, PT, R9, R15, PT ;  /* 0x0000000f0900720c */ /* 0x000fe40003f44070 */
[----:B------:R-:W-:Y:S01]  /*92b0*/  STL [R1+0x34], R18 ;  /* 0x0000341201007387 */ /* 0x000fe20000100800 */
[----:B------:R-:W-:Y:S02]  /*92c0*/  @!P3 IMAD.IADD R4, R4, 0x1, -R9 ;  /* 0x000000010404b824 */ /* 0x000fe400078e0a09 */
[C---:B------:R-:W-:Y:S02]  /*92d0*/  VIADD R7, R13.reuse, 0x56 ;  /* 0x000000560d077836 */ /* 0x040fe40000000000 */
[----:B------:R-:W-:Y:S01]  /*92e0*/  VIADD R10, R13, 0x55 ;  /* 0x000000550d0a7836 */ /* 0x000fe20000000000 */
[----:B------:R-:W-:Y:S01]  /*92f0*/  ISETP.GT.U32.AND P3, PT, R9, R4, PT ;  /* 0x000000040900720c */ /* 0x000fe20003f64070 */
[----:B------:R-:W-:Y:S01]  /*9300*/  IMAD.MOV R3, RZ, RZ, -R3 ;  /* 0x000000ffff037224 */ /* 0x000fe200078e0a03 */
[----:B------:R-:W-:Y:S01]  /*9310*/  IABS R16, R7 ;  /* 0x0000000700107213 */ /* 0x000fe20000000000 */
[----:B------:R-:W-:Y:S01]  /*9320*/  VIADD R0, R13, 0x54 ;  /* 0x000000540d007836 */ /* 0x000fe20000000000 */
[----:B------:R-:W-:Y:S01]  /*9330*/  IABS R8, R10 ;  /* 0x0000000a00087213 */ /* 0x000fe20000000000 */
[----:B------:R-:W-:Y:S01]  /*9340*/  @!P5 IMAD.MOV R17, RZ, RZ, -R17 ;  /* 0x000000ffff11d224 */ /* 0x000fe200078e0a11 */
[----:B------:R-:W-:Y:S01]  /*9350*/  ISETP.GE.AND P5, PT, R2, RZ, PT ;  /* 0x000000ff0200720c */ /* 0x000fe20003fa6270 */
[----:B------:R-:W-:Y:S01]  /*9360*/  IMAD R6, R9, R3, R6 ;  /* 0x0000000309067224 */ /* 0x000fe200078e0206 */
[----:B------:R-:W-:Y:S01]  /*9370*/  IABS R14, R0 ;  /* 0x00000000000e7213 */ /* 0x000fe20000000000 */
[--C-:B------:R-:W-:Y:S01]  /*9380*/  @!P4 IMAD.IADD R5, R5, 0x1, -R9.reuse ;  /* 0x000000010505c824 */ /* 0x100fe200078e0a09 */
[----:B------:R0:W-:Y:S01]  /*9390*/  STL [R1+0x20], R17 ;  /* 0x0000201101007387 */ /* 0x0001e20000100800 */
[----:B------:R-:W-:Y:S01]  /*93a0*/  @!P2 IMAD.IADD R15, R15, 0x1, -R9 ;  /* 0x000000010f0fa824 */ /* 0x000fe200078e0a09 */
[----:B------:R-:W-:Y:S01]  /*93b0*/  ISETP.GT.U32.AND P2, PT, R9, R6, PT ;  /* 0x000000060900720c */ /* 0x000fe20003f44070 */
[----:B------:R-:W-:Y:S01]  /*93c0*/  IMAD.HI.U32 R2, R11, R8, RZ ;  /* 0x000000080b027227 */ /* 0x000fe200078e00ff */
[----:B------:R-:W-:-:S03]  /*93d0*/  ISETP.GT.U32.AND P4, PT, R9, R5, PT ;  /* 0x000000050900720c */ /* 0x000fc60003f84070 */
[----:B------:R-:W-:-:S04]  /*93e0*/  IMAD.HI.U32 R3, R11, R14, RZ ;  /* 0x0000000e0b037227 */ /* 0x000fc800078e00ff */
[----:B0-----:R-:W-:-:S04]  /*93f0*/  IMAD.HI.U32 R17, R11, R16, RZ ;  /* 0x000000100b117227 */ /* 0x001fc800078e00ff */
[----:B------:R-:W-:Y:S02]  /*9400*/  IMAD.MOV R17, RZ, RZ, -R17 ;  /* 0x000000ffff117224 */ /* 0x000fe400078e0a11 */
[----:B------:R-:W-:Y:S02]  /*9410*/  IMAD.MOV R2, RZ, RZ, -R2 ;  /* 0x000000ffff027224 */ /* 0x000fe400078e0a02 */
[----:B------:R-:W-:Y:S01]  /*9420*/  @!P3 IMAD.IADD R4, R4, 0x1, -R9 ;  /* 0x000000010404b824 */ /* 0x000fe200078e0a09 */
[----:B------:R-:W-:Y:S01]  /*9430*/  ISETP.GE.AND P3, PT, R7, RZ, PT ;  /* 0x000000ff0700720c */ /* 0x000fe20003f66270 */
[C---:B------:R-:W-:Y:S02]  /*9440*/  IMAD R7, R9.reuse, R17, R16 ;  /* 0x0000001109077224 */ /* 0x040fe400078e0210 */
[----:B------:R-:W-:Y:S02]  /*9450*/  IMAD.MOV R3, RZ, RZ, -R3 ;  /* 0x000000ffff037224 */ /* 0x000fe400078e0a03 */
[----:B------:R-:W-:-:S02]  /*9460*/  IMAD R8, R9, R2, R8 ;  /* 0x0000000209087224 */ /* 0x000fc400078e0208 */
[----:B------:R-:W-:Y:S02]  /*9470*/  IMAD.MOV.U32 R18, RZ, RZ, R15 ;  /* 0x000000ffff127224 */ /* 0x000fe400078e000f */
[--C-:B------:R-:W-:Y:S01]  /*9480*/  @!P2 IMAD.IADD R6, R6, 0x1, -R9.reuse ;  /* 0x000000010606a824 */ /* 0x100fe200078e0a09 */
[C---:B------:R-:W-:Y:S01]  /*9490*/  ISETP.GT.U32.AND P2, PT, R9.reuse, R7, PT ;  /* 0x000000070900720c */ /* 0x040fe20003f44070 */
[----:B------:R-:W-:Y:S02]  /*94a0*/  IMAD R14, R9, R3, R14 ;  /* 0x00000003090e7224 */ /* 0x000fe400078e020e */
[----:B------:R-:W-:Y:S01]  /*94b0*/  @!P4 IMAD.IADD R5, R5, 0x1, -R9 ;  /* 0x000000010505c824 */ /* 0x000fe200078e0a09 */
[C---:B------:R-:W-:Y:S01]  /*94c0*/  ISETP.GT.U32.AND P4, PT, R9.reuse, R8, PT ;  /* 0x000000080900720c */ /* 0x040fe20003f84070 */
[----:B------:R-:W-:Y:S01]  /*94d0*/  @!P1 IMAD.MOV R18, RZ, RZ, -R18 ;  /* 0x000000ffff129224 */ /* 0x000fe200078e0a12 */
[C---:B------:R-:W-:Y:S01]  /*94e0*/  ISETP.GT.U32.AND P1, PT, R9.reuse, R6, PT ;  /* 0x000000060900720c */ /* 0x040fe20003f24070 */
[----:B------:R-:W-:Y:S01]  /*94f0*/  @!P6 IMAD.MOV R5, RZ, RZ, -R5 ;  /* 0x000000ffff05e224 */ /* 0x000fe200078e0a05 */
[----:B------:R-:W-:Y:S01]  /*9500*/  ISETP.GT.U32.AND P6, PT, R9, R14, PT ;  /* 0x0000000e0900720c */ /* 0x000fe20003fc4070 */
[C---:B------:R-:W-:Y:S01]  /*9510*/  VIADD R2, R13.reuse, 0x53 ;  /* 0x000000530d027836 */ /* 0x040fe20000000000 */
[----:B------:R0:W-:Y:S01]  /*9520*/  STL [R1+0x8], R18 ;  /* 0x0000081201007387 */ /* 0x0001e20000100800 */
[----:B------:R-:W-:-:S02]  /*9530*/  VIADD R15, R13, 0x52 ;  /* 0x000000520d0f7836 */ /* 0x000fc40000000000 */
[----:B------:R-:W-:Y:S01]  /*9540*/  @!P0 IMAD.MOV R4, RZ, RZ, -R4 ;  /* 0x000000ffff048224 */ /* 0x000fe200078e0a04 */
[----:B------:R-:W-:Y:S01]  /*9550*/  IABS R3, R2 ;  /* 0x0000000200037213 */ /* 0x000fe20000000000 */
[--C-:B------:R-:W-:Y:S01]  /*9560*/  @!P2 IMAD.IADD R7, R7, 0x1, -R9.reuse ;  /* 0x000000010707a824 */ /* 0x100fe200078e0a09 */
[----:B------:R-:W-:Y:S01]  /*9570*/  ISETP.GE.AND P0, PT, R10, RZ, PT ;  /* 0x000000ff0a00720c */ /* 0x000fe20003f06270 */
[--C-:B------:R-:W-:Y:S01]  /*9580*/  @!P4 IMAD.IADD R8, R8, 0x1, -R9.reuse ;  /* 0x000000010808c824 */ /* 0x100fe200078e0a09 */
[----:B------:R-:W-:Y:S01]  /*9590*/  IABS R21, R15 ;  /* 0x0000000f00157213 */ /* 0x000fe20000000000 */
[----:B------:R-:W-:Y:S01]  /*95a0*/  IMAD.HI.U32 R10, R11, R3, RZ ;  /* 0x000000030b0a7227 */ /* 0x000fe200078e00ff */
[C---:B------:R-:W-:Y:S01]  /*95b0*/  ISETP.GT.U32.AND P4, PT, R9.reuse, R7, PT ;  /* 0x000000070900720c */ /* 0x040fe20003f84070 */
[----:B------:R1:W-:Y:S01]  /*95c0*/  STL [R1+0xf38], R4 ;  /* 0x000f380401007387 */ /* 0x0003e20000100800 */
[----:B------:R-:W-:Y:S01]  /*95d0*/  ISETP.GE.AND P2, PT, R2, RZ, PT ;  /* 0x000000ff0200720c */ /* 0x000fe20003f46270 */
[--C-:B------:R-:W-:Y:S01]  /*95e0*/  @!P1 IMAD.IADD R6, R6, 0x1, -R9.reuse ;  /* 0x0000000106069824 */ /* 0x100fe200078e0a09 */
[----:B------:R-:W-:Y:S01]  /*95f0*/  ISETP.GE.AND P1, PT, R0, RZ, PT ;  /* 0x000000ff0000720c */ /* 0x000fe20003f26270 */
[----:B------:R-:W-:Y:S01]  /*9600*/  @!P6 IMAD.IADD R14, R14, 0x1, -R9 ;  /* 0x000000010e0ee824 */ /* 0x000fe200078e0a09 */
[----:B------:R-:W-:Y:S01]  /*9610*/  ISETP.GT.U32.AND P6, PT, R9, R8, PT ;  /* 0x000000080900720c */ /* 0x000fe20003fc4070 */
[----:B------:R-:W-:Y:S01]  /*9620*/  IMAD.MOV R10, RZ, RZ, -R10 ;  /* 0x000000ffff0a7224 */ /* 0x000fe200078e0a0a */
[----:B------:R-:W-:Y:S01]  /*9630*/  STL [R1+0xf3c], R5 ;  /* 0x000f3c0501007387 */ /* 0x000fe20000100800 */
[----:B------:R-:W-:-:S04]  /*9640*/  IMAD.HI.U32 R16, R11, R21, RZ ;  /* 0x000000150b107227 */ /* 0x000fc800078e00ff */
[----:B------:R-:W-:Y:S01]  /*9650*/  @!P5 IMAD.MOV R6, RZ, RZ, -R6 ;  /* 0x000000ffff06d224 */ /* 0x000fe200078e0a06 */
[C---:B------:R-:W-:Y:S01]  /*9660*/  ISETP.GT.U32.AND P5, PT, R9.reuse, R14, PT ;  /* 0x0000000e0900720c */ /* 0x040fe20003fa4070 */
[----:B------:R-:W-:Y:S02]  /*9670*/  IMAD R3, R9, R10, R3 ;  /* 0x0000000a09037224 */ /* 0x000fe400078e0203 */
[C---:B------:R-:W-:Y:S01]  /*9680*/  VIADD R10, R13.reuse, 0x51 ;  /* 0x000000510d0a7836 */ /* 0x040fe20000000000 */
[----:B------:R-:W-:Y:S01]  /*9690*/  STL [R1+0xf40], R6 ;  /* 0x000f400601007387 */ /* 0x000fe20000100800 */
[----:B------:R-:W-:Y:S02]  /*96a0*/  IMAD.MOV R16, RZ, RZ, -R16 ;  /* 0x000000ffff107224 */ /* 0x000fe400078e0a10 */
[----:B------:R-:W-:Y:S01]  /*96b0*/  VIADD R2, R13, 0x50 ;  /* 0x000000500d027836 */ /* 0x000fe20000000000 */
[----:B------:R-:W-:Y:S01]  /*96c0*/  IABS R20, R10 ;  /* 0x0000000a00147213 */ /* 0x000fe20000000000 */
[----:B------:R-:W-:-:S02]  /*96d0*/  IMAD R21, R9, R16, R21 ;  /* 0x0000001009157224 */ /* 0x000fc400078e0215 */
[--C-:B------:R-:W-:Y:S01]  /*96e0*/  @!P4 IMAD.IADD R7, R7, 0x1, -R9.reuse ;  /* 0x000000010707c824 */ /* 0x100fe200078e0a09 */
[----:B------:R-:W-:Y:S01]  /*96f0*/  ISETP.GT.U32.AND P4, PT, R9, R3, PT ;  /* 0x000000030900720c */ /* 0x000fe20003f84070 */
[----:B------:R-:W-:Y:S01]  /*9700*/  @!P6 IMAD.IADD R8, R8, 0x1, -R9 ;  /* 0x000000010808e824 */ /* 0x000fe200078e0a09 */
[----:B------:R-:W-:Y:S01]  /*9710*/  IABS R19, R2 ;  /* 0x0000000200137213 */ /* 0x000fe20000000000 */
[----:B------:R-:W-:Y:S01]  /*9720*/  IMAD.HI.U32 R16, R11, R20, RZ ;  /* 0x000000140b107227 */ /* 0x000fe200078e00ff */
[----:B------:R-:W-:-:S03]  /*9730*/  ISETP.GT.U32.AND P6, PT, R9, R21, PT ;  /* 0x000000150900720c */ /* 0x000fc60003fc4070 */
[----:B------:R-:W-:Y:S01]  /*9740*/  @!P5 IMAD.IADD R14, R14, 0x1, -R9 ;  /* 0x000000010e0ed824 */ /* 0x000fe200078e0a09 */
[----:B------:R-:W-:Y:S01]  /*9750*/  ISETP.GE.AND P5, PT, R15, RZ, PT ;  /* 0x000000ff0f00720c */ /* 0x000fe20003fa6270 */
[----:B------:R-:W-:-:S04]  /*9760*/  IMAD.HI.U32 R15, R11, R19, RZ ;  /* 0x000000130b0f7227 */ /* 0x000fc800078e00ff */
[----:B------:R-:W-:Y:S02]  /*9770*/  IMAD.MOV R16, RZ, RZ, -R16 ;  /* 0x000000ffff107224 */ /* 0x000fe400078e0a10 */
[----:B------:R-:W-:Y:S02]  /*9780*/  VIADD R0, R13, 0x4f ;  /* 0x0000004f0d007836 */ /* 0x000fe40000000000 */
[----:B------:R-:W-:Y:S02]  /*9790*/  IMAD.MOV R15, RZ, RZ, -R15 ;  /* 0x000000ffff0f7224 */ /* 0x000fe400078e0a0f */
[----:B------:R-:W-:Y:S01]  /*97a0*/  IMAD R20, R9, R16, R20 ;  /* 0x0000001009147224 */ /* 0x000fe200078e0214 */
[----:B0-----:R-:W-:Y:S01]  /*97b0*/  IABS R18, R0 ;  /* 0x0000000000127213 */ /* 0x001fe20000000000 */
[--C-:B------:R-:W-:Y:S01]  /*97c0*/  @!P4 IMAD.IADD R3, R3, 0x1, -R9.reuse ;  /* 0x000000010303c824 */ /* 0x100fe200078e0a09 */
[----:B------:R-:W-:Y:S01]  /*97d0*/  ISETP.GE.AND P4, PT, R10, RZ, PT ;  /* 0x000000ff0a00720c */ /* 0x000fe20003f86270 */
[----:B------:R-:W-:-:S02]  /*97e0*/  @!P6 IMAD.IADD R21, R21, 0x1, -R9 ;  /* 0x000000011515e824 */ /* 0x000fc400078e0a09 */
[C---:B------:R-:W-:Y:S02]  /*97f0*/  IMAD R19, R9.reuse, R15, R19 ;  /* 0x0000000f09137224 */ /* 0x040fe400078e0213 */
[----:B------:R-:W-:Y:S01]  /*9800*/  IMAD.MOV.U32 R22, RZ, RZ, R14 ;  /* 0x000000ffff167224 */ /* 0x000fe200078e000e */
[C---:B------:R-:W-:Y:S01]  /*9810*/  ISETP.GT.U32.AND P6, PT, R9.reuse, R21, PT ;  /* 0x000000150900720c */ /* 0x040fe20003fc4070 */
[----:B------:R-:W-:Y:S01]  /*9820*/  @!P0 IMAD.MOV R8, RZ, RZ, -R8 ;  /* 0x000000ffff088224 */ /* 0x000fe200078e0a08 */
[C---:B------:R-:W-:Y:S01]  /*9830*/  ISETP.GT.U32.AND P0, PT, R9.reuse, R20, PT ;  /* 0x000000140900720c */ /* 0x040fe20003f04070 */
[----:B------:R-:W-:Y:S01]  /*9840*/  @!P3 IMAD.MOV R7, RZ, RZ, -R7 ;  /* 0x000000ffff07b224 */ /* 0x000fe200078e0a07 */
[C---:B------:R-:W-:Y:S01]  /*9850*/  ISETP.GT.U32.AND P3, PT, R9.reuse, R3, PT ;  /* 0x000000030900720c */ /* 0x040fe20003f64070 */
[----:B------:R-:W-:Y:S01]  /*9860*/  @!P1 IMAD.MOV R22, RZ, RZ, -R22 ;  /* 0x000000ffff169224 */ /* 0x000fe200078e0a16 */
[----:B------:R-:W-:Y:S01]  /*9870*/  ISETP.GT.U32.AND P1, PT, R9, R19, PT ;  /* 0x000000130900720c */ /* 0x000fe20003f24070 */
[----:B------:R-:W-:Y:S01]  /*9880*/  IMAD.HI.U32 R10, R11, R18, RZ ;  /* 0x000000120b0a7227 */ /* 0x000fe200078e00ff */
[----:B------:R-:W-:Y:S03]  /*9890*/  STL [R1+0xf44], R7 ;  /* 0x000f440701007387 */ /* 0x000fe60000100800 */
[----:B------:R-:W-:Y:S01]  /*98a0*/  IMAD.MOV R10, RZ, RZ, -R10 ;  /* 0x000000ffff0a7224 */ /* 0x000fe200078e0a0a */
[----:B------:R-:W-:Y:S01]  /*98b0*/  STL [R1+0xf48], R8 ;  /* 0x000f480801007387 */ /* 0x000fe20000100800 */
[----:B------:R-:W-:-:S02]  /*98c0*/  VIADD R17, R13, 0x4e ;  /* 0x0000004e0d117836 */ /* 0x000fc40000000000 */
[----:B------:R-:W-:Y:S01]  /*98d0*/  IMAD R18, R9, R10, R18 ;  /* 0x0000000a09127224 */ /* 0x000fe200078e0212 */
[----:B------:R0:W-:Y:S01]  /*98e0*/  STL [R1+0x164], R22 ;  /* 0x0001641601007387 */ /* 0x0001e20000100800 */
[--C-:B------:R-:W-:Y:S01]  /*98f0*/  @!P0 IMAD.IADD R20, R20, 0x1, -R9.reuse ;  /* 0x0000000114148824 */ /* 0x100fe200078e0a09 */
[----:B------:R-:W-:Y:S01]  /*9900*/  IABS R10, R17 ;  /* 0x00000011000a7213 */ /* 0x000fe20000000000 */
[--C-:B------:R-:W-:Y:S01]  /*9910*/  @!P3 IMAD.IADD R3, R3, 0x1, -R9.reuse ;  /* 0x000000010303b824 */ /* 0x100fe200078e0a09 */
[----:B------:R-:W-:Y:S01]  /*9920*/  ISETP.GE.AND P3, PT, R2, RZ, PT ;  /* 0x000000ff0200720c */ /* 0x000fe20003f66270 */
[--C-:B------:R-:W-:Y:S01]  /*9930*/  @!P6 IMAD.IADD R21, R21, 0x1, -R9.reuse ;  /* 0x000000011515e824 */ /* 0x100fe200078e0a09 */
[----:B------:R-:W-:Y:S01]  /*9940*/  ISETP.GT.U32.AND P6, PT, R9, R18, PT ;  /* 0x000000120900720c */ /* 0x000fe20003fc4070 */
[----:B------:R-:W-:Y:S01]  /*9950*/  @!P1 IMAD.IADD R19, R19, 0x1, -R9 ;  /* 0x0000000113139824 */ /* 0x000fe200078e0a09 */
[----:B------:R-:W-:Y:S01]  /*9960*/  ISETP.GT.U32.AND P1, PT, R9, R20, PT ;  /* 0x000000140900720c */ /* 0x000fe20003f24070 */
[----:B------:R-:W-:Y:S01]  /*9970*/  IMAD.HI.U32 R2, R11, R10, RZ ;  /* 0x0000000a0b027227 */ /* 0x000fe200078e00ff */
[----:B------:R-:W-:-:S03]  /*9980*/  ISETP.GE.AND P0, PT, R0, RZ, PT ;  /* 0x000000ff0000720c */ /* 0x000fc60003f06270 */
[----:B------:R-:W-:Y:S02]  /*9990*/  IMAD.MOV R2, RZ, RZ, -R2 ;  /* 0x000000ffff027224 */ /* 0x000fe400078e0a02 */
[----:B------:R-:W-:Y:S02]  /*99a0*/  VIADD R14, R13, 0x4d ;  /* 0x0000004d0d0e7836 */ /* 0x000fe40000000000 */
[C---:B------:R-:W-:Y:S02]  /*99b0*/  IMAD R10, R9.reuse, R2, R10 ;  /* 0x00000002090a7224 */ /* 0x040fe400078e020a */
[----:B-1----:R-:W-:Y:S01]  /*99c0*/  IMAD.MOV.U32 R4, RZ, RZ, R3 ;  /* 0x000000ffff047224 */ /* 0x002fe200078e0003 */
[----:B------:R-:W-:Y:S01]  /*99d0*/  IABS R16, R14 ;  /* 0x0000000e00107213 */ /* 0x000fe20000000000 */
[--C-:B------:R-:W-:Y:S01]  /*99e0*/  @!P6 IMAD.IADD R18, R18, 0x1, -R9.reuse ;  /* 0x000000011212e824 */ /* 0x100fe200078e0a09 */
[C---:B------:R-:W-:Y:S01]  /*99f0*/  ISETP.GT.U32.AND P6, PT, R9.reuse, R19, PT ;  /* 0x000000130900720c */ /* 0x040fe20003fc4070 */
[----:B------:R-:W-:Y:S01]  /*9a00*/  @!P1 IMAD.IADD R20, R20, 0x1, -R9 ;  /* 0x0000000114149824 */ /* 0x000fe200078e0a09 */
[----:B------:R-:W-:Y:S01]  /*9a10*/  ISETP.GT.U32.AND P1, PT, R9, R10, PT ;  /* 0x0000000a0900720c */ /* 0x000fe20003f24070 */
[----:B------:R-:W-:-:S04]  /*9a20*/  IMAD.HI.U32 R3, R11, R16, RZ ;  /* 0x000000100b037227 */ /* 0x000fc800078e00ff */
[----:B------:R-:W-:Y:S01]  /*9a30*/  @!P2 IMAD.MOV R4, RZ, RZ, -R4 ;  /* 0x000000ffff04a224 */ /* 0x000fe200078e0a04 */
[----:B------:R-:W-:Y:S01]  /*9a40*/  ISETP.GT.U32.AND P2, PT, R9, R18, PT ;  /* 0x000000120900720c */ /* 0x000fe20003f44070 */
[C---:B------:R-:W-:Y:S02]  /*9a50*/  VIADD R0, R13.reuse, 0x4c ;  /* 0x0000004c0d007836 */ /* 0x040fe40000000000 */
[----:B------:R-:W-:Y:S01]  /*9a60*/  IMAD.MOV R3, RZ, RZ, -R3 ;  /* 0x000000ffff037224 */ /* 0x000fe200078e0a03 */
[----:B------:R1:W-:Y:S01]  /*9a70*/  STL [R1+0x168], R4 ;  /* 0x0001680401007387 */ /* 0x0003e20000100800 */
[----:B------:R-:W-:Y:S01]  /*9a80*/  VIADD R2, R13, 0x4b ;  /* 0x0000004b0d027836 */ /* 0x000fe20000000000 */
[----:B0-----:R-:W-:Y:S01]  /*9a90*/  IABS R22, R0 ;  /* 0x0000000000167213 */ /* 0x001fe20000000000 */
[----:B------:R-:W-:Y:S02]  /*9aa0*/  IMAD R16, R9, R3, R16 ;  /* 0x0000000309107224 */ /* 0x000fe400078e0210 */
[----:B------:R-:W-:Y:S01]  /*9ab0*/  IMAD.MOV.U32 R5, RZ, RZ, R21 ;  /* 0x000000ffff057224 */ /* 0x000fe200078e0015 */
[----:B------:R-:W-:Y:S01]  /*9ac0*/  IABS R15, R2 ;  /* 0x00000002000f7213 */ /* 0x000fe20000000000 */
[----:B------:R-:W-:Y:S01]  /*9ad0*/  @!P1 IMAD.IADD R10, R10, 0x1, -R9 ;  /* 0x000000010a0a9824 */ /* 0x000fe200078e0a09 */
[----:B------:R-:W-:Y:S01]  /*9ae0*/  ISETP.GE.AND P1, PT, R14, RZ, PT ;  /* 0x000000ff0e00720c */ /* 0x000fe20003f26270 */
[----:B------:R-:W-:-:S04]  /*9af0*/  IMAD.HI.U32 R24, R11, R22, RZ ;  /* 0x000000160b187227 */ /* 0x000fc800078e00ff */
[----:B------:R-:W-:Y:S01]  /*9b00*/  @!P6 IMAD.IADD R19, R19, 0x1, -R9 ;  /* 0x000000011313e824 */ /* 0x000fe200078e0a09 */
[C---:B------:R-:W-:Y:S01]  /*9b10*/  ISETP.GT.U32.AND P6, PT, R9.reuse, R16, PT ;  /* 0x000000100900720c */ /* 0x040fe20003fc4070 */
[----:B------:R-:W-:Y:S01]  /*9b20*/  @!P5 IMAD.MOV R5, RZ, RZ, -R5 ;  /* 0x000000ffff05d224 */ /* 0x000fe200078e0a05 */
[----:B------:R-:W-:Y:S01]  /*9b30*/  ISETP.GT.U32.AND P5, PT, R9, R10, PT ;  /* 0x0000000a0900720c */ /* 0x000fe20003fa4070 */
[----:B------:R-:W-:Y:S01]  /*9b40*/  @!P2 IMAD.IADD R18, R18, 0x1, -R9 ;  /* 0x000000011212a824 */ /* 0x000fe200078e0a09 */
[----:B------:R-:W-:Y:S01]  /*9b50*/  ISETP.GE.AND P2, PT, R17, RZ, PT ;  /* 0x000000ff1100720c */ /* 0x000fe20003f46270 */
[----:B------:R-:W-:Y:S01]  /*9b60*/  IMAD.MOV R24, RZ, RZ, -R24 ;  /* 0x000000ffff187224 */ /* 0x000fe200078e0a18 */
[----:B------:R0:W-:Y:S01]  /*9b70*/  STL [R1+0x138], R5 ;  /* 0x0001380501007387 */ /* 0x0001e20000100800 */
[----:B------:R-:W-:-:S04]  /*9b80*/  IMAD.HI.U32 R17, R11, R15, RZ ;  /* 0x0000000f0b117227 */ /* 0x000fc800078e00ff */
[----:B-1----:R-:W-:Y:S02]  /*9b90*/  IMAD.MOV.U32 R4, RZ, RZ, R20 ;  /* 0x000000ffff047224 */ /* 0x002fe400078e0014 */
[C---:B------:R-:W-:Y:S02]  /*9ba0*/  IMAD R14, R9.reuse, R24, R22 ;  /* 0x00000018090e7224 */ /* 0x040fe400078e0216 */
[----:B------:R-:W-:Y:S02]  /*9bb0*/  IMAD.MOV R17, RZ, RZ, -R17 ;  /* 0x000000ffff117224 */ /* 0x000fe400078e0a11 */
[----:B0-----:R-:W-:Y:S02]  /*9bc0*/  IMAD.MOV.U32 R5, RZ, RZ, R19 ;  /* 0x000000ffff057224 */ /* 0x001fe400078e0013 */
[----:B------:R-:W-:Y:S01]  /*9bd0*/  @!P4 IMAD.MOV R4, RZ, RZ, -R4 ;  /* 0x000000ffff04c224 */ /* 0x000fe200078e0a04 */
[----:B------:R-:W-:Y:S01]  /*9be0*/  ISETP.GT.U32.AND P4, PT, R9, R14, PT ;  /* 0x0000000e0900720c */ /* 0x000fe20003f84070 */
[----:B------:R-:W-:Y:S01]  /*9bf0*/  @!P3 IMAD.MOV R5, RZ, RZ, -R5 ;  /* 0x000000ffff05b224 */ /* 0x000fe200078e0a05 */
[----:B------:R-:W-:Y:S01]  /*9c00*/  ISETP.GE.AND P3, PT, R0, RZ, PT ;  /* 0x000000ff0000720c */ /* 0x000fe20003f66270 */
[----:B------:R-:W-:Y:S01]  /*9c10*/  VIADD R3, R13, 0x4a ;  /* 0x0000004a0d037836 */ /* 0x000fe20000000000 */
[----:B------:R0:W-:Y:S01]  /*9c20*/  STL [R1+0x140], R4 ;  /* 0x0001400401007387 */ /* 0x0001e20000100800 */
[----:B------:R-:W-:-:S02]  /*9c30*/  IMAD R0, R9, R17, R15 ;  /* 0x0000001109007224 */ /* 0x000fc400078e020f */
[--C-:B------:R-:W-:Y:S01]  /*9c40*/  @!P6 IMAD.IADD R16, R16, 0x1, -R9.reuse ;  /* 0x000000011010e824 */ /* 0x100fe200078e0a09 */
[----:B------:R-:W-:Y:S01]  /*9c50*/  IABS R23, R3 ;  /* 0x0000000300177213 */ /* 0x000fe20000000000 */
[--C-:B------:R-:W-:Y:S01]  /*9c60*/  @!P5 IMAD.IADD R10, R10, 0x1, -R9.reuse ;  /* 0x000000010a0ad824 */ /* 0x100fe200078e0a09 */
[C---:B------:R-:W-:Y:S01]  /*9c70*/  ISETP.GT.U32.AND P5, PT, R9.reuse, R0, PT ;  /* 0x000000000900720c */ /* 0x040fe20003fa4070 */
[----:B------:R-:W-:Y:S01]  /*9c80*/  STL [R1+0x14c], R5 ;  /* 0x00014c0501007387 */ /* 0x000fe20000100800 */
[----:B------:R-:W-:Y:S01]  /*9c90*/  ISETP.GT.U32.AND P6, PT, R9, R16, PT ;  /* 0x000000100900720c */ /* 0x000fe20003fc4070 */
[----:B------:R-:W-:Y:S02]  /*9ca0*/  @!P4 IMAD.IADD R14, R14, 0x1, -R9 ;  /* 0x000000010e0ec824 */ /* 0x000fe400078e0a09 */
[----:B0-----:R-:W-:Y:S02]  /*9cb0*/  IMAD.MOV.U32 R4, RZ, RZ, R18 ;  /* 0x000000ffff047224 */ /* 0x001fe400078e0012 */
[----:B------:R-:W-:-:S04]  /*9cc0*/  IMAD.HI.U32 R18, R11, R23, RZ ;  /* 0x000000170b127227 */ /* 0x000fc800078e00ff */
[----:B------:R-:W-:Y:S01]  /*9cd0*/  @!P0 IMAD.MOV R4, RZ, RZ, -R4 ;  /* 0x000000ffff048224 */ /* 0x000fe200078e0a04 */
[----:B------:R-:W-:Y:S01]  /*9ce0*/  ISETP.GE.AND P0, PT, R2, RZ, PT ;  /* 0x000000ff0200720c */ /* 0x000fe20003f06270 */
[----:B------:R-:W-:Y:S02]  /*9cf0*/  VIADD R2, R13, 0x49 ;  /* 0x000000490d027836 */ /* 0x000fe40000000000 */
[----:B------:R-:W-:Y:S01]  /*9d00*/  IMAD.MOV R15, RZ, RZ, -R18 ;  /* 0x000000ffff0f7224 */ /* 0x000fe200078e0a12 */
[----:B------:R0:W-:Y:S01]  /*9d10*/  STL [R1+0x158], R4 ;  /* 0x0001580401007387 */ /* 0x0001e20000100800 */
[--C-:B------:R-:W-:Y:S01]  /*9d20*/  @!P5 IMAD.IADD R0, R0, 0x1, -R9.reuse ;  /* 0x000000010000d824 */ /* 0x100fe200078e0a09 */
[----:B------:R-:W-:Y:S01]  /*9d30*/  IABS R18, R2 ;  /* 0x0000000200127213 */ /* 0x000fe20000000000 */
[----:B------:R-:W-:Y:S01]  /*9d40*/  @!P6 IMAD.IADD R16, R16, 0x1, -R9 ;  /* 0x000000011010e824 */ /* 0x000fe200078e0a09 */
[C---:B------:R-:W-:Y:S01]  /*9d50*/  ISETP.GT.U32.AND P5, PT, R9.reuse, R14, PT ;  /* 0x0000000e0900720c */ /* 0x040fe20003fa4070 */
[----:B------:R-:W-:Y:S01]  /*9d60*/  IMAD R23, R9, R15, R23 ;  /* 0x0000000f09177224 */ /* 0x000fe200078e0217 */
[----:B------:R-:W-:Y:S01]  /*9d70*/  ISETP.GE.AND P6, PT, R3, RZ, PT ;  /* 0x000000ff0300720c */ /* 0x000fe20003fc6270 */
[C---:B------:R-:W-:Y:S01]  /*9d80*/  VIADD R3, R13.reuse, 0x48 ;  /* 0x000000480d037836 */ /* 0x040fe20000000000 */
[----:B------:R-:W-:Y:S01]  /*9d90*/  ISETP.GE.AND P4, PT, R2, RZ, PT ;  /* 0x000000ff0200720c */ /* 0x000fe20003f86270 */
[----:B------:R-:W-:-:S02]  /*9da0*/  VIADD R15, R13, 0x47 ;  /* 0x000000470d0f7836 */ /* 0x000fc40000000000 */
[----:B0-----:R-:W-:Y:S01]  /*9db0*/  IMAD.MOV.U32 R4, RZ, RZ, R10 ;  /* 0x000000ffff047224 */ /* 0x001fe200078e000a */
[----:B------:R-:W-:Y:S01]  /*9dc0*/  IABS R19, R3 ;  /* 0x0000000300137213 */ /* 0x000fe20000000000 */
[----:B------:R-:W-:Y:S01]  /*9dd0*/  IMAD.HI.U32 R10, R11, R18, RZ ;  /* 0x000000120b0a7227 */ /* 0x000fe200078e00ff */
[----:B------:R-:W-:-:S03]  /*9de0*/  IABS R21, R15 ;  /* 0x0000000f00157213 */ /* 0x000fc60000000000 */
[----:B------:R-:W-:Y:S01]  /*9df0*/  @!P2 IMAD.MOV R4, RZ, RZ, -R4 ;  /* 0x000000ffff04a224 */ /* 0x000fe200078e0a04 */
[C---:B------:R-:W-:Y:S01]  /*9e00*/  ISETP.GT.U32.AND P2, PT, R9.reuse, R0, PT ;  /* 0x000000000900720c */ /* 0x040fe20003f44070 */
[----:B------:R-:W-:Y:S02]  /*9e10*/  IMAD.MOV R10, RZ, RZ, -R10 ;  /* 0x000000ffff0a7224 */ /* 0x000fe400078e0a0a */
[----:B------:R-:W-:Y:S01]  /*9e20*/  @!P5 IMAD.IADD R14, R14, 0x1, -R9 ;  /* 0x000000010e0ed824 */ /* 0x000fe200078e0a09 */
[----:B------:R0:W-:Y:S01]  /*9e30*/  STL [R1+0x160], R4 ;  /* 0x0001600401007387 */ /* 0x0001e20000100800 */
[----:B------:R-:W-:Y:S02]  /*9e40*/  IMAD R18, R9, R10, R18 ;  /* 0x0000000a09127224 */ /* 0x000fe400078e0212 */
[----:B------:R-:W-:-:S03]  /*9e50*/  IMAD.HI.U32 R10, R11, R21, RZ ;  /* 0x000000150b0a7227 */ /* 0x000fc600078e00ff */
[----:B------:R-:W-:Y:S01]  /*9e60*/  ISETP.GT.U32.AND P5, PT, R9, R18, PT ;  /* 0x000000120900720c */ /* 0x000fe20003fa4070 */
[----:B------:R-:W-:Y:S02]  /*9e70*/  VIADD R2, R13, 0x46 ;  /* 0x000000460d027836 */ /* 0x000fe40000000000 */
[----:B------:R-:W-:Y:S01]  /*9e80*/  @!P2 IMAD.IADD R0, R0, 0x1, -R9 ;  /* 0x000000010000a824 */ /* 0x000fe200078e0a09 */
[----:B------:R-:W-:Y:S01]  /*9e90*/  ISETP.GE.AND P2, PT, R3, RZ, PT ;  /* 0x000000ff0300720c */ /* 0x000fe20003f46270 */
[----:B0-----:R-:W-:Y:S01]  /*9ea0*/  IMAD.MOV.U32 R4, RZ, RZ, R16 ;  /* 0x000000ffff047224 */ /* 0x001fe200078e0010 */
[----:B------:R-:W-:Y:S01]  /*9eb0*/  IABS R20, R2 ;  /* 0x0000000200147213 */ /* 0x000fe20000000000 */
[----:B------:R-:W-:-:S04]  /*9ec0*/  IMAD.HI.U32 R16, R11, R19, RZ ;  /* 0x000000130b107227 */ /* 0x000fc800078e00ff */
[----:B------:R-:W-:Y:S01]  /*9ed0*/  @!P1 IMAD.MOV R4, RZ, RZ, -R4 ;  /* 0x000000ffff049224 */ /* 0x000fe200078e0a04 */
[C---:B------:R-:W-:Y:S01]  /*9ee0*/  ISETP.GT.U32.AND P1, PT, R9.reuse, R23, PT ;  /* 0x000000170900720c */ /* 0x040fe20003f24070 */
[----:B------:R-:W-:Y:S02]  /*9ef0*/  @!P5 IMAD.IADD R18, R18, 0x1, -R9 ;  /* 0x000000011212d824 */ /* 0x000fe400078e0a09 */
[----:B------:R-:W-:Y:S01]  /*9f00*/  IMAD.MOV R16, RZ, RZ, -R16 ;  /* 0x000000ffff107224 */ /* 0x000fe200078e0a10 */
[----:B------:R0:W-:Y:S01]  /*9f10*/  STL [R1+0x15c], R4 ;  /* 0x00015c0401007387 */ /* 0x0001e20000100800 */
[----:B------:R-:W-:Y:S02]  /*9f20*/  IMAD.MOV R10, RZ, RZ, -R10 ;  /* 0x000000ffff0a7224 */ /* 0x000fe400078e0a0a */
[C---:B------:R-:W-:Y:S02]  /*9f30*/  IMAD R19, R9.reuse, R16, R19 ;  /* 0x0000001009137224 */ /* 0x040fe400078e0213 */
[----:B------:R-:W-:-:S02]  /*9f40*/  IMAD R21, R9, R10, R21 ;  /* 0x0000000a09157224 */ /* 0x000fc400078e0215 */
[----:B------:R-:W-:-:S04]  /*9f50*/  IMAD.HI.U32 R3, R11, R20, RZ ;  /* 0x000000140b037227 */ /* 0x000fc800078e00ff */
[----:B------:R-:W-:Y:S01]  /*9f60*/  @!P1 IMAD.IADD R23, R23, 0x1, -R9 ;  /* 0x0000000117179824 */ /* 0x000fe200078e0a09 */
[----:B------:R-:W-:Y:S01]  /*9f70*/  ISETP.GE.AND P1, PT, R15, RZ, PT ;  /* 0x000000ff0f00720c */ /* 0x000fe20003f26270 */
[----:B0-----:R-:W-:Y:S02]  /*9f80*/  IMAD.MOV.U32 R4, RZ, RZ, R14 ;  /* 0x000000ffff047224 */ /* 0x001fe400078e000e */
[----:B------:R-:W-:Y:S01]  /*9f90*/  IMAD.MOV R3, RZ, RZ, -R3 ;  /* 0x000000ffff037224 */ /* 0x000fe200078e0a03 */
[C---:B------:R-:W-:Y:S01]  /*9fa0*/  ISETP.GT.U32.AND P5, PT, R9.reuse, R23, PT ;  /* 0x000000170900720c */ /* 0x040fe20003fa4070 */
[----:B------:R-:W-:Y:S01]  /*9fb0*/  @!P3 IMAD.MOV R4, RZ, RZ, -R4 ;  /* 0x000000ffff04b224 */ /* 0x000fe200078e0a04 */
[----:B------:R-:W-:Y:S01]  /*9fc0*/  ISETP.GT.U32.AND P3, PT, R9, R18, PT ;  /* 0x000000120900720c */ /* 0x000fe20003f64070 */
[----:B------:R-:W-:Y:S02]  /*9fd0*/  VIADD R16, R13, 0x45 ;  /* 0x000000450d107836 */ /* 0x000fe40000000000 */
[----:B------:R-:W-:Y:S01]  /*9fe0*/  IMAD R20, R9, R3, R20 ;  /* 0x0000000309147224 */ /* 0x000fe200078e0214 */
[----:B------:R0:W-:Y:S01]  /*9ff0*/  STL [R1+0x150], R4 ;  /* 0x0001500401007387 */ /* 0x0001e20000100800 */
[C---:B------:R-:W-:Y:S01]  /*a000*/  VIADD R10, R13.reuse, 0x44 ;  /* 0x000000440d0a7836 */ /* 0x040fe20000000000 */
[----:B------:R-:W-:Y:S01]  /*a010*/  IABS R22, R16 ;  /* 0x0000001000167213 */ /* 0x000fe20000000000 */
[----:B------:R-:W-:-:S02]  /*a020*/  VIADD R17, R13, 0x42 ;  /* 0x000000420d117836 */ /* 0x000fc40000000000 */
[----:B------:R-:W-:Y:S01]  /*a030*/  VIADD R8, R13, 0x7 ;  /* 0x000000070d087836 */ /* 0x000fe20000000000 */
[----:B------:R-:W-:Y:S01]  /*a040*/  IABS R14, R10 ;  /* 0x0000000a000e7213 */ /* 0x000fe20000000000 */
[--C-:B------:R-:W-:Y:S01]  /*a050*/  @!P5 IMAD.IADD R23, R23, 0x1, -R9.reuse ;  /* 0x000000011717d824 */ /* 0x100fe200078e0a09 */
[C---:B------:R-:W-:Y:S01]  /*a060*/  ISETP.GT.U32.AND P5, PT, R9.reuse, R21, PT ;  /* 0x000000150900720c */ /* 0x040fe20003fa4070 */
[----:B------:R-:W-:Y:S01]  /*a070*/  @!P3 IMAD.IADD R18, R18, 0x1, -R9 ;  /* 0x000000011212b824 */ /* 0x000fe200078e0a09 */
[----:B------:R-:W-:Y:S01]  /*a080*/  ISETP.GT.U32.AND P3, PT, R9, R20, PT ;  /* 0x000000140900720c */ /* 0x000fe20003f64070 */
[----:B0-----:R-:W-:Y:S01]  /*a090*/  IMAD.MOV.U32 R4, RZ, RZ, R0 ;  /* 0x000000ffff047224 */ /* 0x001fe200078e0000 */
[----:B------:R-:W-:Y:S01]  /*a0a0*/  IABS R3, R17 ;  /* 0x0000001100037213 */ /* 0x000fe20000000000 */
[----:B------:R-:W-:-:S04]  /*a0b0*/  IMAD.HI.U32 R24, R11, R22, RZ ;  /* 0x000000160b187227 */ /* 0x000fc800078e00ff */
[----:B------:R-:W-:Y:S01]  /*a0c0*/  @!P0 IMAD.MOV R4, RZ, RZ, -R4 ;  /* 0x000000ffff048224 */ /* 0x000fe200078e0a04 */
[----:B------:R-:W-:Y:S01]  /*a0d0*/  ISETP.GT.U32.AND P0, PT, R9, R19, PT ;  /* 0x000000130900720c */ /* 0x000fe20003f04070 */
[----:B------:R-:W-:Y:S02]  /*a0e0*/  IMAD.MOV R24, RZ, RZ, -R24 ;  /* 0x000000ffff187224 */ /* 0x000fe400078e0a18 */
[--C-:B------:R-:W-:Y:S01]  /*a0f0*/  @!P5 IMAD.IADD R21, R21, 0x1, -R9.reuse ;  /* 0x000000011515d824 */ /* 0x100fe200078e0a09 */
[----:B------:R0:W-:Y:S01]  /*a100*/  STL [R1+0x154], R4 ;  /* 0x0001540401007387 */ /* 0x0001e20000100800 */
[----:B------:R-:W-:Y:S02]  /*a110*/  @!P3 IMAD.IADD R20, R20, 0x1, -R9 ;  /* 0x000000011414b824 */ /* 0x000fe400078e0a09 */
[----:B------:R-:W-:Y:S01]  /*a120*/  IMAD.MOV.U32 R5, RZ, RZ, R23 ;  /* 0x000000ffff057224 */ /* 0x000fe200078e0017 */
[----:B------:R-:W-:Y:S01]  /*a130*/  ISETP.GT.U32.AND P3, PT, R9, R21, PT ;  /* 0x000000150900720c */ /* 0x000fe20003f64070 */
[----:B------:R-:W-:-:S02]  /*a140*/  VIADD R0, R13, 0x43 ;  /* 0x000000430d007836 */ /* 0x000fc40000000000 */
[----:B------:R-:W-:Y:S01]  /*a150*/  @!P6 IMAD.MOV R5, RZ, RZ, -R5 ;  /* 0x000000ffff05e224 */ /* 0x000fe200078e0a05 */
[----:B------:R-:W-:Y:S01]  /*a160*/  ISETP.GT.U32.AND P6, PT, R9, R20, PT ;  /* 0x000000140900720c */ /* 0x000fe20003fc4070 */
[----:B------:R-:W-:Y:S01]  /*a170*/  @!P0 IMAD.IADD R19, R19, 0x1, -R9 ;  /* 0x0000000113138824 */ /* 0x000fe200078e0a09 */
[----:B------:R-:W-:Y:S01]  /*a180*/  ISETP.GE.AND P0, PT, R2, RZ, PT ;  /* 0x000000ff0200720c */ /* 0x000fe20003f06270 */
[----:B0-----:R-:W-:Y:S01]  /*a190*/  IMAD.MOV.U32 R4, RZ, RZ, R18 ;  /* 0x000000ffff047224 */ /* 0x001fe200078e0012 */
[----:B------:R-:W-:Y:S01]  /*a1a0*/  IABS R15, R0 ;  /* 0x00000000000f7213 */ /* 0x000fe20000000000 */
[----:B------:R-:W-:Y:S01]  /*a1b0*/  IMAD.HI.U32 R2, R11, R14, RZ ;  /* 0x0000000e0b027227 */ /* 0x000fe200078e00ff */
[C---:B------:R-:W-:Y:S01]  /*a1c0*/  ISETP.GT.U32.AND P5, PT, R9.reuse, R19, PT ;  /* 0x000000130900720c */ /* 0x040fe20003fa4070 */
[----:B------:R-:W-:Y:S02]  /*a1d0*/  STL [R1+0x144], R5 ;  /* 0x0001440501007387 */ /* 0x000fe40000100800 */
[----:B------:R-:W-:Y:S01]  /*a1e0*/  @!P4 IMAD.MOV R4, RZ, RZ, -R4 ;  /* 0x000000ffff04c224 */ /* 0x000fe200078e0a04 */
[----:B------:R-:W-:Y:S01]  /*a1f0*/  ISETP.GE.AND P4, PT, R16, RZ, PT ;  /* 0x000000ff1000720c */ /* 0x000fe20003f86270 */
[----:B------:R-:W-:-:S02]  /*a200*/  IMAD R16, R9, R24, R22 ;  /* 0x0000001809107224 */ /* 0x000fc400078e0216 */
[----:B------:R-:W-:Y:S01]  /*a210*/  IMAD.MOV R2, RZ, RZ, -R2 ;  /* 0x000000ffff027224 */ /* 0x000fe200078e0a02 */
[----:B------:R0:W-:Y:S01]  /*a220*/  STL [R1+0x13c], R4 ;  /* 0x00013c0401007387 */ /* 0x0001e20000100800 */
[----:B------:R-:W-:-:S04]  /*a230*/  IMAD.HI.U32 R22, R11, R3, RZ ;  /* 0x000000030b167227 */ /* 0x000fc800078e00ff */
[----:B------:R-:W-:Y:S01]  /*a240*/  @!P5 IMAD.IADD R19, R19, 0x1, -R9 ;  /* 0x000000011313d824 */ /* 0x000fe200078e0a09 */
[C---:B------:R-:W-:Y:S01]  /*a250*/  ISETP.GT.U32.AND P5, PT, R9.reuse, R16, PT ;  /* 0x000000100900720c */ /* 0x040fe20003fa4070 */
[----:B------:R-:W-:Y:S02]  /*a260*/  IMAD R14, R9, R2, R14 ;  /* 0x00000002090e7224 */ /* 0x000fe400078e020e */
[----:B------:R-:W-:-:S04]  /*a270*/  IMAD.HI.U32 R23, R11, R15, RZ ;  /* 0x0000000f0b177227 */ /* 0x000fc800078e00ff */
[----:B------:R-:W-:Y:S01]  /*a280*/  @!P3 IMAD.IADD R21, R21, 0x1, -R9 ;  /* 0x000000011515b824 */ /* 0x000fe200078e0a09 */
[C---:B------:R-:W-:Y:S01]  /*a290*/  ISETP.GT.U32.AND P3, PT, R9.reuse, R14, PT ;  /* 0x0000000e0900720c */ /* 0x040fe20003f64070 */
[----:B------:R-:W-:Y:S02]  /*a2a0*/  IMAD.MOV R22, RZ, RZ, -R22 ;  /* 0x000000ffff167224 */ /* 0x000fe400078e0a16 */
[----:B0-----:R-:W-:Y:S02]  /*a2b0*/  IMAD.MOV.U32 R4, RZ, RZ, R19 ;  /* 0x000000ffff047224 */ /* 0x001fe400078e0013 */
[----:B------:R-:W-:Y:S02]  /*a2c0*/  @!P5 IMAD.IADD R16, R16, 0x1, -R9 ;  /* 0x000000011010d824 */ /* 0x000fe400078e0a09 */
[----:B------:R-:W-:Y:S02]  /*a2d0*/  IMAD.MOV R23, RZ, RZ, -R23 ;  /* 0x000000ffff177224 */ /* 0x000fe400078e0a17 */
[----:B------:R-:W-:Y:S01]  /*a2e0*/  @!P6 IMAD.IADD R20, R20, 0x1, -R9 ;  /* 0x000000011414e824 */ /* 0x000fe200078e0a09 */
[----:B------:R-:W-:Y:S01]  /*a2f0*/  ISETP.GE.AND P6, PT, R10, RZ, PT ;  /* 0x000000ff0a00720c */ /* 0x000fe20003fc6270 */
[----:B------:R-:W-:-:S02]  /*a300*/  IMAD R3, R9, R22, R3 ;  /* 0x0000001609037224 */ /* 0x000fc400078e0203 */
[----:B------:R-:W-:Y:S01]  /*a310*/  @!P2 IMAD.MOV R4, RZ, RZ, -R4 ;  /* 0x000000ffff04a224 */ /* 0x000fe200078e0a04 */
[C---:B------:R-:W-:Y:S01]  /*a320*/  ISETP.GT.U32.AND P2, PT, R9.reuse, R16, PT ;  /* 0x000000100900720c */ /* 0x040fe20003f44070 */
[----:B------:R-:W-:Y:S02]  /*a330*/  IMAD.MOV.U32 R5, RZ, RZ, R21 ;  /* 0x000000ffff057224 */ /* 0x000fe400078e0015 */
[----:B------:R-:W-:Y:S01]  /*a340*/  IMAD R10, R9, R23, R15 ;  /* 0x00000017090a7224 */ /* 0x000fe200078e020f */
[----:B------:R0:W-:Y:S01]  /*a350*/  STL [R1+0xec], R4 ;  /* 0x0000ec0401007387 */ /* 0x0001e20000100800 */
[----:B------:R-:W-:Y:S02]  /*a360*/  VIADD R2, R13, 0x41 ;  /* 0x000000410d027836 */ /* 0x000fe40000000000 */
[----:B------:R-:W-:Y:S01]  /*a370*/  @!P1 IMAD.MOV R5, RZ, RZ, -R5 ;  /* 0x000000ffff059224 */ /* 0x000fe200078e0a05 */
[C---:B------:R-:W-:Y:S01]  /*a380*/  ISETP.GT.U32.AND P1, PT, R9.reuse, R3, PT ;  /* 0x000000030900720c */ /* 0x040fe20003f24070 */
[--C-:B------:R-:W-:Y:S01]  /*a390*/  @!P3 IMAD.IADD R14, R14, 0x1, -R9.reuse ;  /* 0x000000010e0eb824 */ /* 0x100fe200078e0a09 */
[----:B------:R-:W-:Y:S01]  /*a3a0*/  ISETP.GT.U32.AND P5, PT, R9, R10, PT ;  /* 0x0000000a0900720c */ /* 0x000fe20003fa4070 */
[----:B------:R-:W-:Y:S01]  /*a3b0*/  VIADD R15, R13, 0x40 ;  /* 0x000000400d0f7836 */ /* 0x000fe20000000000 */
[----:B------:R-:W-:Y:S01]  /*a3c0*/  IABS R18, R2 ;  /* 0x0000000200127213 */ /* 0x000fe20000000000 */
[----:B------:R-:W-:Y:S01]  /*a3d0*/  @!P2 IMAD.IADD R16, R16, 0x1, -R9 ;  /* 0x000000011010a824 */ /* 0x000fe200078e0a09 */
[----:B------:R-:W-:Y:S01]  /*a3e0*/  ISETP.GT.U32.AND P3, PT, R9, R14, PT ;  /* 0x0000000e0900720c */ /* 0x000fe20003f64070 */
[----:B0-----:R-:W-:Y:S01]  /*a3f0*/  IMAD.MOV.U32 R4, RZ, RZ, R20 ;  /* 0x000000ffff047224 */ /* 0x001fe200078e0014 */
[----:B------:R-:W-:Y:S01]  /*a400*/  STL [R1+0xf8], R5 ;  /* 0x0000f80501007387 */ /* 0x000fe20000100800 */
[----:B------:R-:W-:Y:S01]  /*a410*/  IMAD.HI.U32 R22, R11, R18, RZ ;  /* 0x000000120b167227 */ /* 0x000fe200078e00ff */
[----:B------:R-:W-:-:S02]  /*a420*/  IABS R19, R15 ;  /* 0x0000000f00137213 */ /* 0x000fc40000000000 */
[----:B------:R-:W-:Y:S01]  /*a430*/  ISETP.GE.AND P2, PT, R17, RZ, PT ;  /* 0x000000ff1100720c */ /* 0x000fe20003f46270 */
[----:B------:R-:W-:Y:S02]  /*a440*/  @!P0 IMAD.MOV R4, RZ, RZ, -R4 ;  /* 0x000000ffff048224 */ /* 0x000fe400078e0a04 */
[----:B------:R-:W-:Y:S02]  /*a450*/  IMAD.MOV R21, RZ, RZ, -R22 ;  /* 0x000000ffff157224 */ /* 0x000fe400078e0a16 */
[--C-:B------:R-:W-:Y:S01]  /*a460*/  @!P1 IMAD.IADD R3, R3, 0x1, -R9.reuse ;  /* 0x0000000103039824 */ /* 0x100fe200078e0a09 */
[----:B------:R0:W-:Y:S01]  /*a470*/  STL [R1+0xfc], R4 ;  /* 0x0000fc0401007387 */ /* 0x0001e20000100800 */
[----:B------:R-:W-:Y:S01]  /*a480*/  @!P5 IMAD.IADD R10, R10, 0x1, -R9 ;  /* 0x000000010a0ad824 */ /* 0x000fe200078e0a09 */
[----:B------:R-:W-:Y:S01]  /*a490*/  ISETP.GE.AND P5, PT, R0, RZ, PT ;  /* 0x000000ff0000720c */ /* 0x000fe20003fa6270 */
[----:B------:R-:W-:Y:S01]  /*a4a0*/  IMAD R0, R9, R21, R18 ;  /* 0x0000001509007224 */ /* 0x000fe200078e0212 */
[----:B------:R-:W-:Y:S01]  /*a4b0*/  ISETP.GE.AND P1, PT, R2, RZ, PT ;  /* 0x000000ff0200720c */ /* 0x000fe20003f26270 */
[----:B------:R-:W-:Y:S01]  /*a4c0*/  IMAD.HI.U32 R17, R11, R19, RZ ;  /* 0x000000130b117227 */ /* 0x000fe200078e00ff */
[----:B------:R-:W-:-:S03]  /*a4d0*/  ISETP.GT.U32.AND P0, PT, R9, R10, PT ;  /* 0x0000000a0900720c */ /* 0x000fc60003f04070 */
[----:B------:R-:W-:Y:S01]  /*a4e0*/  @!P3 IMAD.IADD R14, R14, 0x1, -R9 ;  /* 0x000000010e0eb824 */ /* 0x000fe200078e0a09 */
[C---:B------:R-:W-:Y:S01]  /*a4f0*/  ISETP.GT.U32.AND P3, PT, R9.reuse, R0, PT ;  /* 0x000000000900720c */ /* 0x040fe20003f64070 */
[----:B0-----:R-:W-:Y:S02]  /*a500*/  IMAD.MOV.U32 R4, RZ, RZ, R16 ;  /* 0x000000ffff047224 */ /* 0x001fe400078e0010 */
[----:B------:R-:W-:Y:S02]  /*a510*/  IMAD.MOV R17, RZ, RZ, -R17 ;  /* 0x000000ffff117224 */ /* 0x000fe400078e0a11 */
[----:B------:R-:W-:Y:S01]  /*a520*/  @!P4 IMAD.MOV R4, RZ, RZ, -R4 ;  /* 0x000000ffff04c224 */ /* 0x000fe200078e0a04 */
[C---:B------:R-:W-:Y:S01]  /*a530*/  ISETP.GT.U32.AND P4, PT, R9.reuse, R3, PT ;  /* 0x000000030900720c */ /* 0x040fe20003f84070 */
[----:B------:R-:W-:Y:S02]  /*a540*/  IMAD R2, R9, R17, R19 ;  /* 0x0000001109027224 */ /* 0x000fe400078e0213 */
[----:B------:R-:W-:Y:S01]  /*a550*/  VIADD R18, R13, 0x3f ;  /* 0x0000003f0d127836 */ /* 0x000fe20000000000 */
[----:B------:R0:W-:Y:S01]  /*a560*/  STL [R1+0x100], R4 ;  /* 0x0001000401007387 */ /* 0x0001e20000100800 */
[--C-:B------:R-:W-:Y:S01]  /*a570*/  @!P0 IMAD.IADD R10, R10, 0x1, -R9.reuse ;  /* 0x000000010a0a8824 */ /* 0x100fe200078e0a09 */
[----:B------:R-:W-:Y:S01]  /*a580*/  ISETP.GE.AND P0, PT, R15, RZ, PT ;  /* 0x000000ff0f00720c */ /* 0x000fe20003f06270 */
[----:B------:R-:W-:Y:S01]  /*a590*/  @!P3 IMAD.IADD R0, R0, 0x1, -R9 ;  /* 0x000000010000b824 */ /* 0x000fe200078e0a09 */
[----:B------:R-:W-:Y:S01]  /*a5a0*/  IABS R23, R18 ;  /* 0x0000001200177213 */ /* 0x000fe20000000000 */
[----:B------:R-:W-:-:S02]  /*a5b0*/  IMAD.MOV.U32 R5, RZ, RZ, R10 ;  /* 0x000000ffff057224 */ /* 0x000fc400078e000a */
[----:B------:R-:W-:Y:S01]  /*a5c0*/  VIADD R17, R13, 0x3e ;  /* 0x0000003e0d117836 */ /* 0x000fe20000000000 */
[----:B------:R-:W-:Y:S01]  /*a5d0*/  ISETP.GT.U32.AND P3, PT, R9, R0, PT ;  /* 0x000000000900720c */ /* 0x000fe20003f64070 */
[----:B------:R-:W-:Y:S01]  /*a5e0*/  @!P4 IMAD.IADD R3, R3, 0x1, -R9 ;  /* 0x000000010303c824 */ /* 0x000fe200078e0a09 */
[----:B------:R-:W-:Y:S01]  /*a5f0*/  ISETP.GT.U32.AND P4, PT, R9, R2, PT ;  /* 0x000000020900720c */ /* 0x000fe20003f84070 */
[----:B0-----:R-:W-:Y:S02]  /*a600*/  IMAD.MOV.U32 R4, RZ, RZ, R14 ;  /* 0x000000ffff047224 */ /* 0x001fe400078e000e */
[----:B------:R-:W-:Y:S02]  /*a610*/  VIADD R16, R13, 0x3d ;  /* 0x0000003d0d107836 */ /* 0x000fe40000000000 */
[----:B------:R-:W-:Y:S01]  /*a620*/  @!P6 IMAD.MOV R4, RZ, RZ, -R4 ;  /* 0x000000ffff04e224 */ /* 0x000fe200078e0a04 */
[----:B------:R-:W-:Y:S01]  /*a630*/  ISETP.GE.AND P6, PT, R18, RZ, PT ;  /* 0x000000ff1200720c */ /* 0x000fe20003fc6270 */
[----:B------:R-:W-:Y:S01]  /*a640*/  @!P5 IMAD.MOV R5, RZ, RZ, -R5 ;  /* 0x000000ffff05d224 */ /* 0x000fe200078e0a05 */
[----:B------:R-:W-:Y:S01]  /*a650*/  ISETP.GE.AND P5, PT, R17, RZ, PT ;  /* 0x000000ff1100720c */ /* 0x000fe20003fa6270 */
[----:B------:R-:W-:Y:S01]  /*a660*/  IMAD.HI.U32 R14, R11, R23, RZ ;  /* 0x000000170b0e7227 */ /* 0x000fe200078e00ff */
[----:B------:R0:W-:Y:S01]  /*a670*/  STL [R1+0x128], R4 ;  /* 0x0001280401007387 */ /* 0x0001e20000100800 */
[----:B------:R-:W-:-:S02]  /*a680*/  IABS R17, R17 ;  /* 0x0000001100117213 */ /* 0x000fc40000000000 */
[--C-:B------:R-:W-:Y:S01]  /*a690*/  @!P4 IMAD.IADD R2, R2, 0x1, -R9.reuse ;  /* 0x000000010202c824 */ /* 0x100fe200078e0a09 */
[----:B------:R-:W-:Y:S01]  /*a6a0*/  STL [R1+0x12c], R5 ;  /* 0x00012c0501007387 */ /* 0x000fe20000100800 */
[----:B------:R-:W-:Y:S02]  /*a6b0*/  @!P3 IMAD.IADD R0, R0, 0x1, -R9 ;  /* 0x000000010000b824 */ /* 0x000fe400078e0a09 */
[----:B------:R-:W-:Y:S01]  /*a6c0*/  IMAD.MOV R14, RZ, RZ, -R14 ;  /* 0x000000ffff0e7224 */ /* 0x000fe200078e0a0e */
[----:B------:R-:W-:Y:S01]  /*a6d0*/  ISETP.GT.U32.AND P4, PT, R9, R2, PT ;  /* 0x000000020900720c */ /* 0x000fe20003f84070 */
[----:B------:R-:W-:-:S04]  /*a6e0*/  IMAD.HI.U32 R10, R11, R17, RZ ;  /* 0x000000110b0a7227 */ /* 0x000fc800078e00ff */
[----:B0-----:R-:W-:Y:S02]  /*a6f0*/  IMAD.MOV.U32 R4, RZ, RZ, R3 ;  /* 0x000000ffff047224 */ /* 0x001fe400078e0003 */
[C---:B------:R-:W-:Y:S02]  /*a700*/  IMAD R23, R9.reuse, R14, R23 ;  /* 0x0000000e09177224 */ /* 0x040fe400078e0217 */
[----:B------:R-:W-:Y:S01]  /*a710*/  @!P2 IMAD.MOV R4, RZ, RZ, -R4 ;  /* 0x000000ffff04a224 */ /* 0x000fe200078e0a04 */
[----:B------:R-:W-:Y:S01]  /*a720*/  ISETP.GE.AND P2, PT, R16, RZ, PT ;  /* 0x000000ff1000720c */ /* 0x000fe20003f46270 */
[----:B------:R-:W-:Y:S01]  /*a730*/  IMAD.MOV R10, RZ, RZ, -R10 ;  /* 0x000000ffff0a7224 */ /* 0x000fe200078e0a0a */
[----:B------:R-:W-:Y:S01]  /*a740*/  IABS R16, R16 ;  /* 0x0000001000107213 */ /* 0x000fe20000000000 */
[----:B------:R-:W-:Y:S01]  /*a750*/  @!P4 IMAD.IADD R2, R2, 0x1, -R9 ;  /* 0x000000010202c824 */ /* 0x000fe200078e0a09 */
[----:B------:R0:W-:Y:S01]  /*a760*/  STL [R1+0x134], R4 ;  /* 0x0001340401007387 */ /* 0x0001e20000100800 */
[----:B------:R-:W-:-:S02]  /*a770*/  IMAD R17, R9, R10, R17 ;  /* 0x0000000a09117224 */ /* 0x000fc400078e0211 */
[----:B------:R-:W-:-:S03]  /*a780*/  IMAD.HI.U32 R3, R11, R16, RZ ;  /* 0x000000100b037227 */ /* 0x000fc600078e00ff */
[----:B------:R-:W-:Y:S01]  /*a790*/  ISETP.GT.U32.AND P4, PT, R9, R17, PT ;  /* 0x000000110900720c */ /* 0x000fe20003f84070 */
[----:B------:R-:W-:Y:S02]  /*a7a0*/  IMAD.MOV R3, RZ, RZ, -R3 ;  /* 0x000000ffff037224 */ /* 0x000fe400078e0a03 */
[----:B------:R-:W-:Y:S02]  /*a7b0*/  VIADD R15, R13, 0x3c ;  /* 0x0000003c0d0f7836 */ /* 0x000fe40000000000 */
[----:B0-----:R-:W-:Y:S02]  /*a7c0*/  IMAD.MOV.U32 R4, RZ, RZ, R0 ;  /* 0x000000ffff047224 */ /* 0x001fe400078e0000 */
[----:B------:R-:W-:Y:S01]  /*a7d0*/  IMAD R16, R9, R3, R16 ;  /* 0x0000000309107224 */ /* 0x000fe200078e0210 */
[----:B------:R-:W-:Y:S01]  /*a7e0*/  ISETP.GE.AND P3, PT, R15, RZ, PT ;  /* 0x000000ff0f00720c */ /* 0x000fe20003f66270 */
[----:B------:R-:W-:Y:S01]  /*a7f0*/  @!P1 IMAD.MOV R4, RZ, RZ, -R4 ;  /* 0x000000ffff049224 */ /* 0x000fe200078e0a04 */
[----:B------:R-:W-:Y:S01]  /*a800*/  ISETP.GT.U32.AND P1, PT, R9, R23, PT ;  /* 0x000000170900720c */ /* 0x000fe20003f24070 */
[C---:B------:R-:W-:Y:S01]  /*a810*/  VIADD R24, R13.reuse, 0x3b ;  /* 0x0000003b0d187836 */ /* 0x040fe20000000000 */
[----:B------:R-:W-:Y:S01]  /*a820*/  IABS R15, R15 ;  /* 0x0000000f000f7213 */ /* 0x000fe20000000000 */
[----:B------:R-:W-:Y:S01]  /*a830*/  VIADD R20, R13, 0x3a ;  /* 0x0000003a0d147836 */ /* 0x000fe20000000000 */
[----:B------:R0:W-:Y:S01]  /*a840*/  STL [R1+0x130], R4 ;  /* 0x0001300401007387 */ /* 0x0001e20000100800 */
[----:B------:R-:W-:-:S02]  /*a850*/  @!P4 IMAD.IADD R17, R17, 0x1, -R9 ;  /* 0x000000011111c824 */ /* 0x000fc400078e0a09 */
[----:B------:R-:W-:Y:S01]  /*a860*/  IMAD.HI.U32 R0, R11, R15, RZ ;  /* 0x0000000f0b007227 */ /* 0x000fe200078e00ff */
[----:B------:R-:W-:Y:S02]  /*a870*/  IABS R22, R20 ;  /* 0x0000001400167213 */ /* 0x000fe40000000000 */
[----:B------:R-:W-:Y:S01]  /*a880*/  ISETP.GT.U32.AND P4, PT, R9, R17, PT ;  /* 0x000000110900720c */ /* 0x000fe20003f84070 */
[----:B------:R-:W-:Y:S02]  /*a890*/  IMAD.MOV R0, RZ, RZ, -R0 ;  /* 0x000000ffff007224 */ /* 0x000fe400078e0a00 */
[----:B------:R-:W-:Y:S02]  /*a8a0*/  @!P1 IMAD.IADD R23, R23, 0x1, -R9 ;  /* 0x0000000117179824 */ /* 0x000fe400078e0a09 */
[----:B0-----:R-:W-:Y:S01]  /*a8b0*/  IMAD.MOV.U32 R4, RZ, RZ, R2 ;  /* 0x000000ffff047224 */ /* 0x001fe200078e0002 */
[----:B------:R-:W-:Y:S01]  /*a8c0*/  IABS R2, R24 ;  /* 0x0000001800027213 */ /* 0x000fe20000000000 */
[C---:B------:R-:W-:Y:S01]  /*a8d0*/  IMAD R15, R9.reuse, R0, R15 ;  /* 0x00000000090f7224 */ /* 0x040fe200078e020f */
[C---:B------:R-:W-:Y:S01]  /*a8e0*/  ISETP.GT.U32.AND P1, PT, R9.reuse, R23, PT ;  /* 0x000000170900720c */ /* 0x040fe20003f24070 */
[----:B------:R-:W-:Y:S01]  /*a8f0*/  @!P0 IMAD.MOV R4, RZ, RZ, -R4 ;  /* 0x000000ffff048224 */ /* 0x000fe200078e0a04 */
[----:B------:R-:W-:Y:S01]  /*a900*/  ISETP.GT.U32.AND P0, PT, R9, R16, PT ;  /* 0x000000100900720c */ /* 0x000fe20003f04070 */
[----:B------:R-:W-:-:S03]  /*a910*/  IMAD.HI.U32 R18, R11, R2, RZ ;  /* 0x000000020b127227 */ /* 0x000fc600078e00ff */
[----:B------:R0:W-:Y:S01]  /*a920*/  STL [R1+0x21c], R4 ;  /* 0x00021c0401007387 */ /* 0x0001e20000100800 */
[----:B------:R-:W-:-:S04]  /*a930*/  IMAD.HI.U32 R14, R11, R22, RZ ;  /* 0x000000160b0e7227 */ /* 0x000fc800078e00ff */
[----:B------:R-:W-:Y:S02]  /*a940*/  IMAD.MOV R18, RZ, RZ, -R18 ;  /* 0x000000ffff127224 */ /* 0x000fe400078e0a12 */
[----:B------:R-:W-:Y:S02]  /*a950*/  IMAD.MOV R14, RZ, RZ, -R14 ;  /* 0x000000ffff0e7224 */ /* 0x000fe400078e0a0e */
[--C-:B------:R-:W-:Y:S02]  /*a960*/  @!P0 IMAD.IADD R16, R16, 0x1, -R9.reuse ;  /* 0x0000000110108824 */ /* 0x100fe400078e0a09 */
[----:B------:R-:W-:Y:S01]  /*a970*/  @!P1 IMAD.IADD R23, R23, 0x1, -R9 ;  /* 0x0000000117179824 */ /* 0x000fe200078e0a09 */
[C---:B------:R-:W-:Y:S01]  /*a980*/  ISETP.GT.U32.AND P1, PT, R9.reuse, R15, PT ;  /* 0x0000000f0900720c */ /* 0x040fe20003f24070 */
[C---:B------:R-:W-:Y:S01]  /*a990*/  IMAD R2, R9.reuse, R18, R2 ;  /* 0x0000001209027224 */ /* 0x040fe200078e0202 */
[C---:B------:R-:W-:Y:S01]  /*a9a0*/  ISETP.GT.U32.AND P0, PT, R9.reuse, R16, PT ;  /* 0x000000100900720c */ /* 0x040fe20003f04070 */
[----:B------:R-:W-:-:S02]  /*a9b0*/  IMAD R22, R9, R14, R22 ;  /* 0x0000000e09167224 */ /* 0x000fc400078e0216 */
[----:B------:R-:W-:Y:S01]  /*a9c0*/  @!P4 IMAD.IADD R17, R17, 0x1, -R9 ;  /* 0x000000011111c824 */ /* 0x000fe200078e0a09 */
[----:B------:R-:W-:Y:S01]  /*a9d0*/  ISETP.GT.U32.AND P4, PT, R9, R2, PT ;  /* 0x000000020900720c */ /* 0x000fe20003f84070 */
[C---:B------:R-:W-:Y:S02]  /*a9e0*/  VIADD R0, R13.reuse, 0x39 ;  /* 0x000000390d007836 */ /* 0x040fe40000000000 */
[----:B------:R-:W-:Y:S02]  /*a9f0*/  VIADD R14, R13, 0x37 ;  /* 0x000000370d0e7836 */ /* 0x000fe40000000000 */
[----:B0-----:R-:W-:Y:S01]  /*aa00*/  IMAD.MOV.U32 R4, RZ, RZ, R23 ;  /* 0x000000ffff047224 */ /* 0x001fe200078e0017 */
[----:B------:R-:W-:Y:S01]  /*aa10*/  IABS R10, R0 ;  /* 0x00000000000a7213 */ /* 0x000fe20000000000 */
[--C-:B------:R-:W-:Y:S01]  /*aa20*/  @!P1 IMAD.IADD R15, R15, 0x1, -R9.reuse ;  /* 0x000000010f0f9824 */ /* 0x100fe200078e0a09 */
[----:B------:R-:W-:Y:S01]  /*aa30*/  IABS R23, R14 ;  /* 0x0000000e00177213 */ /* 0x000fe20000000000 */
[--C-:B------:R-:W-:Y:S01]  /*aa40*/  @!P0 IMAD.IADD R16, R16, 0x1, -R9.reuse ;  /* 0x0000000110108824 */ /* 0x100fe200078e0a09 */
[----:B------:R-:W-:Y:S01]  /*aa50*/  ISETP.GT.U32.AND P0, PT, R9, R22, PT ;  /* 0x000000160900720c */ /* 0x000fe20003f04070 */
[----:B------:R-:W-:Y:S01]  /*aa60*/  VIADD R3, R13, 0x38 ;  /* 0x000000380d037836 */ /* 0x000fe20000000000 */
[----:B------:R-:W-:Y:S01]  /*aa70*/  ISETP.GT.U32.AND P1, PT, R9, R15, PT ;  /* 0x0000000f0900720c */ /* 0x000fe20003f24070 */
[----:B------:R-:W-:Y:S01]  /*aa80*/  @!P6 IMAD.MOV R4, RZ, RZ, -R4 ;  /* 0x000000ffff04e224 */ /* 0x000fe200078e0a04 */
[----:B------:R-:W-:Y:S01]  /*aa90*/  ISETP.GE.AND P6, PT, R24, RZ, PT ;  /* 0x000000ff1800720c */ /* 0x000fe20003fc6270 */
[----:B------:R-:W-:Y:S01]  /*aaa0*/  @!P4 IMAD.IADD R2, R2, 0x1, -R9 ;  /* 0x000000010202c824 */ /* 0x000fe200078e0a09 */
[----:B------:R-:W-:Y:S01]  /*aab0*/  IABS R21, R3 ;  /* 0x0000000300157213 */ /* 0x000fe20000000000 */
[----:B------:R-:W-:Y:S01]  /*aac0*/  IMAD.HI.U32 R19, R11, R10, RZ ;  /* 0x0000000a0b137227 */ /* 0x000fe200078e00ff */
[----:B------:R-:W-:Y:S01]  /*aad0*/  ISETP.GE.AND P4, PT, R20, RZ, PT ;  /* 0x000000ff1400720c */ /* 0x000fe20003f86270 */
[----:B------:R0:W-:Y:S02]  /*aae0*/  STL [R1+0xf4], R4 ;  /* 0x0000f40401007387 */ /* 0x0001e40000100800 */
[----:B------:R-:W-:-:S02]  /*aaf0*/  IMAD.MOV.U32 R20, RZ, RZ, R23 ;  /* 0x000000ffff147224 */ /* 0x000fc400078e0017 */
[----:B------:R-:W-:Y:S02]  /*ab00*/  @!P0 IMAD.IADD R22, R22, 0x1, -R9 ;  /* 0x0000000116168824 */ /* 0x000fe400078e0a09 */
[----:B------:R-:W-:-:S03]  /*ab10*/  IMAD.HI.U32 R18, R11, R21, RZ ;  /* 0x000000150b127227 */ /* 0x000fc600078e00ff */
[----:B------:R-:W-:Y:S01]  /*ab20*/  ISETP.GT.U32.AND P0, PT, R9, R22, PT ;  /* 0x000000160900720c */ /* 0x000fe20003f04070 */
[----:B0-----:R-:W-:Y:S02]  /*ab30*/  IMAD.MOV.U32 R4, RZ, RZ, R17 ;  /* 0x000000ffff047224 */ /* 0x001fe400078e0011 */
[----:B------:R-:W-:Y:S02]  /*ab40*/  IMAD.MOV R19, RZ, RZ, -R19 ;  /* 0x000000ffff137224 */ /* 0x000fe400078e0a13 */
[----:B------:R-:W-:-:S04]  /*ab50*/  IMAD.HI.U32 R17, R11, R20, RZ ;  /* 0x000000140b117227 */ /* 0x000fc800078e00ff */
[----:B------:R-:W-:Y:S01]  /*ab60*/  @!P5 IMAD.MOV R4, RZ, RZ, -R4 ;  /* 0x000000ffff04d224 */ /* 0x000fe200078e0a04 */
[C---:B------:R-:W-:Y:S01]  /*ab70*/  ISETP.GT.U32.AND P5, PT, R9.reuse, R2, PT ;  /* 0x000000020900720c */ /* 0x040fe20003fa4070 */
[----:B------:R-:W-:Y:S02]  /*ab80*/  IMAD.MOV R18, RZ, RZ, -R18 ;  /* 0x000000ffff127224 */ /* 0x000fe400078e0a12 */
[----:B------:R-:W-:Y:S01]  /*ab90*/  IMAD R10, R9, R19, R10 ;  /* 0x00000013090a7224 */ /* 0x000fe200078e020a */
[----:B------:R0:W-:Y:S01]  /*aba0*/  STL [R1+0xf0], R4 ;  /* 0x0000f00401007387 */ /* 0x0001e20000100800 */
[----:B------:R-:W-:Y:S02]  /*abb0*/  @!P1 IMAD.IADD R15, R15, 0x1, -R9 ;  /* 0x000000010f0f9824 */ /* 0x000fe400078e0a09 */
[----:B------:R-:W-:Y:S01]  /*abc0*/  IMAD.MOV R17, RZ, RZ, -R17 ;  /* 0x000000ffff117224 */ /* 0x000fe200078e0a11 */
[C---:B------:R-:W-:Y:S01]  /*abd0*/  ISETP.GT.U32.AND P1, PT, R9.reuse, R10, PT ;  /* 0x0000000a0900720c */ /* 0x040fe20003f24070 */
[----:B------:R-:W-:-:S02]  /*abe0*/  IMAD R21, R9, R18, R21 ;  /* 0x0000001209157224 */ /* 0x000fc400078e0215 */
[C---:B------:R-:W-:Y:S02]  /*abf0*/  IMAD R20, R9.reuse, R17, R20 ;  /* 0x0000001109147224 */ /* 0x040fe400078e0214 */
[----:B------:R-:W-:Y:S02]  /*ac00*/  IMAD.MOV.U32 R5, RZ, RZ, R16 ;  /* 0x000000ffff057224 */ /* 0x000fe400078e0010 */
[----:B0-----:R-:W-:Y:S02]  /*ac10*/  IMAD.MOV.U32 R4, RZ, RZ, R15 ;  /* 0x000000ffff047224 */ /* 0x001fe400078e000f */
[----:B------:R-:W-:Y:S01]  /*ac20*/  @!P0 IMAD.IADD R22, R22, 0x1, -R9 ;  /* 0x0000000116168824 */ /* 0x000fe200078e0a09 */
[C---:B------:R-:W-:Y:S01]  /*ac30*/  ISETP.GT.U32.AND P0, PT, R9.reuse, R20, PT ;  /* 0x000000140900720c */ /* 0x040fe20003f04070 */
[----:B------:R-:W-:Y:S01]  /*ac40*/  @!P3 IMAD.MOV R4, RZ, RZ, -R4 ;  /* 0x000000ffff04b224 */ /* 0x000fe200078e0a04 */
[----:B------:R-:W-:Y:S01]  /*ac50*/  ISETP.GT.U32.AND P3, PT, R9, R21, PT ;  /* 0x000000150900720c */ /* 0x000fe20003f64070 */
[----:B------:R-:W-:Y:S01]  /*ac60*/  @!P2 IMAD.MOV R5, RZ, RZ, -R5 ;  /* 0x000000ffff05a224 */ /* 0x000fe200078e0a05 */
[----:B------:R-:W-:Y:S01]  /*ac70*/  ISETP.GE.AND P2, PT, R0, RZ, PT ;  /* 0x000000ff0000720c */ /* 0x000fe20003f46270 */
[----:B------:R-:W-:-:S02]  /*ac80*/  VIADD R0, R13, 0x36 ;  /* 0x000000360d007836 */ /* 0x000fc40000000000 */
[--C-:B------:R-:W-:Y:S01]  /*ac90*/  @!P5 IMAD.IADD R2, R2, 0x1, -R9.reuse ;  /* 0x000000010202d824 */ /* 0x100fe200078e0a09 */
[----:B------:R-:W-:Y:S01]  /*aca0*/  ISETP.GE.AND P5, PT, R3, RZ, PT ;  /* 0x000000ff0300720c */ /* 0x000fe20003fa6270 */
[----:B------:R-:W-:Y:S01]  /*acb0*/  VIADD R3, R13, 0x35 ;  /* 0x000000350d037836 */ /* 0x000fe20000000000 */
[----:B------:R-:W-:Y:S01]  /*acc0*/  IABS R16, R0 ;  /* 0x0000000000107213 */ /* 0x000fe20000000000 */
[--C-:B------:R-:W-:Y:S01]  /*acd0*/  @!P1 IMAD.IADD R10, R10, 0x1, -R9.reuse ;  /* 0x000000010a0a9824 */ /* 0x100fe200078e0a09 */
[----:B------:R-:W-:Y:S01]  /*ace0*/  ISETP.GE.AND P1, PT, R14, RZ, PT ;  /* 0x000000ff0e00720c */ /* 0x000fe20003f26270 */
[--C-:B------:R-:W-:Y:S01]  /*acf0*/  @!P0 IMAD.IADD R20, R20, 0x1, -R9.reuse ;  /* 0x0000000114148824 */ /* 0x100fe200078e0a09 */
[----:B------:R-:W-:Y:S01]  /*ad00*/  IABS R15, R3 ;  /* 0x00000003000f7213 */ /* 0x000fe20000000000 */
[----:B------:R-:W-:Y:S01]  /*ad10*/  @!P3 IMAD.IADD R21, R21, 0x1, -R9 ;  /* 0x000000011515b824 */ /* 0x000fe200078e0a09 */
[----:B------:R-:W-:Y:S01]  /*ad20*/  ISETP.GT.U32.AND P3, PT, R9, R10, PT ;  /* 0x0000000a0900720c */ /* 0x000fe20003f64070 */
[----:B------:R-:W-:Y:S01]  /*ad30*/  IMAD.HI.U32 R14, R11, R16, RZ ;  /* 0x000000100b0e7227 */ /* 0x000fe200078e00ff */
[----:B------:R0:W-:Y:S01]  /*ad40*/  STL [R1+0x98], R5 ;  /* 0x0000980501007387 */ /* 0x0001e20000100800 */
[----:B------:R-:W-:-:S02]  /*ad50*/  ISETP.GT.U32.AND P0, PT, R9, R20, PT ;  /* 0x000000140900720c */ /* 0x000fc40003f04070 */
[----:B------:R-:W-:Y:S01]  /*ad60*/  IMAD.MOV R14, RZ, RZ, -R14 ;  /* 0x000000ffff0e7224 */ /* 0x000fe200078e0a0e */
[----:B------:R1:W-:Y:S01]  /*ad70*/  STL [R1+0xc8], R4 ;  /* 0x0000c80401007387 */ /* 0x0003e20000100800 */
[----:B------:R-:W-:Y:S02]  /*ad80*/  VIADD R18, R13, 0x34 ;  /* 0x000000340d127836 */ /* 0x000fe40000000000 */
[----:B------:R-:W-:Y:S02]  /*ad90*/  IMAD R16, R9, R14, R16 ;  /* 0x0000000e09107224 */ /* 0x000fe400078e0210 */
[----:B------:R-:W-:Y:S01]  /*ada0*/  VIADD R17, R13, 0x33 ;  /* 0x000000330d117836 */ /* 0x000fe20000000000 */
[----:B------:R-:W-:Y:S01]  /*adb0*/  IABS R19, R18 ;  /* 0x0000001200137213 */ /* 0x000fe20000000000 */
[----:B------:R-:W-:Y:S01]  /*adc0*/  @!P3 IMAD.IADD R10, R10, 0x1, -R9 ;  /* 0x000000010a0ab824 */ /* 0x000fe200078e0a09 */
[----:B------:R-:W-:Y:S01]  /*add0*/  ISETP.GT.U32.AND P3, PT, R9, R16, PT ;  /* 0x000000100900720c */ /* 0x000fe20003f64070 */
[----:B0-----:R-:W-:Y:S01]  /*ade0*/  IMAD.MOV.U32 R5, RZ, RZ, R22 ;  /* 0x000000ffff057224 */ /* 0x001fe200078e0016 */
[----:B------:R-:W-:Y:S01]  /*adf0*/  IABS R24, R17 ;  /* 0x0000001100187213 */ /* 0x000fe20000000000 */
[----:B-1----:R-:W-:-:S02]  /*ae00*/  IMAD.MOV.U32 R4, RZ, RZ, R2 ;  /* 0x000000ffff047224 */ /* 0x002fc400078e0002 */
[----:B------:R-:W-:-:S04]  /*ae10*/  IMAD.HI.U32 R2, R11, R15, RZ ;  /* 0x0000000f0b027227 */ /* 0x000fc800078e00ff */
[----:B------:R-:W-:Y:S02]  /*ae20*/  IMAD.MOV R2, RZ, RZ, -R2 ;  /* 0x000000ffff027224 */ /* 0x000fe400078e0a02 */
[----:B------:R-:W-:Y:S01]  /*ae30*/  @!P6 IMAD.MOV R4, RZ, RZ, -R4 ;  /* 0x000000ffff04e224 */ /* 0x000fe200078e0a04 */
[C---:B------:R-:W-:Y:S01]  /*ae40*/  ISETP.GT.U32.AND P6, PT, R9.reuse, R21, PT ;  /* 0x000000150900720c */ /* 0x040fe20003fc4070 */
[----:B------:R-:W-:Y:S02]  /*ae50*/  IMAD R15, R9, R2, R15 ;  /* 0x00000002090f7224 */ /* 0x000fe400078e020f */
[----:B------:R-:W-:Y:S01]  /*ae60*/  @!P0 IMAD.IADD R20, R20, 0x1, -R9 ;  /* 0x0000000114148824 */ /* 0x000fe200078e0a09 */
[----:B------:R0:W-:Y:S01]  /*ae70*/  STL [R1+0xe4], R4 ;  /* 0x0000e40401007387 */ /* 0x0001e20000100800 */
[----:B------:R-:W-:Y:S01]  /*ae80*/  IMAD.HI.U32 R2, R11, R19, RZ ;  /* 0x000000130b027227 */ /* 0x000fe200078e00ff */
[----:B------:R-:W-:-:S03]  /*ae90*/  ISETP.GT.U32.AND P0, PT, R9, R15, PT ;  /* 0x0000000f0900720c */ /* 0x000fc60003f04070 */
[--C-:B------:R-:W-:Y:S01]  /*aea0*/  @!P3 IMAD.IADD R16, R16, 0x1, -R9.reuse ;  /* 0x000000011010b824 */ /* 0x100fe200078e0a09 */
[----:B------:R-:W-:Y:S01]  /*aeb0*/  ISETP.GE.AND P3, PT, R3, RZ, PT ;  /* 0x000000ff0300720c */ /* 0x000fe20003f66270 */
[----:B------:R-:W-:Y:S02]  /*aec0*/  IMAD.MOV R2, RZ, RZ, -R2 ;  /* 0x000000ffff027224 */ /* 0x000fe400078e0a02 */
[----:B------:R-:W-:Y:S01]  /*aed0*/  @!P6 IMAD.IADD R21, R21, 0x1, -R9 ;  /* 0x000000011515e824 */ /* 0x000fe200078e0a09 */
[----:B------:R-:W-:Y:S01]  /*aee0*/  ISETP.GE.AND P6, PT, R0, RZ, PT ;  /* 0x000000ff0000720c */ /* 0x000fe20003fc6270 */
[----:B------:R-:W-:Y:S02]  /*aef0*/  VIADD R0, R13, 0x32 ;  /* 0x000000320d007836 */ /* 0x000fe40000000000 */
[----:B------:R-:W-:Y:S02]  /*af00*/  @!P4 IMAD.MOV R5, RZ, RZ, -R5 ;  /* 0x000000ffff05c224 */ /* 0x000fe400078e0a05 */
[----:B------:R-:W-:Y:S01]  /*af10*/  @!P0 IMAD.IADD R15, R15, 0x1, -R9 ;  /* 0x000000010f0f8824 */ /* 0x000fe200078e0a09 */
[C---:B------:R-:W-:Y:S01]  /*af20*/  ISETP.GT.U32.AND P0, PT, R9.reuse, R16, PT ;  /* 0x000000100900720c */ /* 0x040fe20003f04070 */
[----:B------:R-:W-:Y:S01]  /*af30*/  IMAD R19, R9, R2, R19 ;  /* 0x0000000209137224 */ /* 0x000fe200078e0213 */
[----:B------:R-:W-:Y:S01]  /*af40*/  IABS R2, R0 ;  /* 0x0000000000027213 */ /* 0x000fe20000000000 */
[----:B0-----:R-:W-:Y:S01]  /*af50*/  IMAD.MOV.U32 R4, RZ, RZ, R10 ;  /* 0x000000ffff047224 */ /* 0x001fe200078e000a */
[----:B------:R0:W-:Y:S01]  /*af60*/  STL [R1+0xa0], R5 ;  /* 0x0000a00501007387 */ /* 0x0001e20000100800 */
[----:B------:R-:W-:Y:S01]  /*af70*/  IMAD.HI.U32 R14, R11, R24, RZ ;  /* 0x000000180b0e7227 */ /* 0x000fe200078e00ff */
[----:B------:R-:W-:-:S03]  /*af80*/  ISETP.GT.U32.AND P4, PT, R9, R19, PT ;  /* 0x000000130900720c */ /* 0x000fc60003f84070 */
[----:B------:R-:W-:-:S04]  /*af90*/  IMAD.HI.U32 R10, R11, R2, RZ ;  /* 0x000000020b0a7227 */ /* 0x000fc800078e00ff */
[----:B------:R-:W-:Y:S01]  /*afa0*/  @!P2 IMAD.MOV R4, RZ, RZ, -R4 ;  /* 0x000000ffff04a224 */ /* 0x000fe200078e0a04 */
[----:B------:R-:W-:Y:S01]  /*afb0*/  ISETP.GT.U32.AND P2, PT, R9, R15, PT ;  /* 0x0000000f0900720c */ /* 0x000fe20003f44070 */
[----:B0-----:R-:W-:Y:S02]  /*afc0*/  IMAD.MOV.U32 R5, RZ, RZ, R21 ;  /* 0x000000ffff057224 */ /* 0x001fe400078e0015 */
[----:B------:R-:W-:Y:S01]  /*afd0*/  IMAD.MOV R14, RZ, RZ, -R14 ;  /* 0x000000ffff0e7224 */ /* 0x000fe200078e0a0e */
[----:B------:R0:W-:Y:S01]  /*afe0*/  STL [R1+0xbc], R4 ;  /* 0x0000bc0401007387 */ /* 0x0001e20000100800 */
[----:B------:R-:W-:Y:S02]  /*aff0*/  VIADD R3, R13, 0x31 ;  /* 0x000000310d037836 */ /* 0x000fe40000000000 */
[----:B------:R-:W-:Y:S02]  /*b000*/  @!P5 IMAD.MOV R5, RZ, RZ, -R5 ;  /* 0x000000ffff05d224 */ /* 0x000fe400078e0a05 */
[----:B------:R-:W-:Y:S01]  /*b010*/  @!P0 IMAD.IADD R16, R16, 0x1, -R9 ;  /* 0x0000000110108824 */ /* 0x000fe200078e0a09 */
[----:B------:R-:W-:Y:S01]  /*b020*/  ISETP.GE.AND P0, PT, R17, RZ, PT ;  /* 0x000000ff1100720c */ /* 0x000fe20003f06270 */
[----:B------:R-:W-:Y:S01]  /*b030*/  IMAD.MOV R10, RZ, RZ, -R10 ;  /* 0x000000ffff0a7224 */ /* 0x000fe200078e0a0a */
[----:B------:R1:W-:Y:S01]  /*b040*/  STL [R1+0xa8], R5 ;  /* 0x0000a80501007387 */ /* 0x0003e20000100800 */
[C---:B------:R-:W-:Y:S01]  /*b050*/  IMAD R24, R9.reuse, R14, R24 ;  /* 0x0000000e09187224 */ /* 0x040fe200078e0218 */
[----:B------:R-:W-:Y:S01]  /*b060*/  IABS R14, R3 ;  /* 0x00000003000e7213 */ /* 0x000fe20000000000 */
[----:B------:R-:W-:-:S02]  /*b070*/  IMAD R2, R9, R10, R2 ;  /* 0x0000000a09027224 */ /* 0x000fc400078e0202 */
[----:B0-----:R-:W-:Y:S01]  /*b080*/  IMAD.MOV.U32 R4, RZ, RZ, R20 ;  /* 0x000000ffff047224 */ /* 0x001fe200078e0014 */
[----:B------:R-:W-:Y:S01]  /*b090*/  ISETP.GT.U32.AND P5, PT, R9, R24, PT ;  /* 0x000000180900720c */ /* 0x000fe20003fa4070 */
[----:B------:R-:W-:-:S04]  /*b0a0*/  IMAD.HI.U32 R20, R11, R14, RZ ;  /* 0x0000000e0b147227 */ /* 0x000fc800078e00ff */
[----:B-1----:R-:W-:Y:S02]  /*b0b0*/  IMAD.MOV.U32 R5, RZ, RZ, R16 ;  /* 0x000000ffff057224 */ /* 0x002fe400078e0010 */
[----:B------:R-:W-:Y:S01]  /*b0c0*/  @!P1 IMAD.MOV R4, RZ, RZ, -R4 ;  /* 0x000000ffff049224 */ /* 0x000fe200078e0a04 */
[----:B------:R-:W-:Y:S01]  /*b0d0*/  ISETP.GE.AND P1, PT, R18, RZ, PT ;  /* 0x000000ff1200720c */ /* 0x000fe20003f26270 */
[----:B------:R-:W-:Y:S01]  /*b0e0*/  @!P6 IMAD.MOV R5, RZ, RZ, -R5 ;  /* 0x000000ffff05e224 */ /* 0x000fe200078e0a05 */
[----:B------:R-:W-:Y:S01]  /*b0f0*/  ISETP.GT.U32.AND P6, PT, R9, R2, PT ;  /* 0x000000020900720c */ /* 0x000fe20003fc4070 */
[----:B------:R-:W-:Y:S01]  /*b100*/  IMAD.MOV R20, RZ, RZ, -R20 ;  /* 0x000000ffff147224 */ /* 0x000fe200078e0a14 */
[----:B------:R0:W-:Y:S01]  /*b110*/  STL [R1+0xb8], R4 ;  /* 0x0000b80401007387 */ /* 0x0001e20000100800 */
[----:B------:R-:W-:Y:S01]  /*b120*/  @!P2 IMAD.IADD R15, R15, 0x1, -R9 ;  /* 0x000000010f0fa824 */ /* 0x000fe200078e0a09 */
[----:B------:R-:W-:Y:S01]  /*b130*/  ISETP.GE.AND P2, PT, R0, RZ, PT ;  /* 0x000000ff0000720c */ /* 0x000fe20003f46270 */
[----:B------:R-:W-:Y:S01]  /*b140*/  IMAD R14, R9, R20, R14 ;  /* 0x00000014090e7224 */ /* 0x000fe200078e020e */
[----:B------:R-:W-:Y:S01]  /*b150*/  STL [R1+0xac], R5 ;  /* 0x0000ac0501007387 */ /* 0x000fe20000100800 */
[----:B------:R-:W-:-:S02]  /*b160*/  VIADD R0, R13, 0x30 ;  /* 0x000000300d007836 */ /* 0x000fc40000000000 */
[--C-:B------:R-:W-:Y:S02]  /*b170*/  @!P5 IMAD.IADD R24, R24, 0x1, -R9.reuse ;  /* 0x000000011818d824 */ /* 0x100fe400078e0a09 */
[----:B------:R-:W-:Y:S01]  /*b180*/  @!P4 IMAD.IADD R19, R19, 0x1, -R9 ;  /* 0x000000011313c824 */ /* 0x000fe200078e0a09 */
[----:B------:R-:W-:Y:S01]  /*b190*/  IABS R17, R0 ;  /* 0x0000000000117213 */ /* 0x000fe20000000000 */
[----:B0-----:R-:W-:Y:S01]  /*b1a0*/  IMAD.MOV.U32 R4, RZ, RZ, R15 ;  /* 0x000000ffff047224 */ /* 0x001fe200078e000f */
[C---:B------:R-:W-:Y:S01]  /*b1b0*/  ISETP.GT.U32.AND P5, PT, R9.reuse, R24, PT ;  /* 0x000000180900720c */ /* 0x040fe20003fa4070 */
[----:B------:R-:W-:Y:S01]  /*b1c0*/  @!P6 IMAD.IADD R2, R2, 0x1, -R9 ;  /* 0x000000010202e824 */ /* 0x000fe200078e0a09 */
[C---:B------:R-:W-:Y:S01]  /*b1d0*/  ISETP.GT.U32.AND P4, PT, R9.reuse, R19, PT ;  /* 0x000000130900720c */ /* 0x040fe20003f84070 */
[----:B------:R-:W-:Y:S01]  /*b1e0*/  @!P3 IMAD.MOV R4, RZ, RZ, -R4 ;  /* 0x000000ffff04b224 */ /* 0x000fe200078e0a04 */
[----:B------:R-:W-:Y:S01]  /*b1f0*/  ISETP.GT.U32.AND P3, PT, R9, R14, PT ;  /* 0x0000000e0900720c */ /* 0x000fe20003f64070 */
[----:B------:R-:W-:Y:S01]  /*b200*/  IMAD.HI.U32 R15, R11, R17, RZ ;  /* 0x000000110b0f7227 */ /* 0x000fe200078e00ff */
[----:B------:R-:W-:-:S02]  /*b210*/  ISETP.GT.U32.AND P6, PT, R9, R2, PT ;  /* 0x000000020900720c */ /* 0x000fc40003fc4070 */
[----:B------:R0:W-:Y:S01]  /*b220*/  STL [R1+0xb4], R4 ;  /* 0x0000b40401007387 */ /* 0x0001e20000100800 */
[----:B------:R-:W-:Y:S02]  /*b230*/  VIADD R10, R13, 0x2f ;  /* 0x0000002f0d0a7836 */ /* 0x000fe40000000000 */
[----:B------:R-:W-:Y:S02]  /*b240*/  IMAD.MOV R15, RZ, RZ, -R15 ;  /* 0x000000ffff0f7224 */ /* 0x000fe400078e0a0f */
[----:B------:R-:W-:Y:S01]  /*b250*/  @!P5 IMAD.IADD R24, R24, 0x1, -R9 ;  /* 0x000000011818d824 */ /* 0x000fe200078e0a09 */
[----:B------:R-:W-:Y:S01]  /*b260*/  IABS R18, R10 ;  /* 0x0000000a00127213 */ /* 0x000fe20000000000 */
[----:B------:R-:W-:Y:S01]  /*b270*/  IMAD R17, R9, R15, R17 ;  /* 0x0000000f09117224 */ /* 0x000fe200078e0211 */
[----:B------:R-:W-:Y:S01]  /*b280*/  ISETP.GE.AND P5, PT, R0, RZ, PT ;  /* 0x000000ff0000720c */ /* 0x000fe20003fa6270 */
[--C-:B------:R-:W-:Y:S02]  /*b290*/  @!P3 IMAD.IADD R14, R14, 0x1, -R9.reuse ;  /* 0x000000010e0eb824 */ /* 0x100fe400078e0a09 */
[----:B------:R-:W-:Y:S01]  /*b2a0*/  @!P4 IMAD.IADD R19, R19, 0x1, -R9 ;  /* 0x000000011313c824 */ /* 0x000fe200078e0a09 */
[----:B------:R-:W-:Y:S01]  /*b2b0*/  ISETP.GE.AND P4, PT, R3, RZ, PT ;  /* 0x000000ff0300720c */ /* 0x000fe20003f86270 */
[----:B------:R-:W-:Y:S01]  /*b2c0*/  IMAD.HI.U32 R0, R11, R18, RZ ;  /* 0x000000120b007227 */ /* 0x000fe200078e00ff */
[----:B------:R-:W-:-:S03]  /*b2d0*/  ISETP.GT.U32.AND P3, PT, R9, R14, PT ;  /* 0x0000000e0900720c */ /* 0x000fc60003f64070 */
[----:B------:R-:W-:Y:S01]  /*b2e0*/  @!P6 IMAD.IADD R2, R2, 0x1, -R9 ;  /* 0x000000010202e824 */ /* 0x000fe200078e0a09 */
[----:B------:R-:W-:Y:S01]  /*b2f0*/  ISETP.GT.U32.AND P6, PT, R9, R17, PT ;  /* 0x000000110900720c */ /* 0x000fe20003fc4070 */
[----:B------:R-:W-:Y:S02]  /*b300*/  VIADD R3, R13, 0x2e ;  /* 0x0000002e0d037836 */ /* 0x000fe40000000000 */
[----:B0-----:R-:W-:Y:S02]  /*b310*/  IMAD.MOV.U32 R4, RZ, RZ, R19 ;  /* 0x000000ffff047224 */ /* 0x001fe400078e0013 */
[----:B------:R-:W-:Y:S01]  /*b320*/  IMAD.MOV R0, RZ, RZ, -R0 ;  /* 0x000000ffff007224 */ /* 0x000fe200078e0a00 */
[----:B------:R-:W-:Y:S01]  /*b330*/  IABS R16, R3 ;  /* 0x0000000300107213 */ /* 0x000fe20000000000 */
[----:B------:R-:W-:Y:S01]  /*b340*/  @!P1 IMAD.MOV R4, RZ, RZ, -R4 ;  /* 0x000000ffff049224 */ /* 0x000fe200078e0a04 */
[----:B------:R-:W-:Y:S01]  /*b350*/  ISETP.GE.AND P1, PT, R10, RZ, PT ;  /* 0x000000ff0a00720c */ /* 0x000fe20003f26270 */
[----:B------:R-:W-:-:S02]  /*b360*/  IMAD R18, R9, R0, R18 ;  /* 0x0000000009127224 */ /* 0x000fc400078e0212 */
[----:B------:R-:W-:Y:S01]  /*b370*/  VIADD R19, R13, 0x2d ;  /* 0x0000002d0d137836 */ /* 0x000fe20000000000 */
[----:B------:R0:W-:Y:S01]  /*b380*/  STL [R1+0xb0], R4 ;  /* 0x0000b00401007387 */ /* 0x0001e20000100800 */
[----:B------:R-:W-:Y:S01]  /*b390*/  @!P3 IMAD.IADD R14, R14, 0x1, -R9 ;  /* 0x000000010e0eb824 */ /* 0x000fe200078e0a09 */
[----:B------:R-:W-:Y:S01]  /*b3a0*/  ISETP.GT.U32.AND P3, PT, R9, R18, PT ;  /* 0x000000120900720c */ /* 0x000fe20003f64070 */
[----:B------:R-:W-:Y:S01]  /*b3b0*/  IMAD.HI.U32 R10, R11, R16, RZ ;  /* 0x000000100b0a7227 */ /* 0x000fe200078e00ff */
[----:B------:R-:W-:-:S03]  /*b3c0*/  IABS R22, R19 ;  /* 0x0000001300167213 */ /* 0x000fc60000000000 */
[----:B------:R-:W-:Y:S02]  /*b3d0*/  @!P6 IMAD.IADD R17, R17, 0x1, -R9 ;  /* 0x000000011111e824 */ /* 0x000fe400078e0a09 */
[----:B------:R-:W-:Y:S02]  /*b3e0*/  VIADD R20, R13, 0x2c ;  /* 0x0000002c0d147836 */ /* 0x000fe40000000000 */
[----:B0-----:R-:W-:Y:S02]  /*b3f0*/  IMAD.MOV.U32 R4, RZ, RZ, R24 ;  /* 0x000000ffff047224 */ /* 0x001fe400078e0018 */
[----:B------:R-:W-:Y:S01]  /*b400*/  IMAD.MOV R10, RZ, RZ, -R10 ;  /* 0x000000ffff0a7224 */ /* 0x000fe200078e0a0a */
[----:B------:R-:W-:Y:S01]  /*b410*/  IABS R21, R20 ;  /* 0x0000001400157213 */ /* 0x000fe20000000000 */
[----:B------:R-:W-:Y:S01]  /*b420*/  @!P0 IMAD.MOV R4, RZ, RZ, -R4 ;  /* 0x000000ffff048224 */ /* 0x000fe200078e0a04 */
[----:B------:R-:W-:Y:S01]  /*b430*/  ISETP.GT.U32.AND P0, PT, R9, R17, PT ;  /* 0x000000110900720c */ /* 0x000fe20003f04070 */
[----:B------:R-:W-:-:S02]  /*b440*/  VIADD R0, R13, 0x2b ;  /* 0x0000002b0d007836 */ /* 0x000fc40000000000 */
[----:B------:R-:W-:Y:S01]  /*b450*/  IMAD.HI.U32 R25, R11, R22, RZ ;  /* 0x000000160b197227 */ /* 0x000fe200078e00ff */
[----:B------:R0:W-:Y:S03]  /*b460*/  STL [R1+0xa4], R4 ;  /* 0x0000a40401007387 */ /* 0x0001e60000100800 */
[C---:B------:R-:W-:Y:S01]  /*b470*/  IMAD R16, R9.reuse, R10, R16 ;  /* 0x0000000a09107224 */ /* 0x040fe200078e0210 */
[----:B------:R-:W-:Y:S01]  /*b480*/  IABS R10, R0 ;  /* 0x00000000000a7213 */ /* 0x000fe20000000000 */
[----:B------:R-:W-:Y:S02]  /*b490*/  IMAD.MOV R25, RZ, RZ, -R25 ;  /* 0x000000ffff197224 */ /* 0x000fe400078e0a19 */
[----:B------:R-:W-:Y:S01]  /*b4a0*/  @!P3 IMAD.IADD R18, R18, 0x1, -R9 ;  /* 0x000000011212b824 */ /* 0x000fe200078e0a09 */
[----:B------:R-:W-:Y:S01]  /*b4b0*/  ISETP.GT.U32.AND P6, PT, R9, R16, PT ;  /* 0x000000100900720c */ /* 0x000fe20003fc4070 */
[----:B------:R-:W-:Y:S01]  /*b4c0*/  IMAD.HI.U32 R23, R11, R21, RZ ;  /* 0x000000150b177227 */ /* 0x000fe200078e00ff */
[----:B------:R-:W-:-:S03]  /*b4d0*/  ISETP.GE.AND P3, PT, R3, RZ, PT ;  /* 0x000000ff0300720c */ /* 0x000fc60003f66270 */
[----:B0-----:R-:W-:Y:S02]  /*b4e0*/  IMAD.MOV.U32 R4, RZ, RZ, R2 ;  /* 0x000000ffff047224 */ /* 0x001fe400078e0002 */
[C---:B------:R-:W-:Y:S02]  /*b4f0*/  IMAD R3, R9.reuse, R25, R22 ;  /* 0x0000001909037224 */ /* 0x040fe400078e0216 */
[----:B------:R-:W-:Y:S02]  /*b500*/  IMAD.MOV.U32 R24, RZ, RZ, R10 ;  /* 0x000000ffff187224 */ /* 0x000fe400078e000a */
[----:B------:R-:W-:Y:S01]  /*b510*/  @!P2 IMAD.MOV R4, RZ, RZ, -R4 ;  /* 0x000000ffff04a224 */ /* 0x000fe200078e0a04 */
[----:B------:R-:W-:Y:S01]  /*b520*/  ISETP.GT.U32.AND P2, PT, R9, R18, PT ;  /* 0x000000120900720c */ /* 0x000fe20003f44070 */
[----:B------:R-:W-:Y:S02]  /*b530*/  IMAD.MOV R23, RZ, RZ, -R23 ;  /* 0x000000ffff177224 */ /* 0x000fe400078e0a17 */
[----:B------:R-:W-:Y:S01]  /*b540*/  @!P0 IMAD.IADD R17, R17, 0x1, -R9 ;  /* 0x0000000111118824 */ /* 0x000fe200078e0a09 */
[----:B------:R-:W-:Y:S01]  /*b550*/  ISETP.GT.U32.AND P0, PT, R9, R3, PT ;  /* 0x000000030900720c */ /* 0x000fe20003f04070 */
[----:B------:R-:W-:Y:S01]  /*b560*/  IMAD.HI.U32 R2, R11, R24, RZ ;  /* 0x000000180b027227 */ /* 0x000fe200078e00ff */
[----:B------:R0:W-:Y:S03]  /*b570*/  STL [R1+0x9c], R4 ;  /* 0x00009c0401007387 */ /* 0x0001e60000100800 */
[----:B------:R-:W-:-:S02]  /*b580*/  IMAD R10, R9, R23, R21 ;  /* 0x00000017090a7224 */ /* 0x000fc400078e0215 */
[----:B------:R-:W-:Y:S02]  /*b590*/  IMAD.MOV R2, RZ, RZ, -R2 ;  /* 0x000000ffff027224 */ /* 0x000fe400078e0a02 */
[----:B------:R-:W-:Y:S02]  /*b5a0*/  @!P6 IMAD.IADD R16, R16, 0x1, -R9 ;  /* 0x000000011010e824 */ /* 0x000fe400078e0a09 */
[----:B------:R-:W-:Y:S02]  /*b5b0*/  VIADD R15, R13, 0x2a ;  /* 0x0000002a0d0f7836 */ /* 0x000fe40000000000 */
[----:B0-----:R-:W-:Y:S01]  /*b5c0*/  IMAD.MOV.U32 R4, RZ, RZ, R17 ;  /* 0x000000ffff047224 */ /* 0x001fe200078e0011 */
[C---:B------:R-:W-:Y:S01]  /*b5d0*/  ISETP.GT.U32.AND P6, PT, R9.reuse, R16, PT ;  /* 0x000000100900720c */ /* 0x040fe20003fc4070 */
[C---:B------:R-:W-:Y:S01]  /*b5e0*/  IMAD R2, R9.reuse, R2, R24 ;  /* 0x0000000209027224 */ /* 0x040fe200078e0218 */
[----:B------:R-:W-:Y:S01]  /*b5f0*/  IABS R22, R15 ;  /* 0x0000000f00167213 */ /* 0x000fe20000000000 */
[----:B------:R-:W-:Y:S01]  /*b600*/  @!P5 IMAD.MOV R4, RZ, RZ, -R4 ;  /* 0x000000ffff04d224 */ /* 0x000fe200078e0a04 */
[----:B------:R-:W-:Y:S01]  /*b610*/  ISETP.GT.U32.AND P5, PT, R9, R10, PT ;  /* 0x0000000a0900720c */ /* 0x000fe20003fa4070 */
[----:B------:R-:W-:-:S02]  /*b620*/  IMAD.MOV.U32 R5, RZ, RZ, R14 ;  /* 0x000000ffff057224 */ /* 0x000fc400078e000e */
[----:B------:R-:W-:Y:S01]  /*b630*/  @!P0 IMAD.IADD R3, R3, 0x1, -R9 ;  /* 0x0000000103038824 */ /* 0x000fe200078e0a09 */
[----:B------:R-:W-:Y:S01]  /*b640*/  ISETP.GT.U32.AND P0, PT, R9, R2, PT ;  /* 0x000000020900720c */ /* 0x000fe20003f04070 */
[----:B------:R-:W-:Y:S01]  /*b650*/  @!P4 IMAD.MOV R5, RZ, RZ, -R5 ;  /* 0x000000ffff05c224 */ /* 0x000fe200078e0a05 */
[----:B------:R-:W-:Y:S01]  /*b660*/  ISETP.GE.AND P4, PT, R19, RZ, PT ;  /* 0x000000ff1300720c */ /* 0x000fe20003f86270 */
[--C-:B------:R-:W-:Y:S01]  /*b670*/  @!P2 IMAD.IADD R18, R18, 0x1, -R9.reuse ;  /* 0x000000011212a824 */ /* 0x100fe200078e0a09 */
[----:B------:R-:W-:Y:S01]  /*b680*/  ISETP.GE.AND P2, PT, R20, RZ, PT ;  /* 0x000000ff1400720c */ /* 0x000fe20003f46270 */
[----:B------:R-:W-:Y:S01]  /*b690*/  IMAD.HI.U32 R14, R11, R22, RZ ;  /* 0x000000160b0e7227 */ /* 0x000fe200078e00ff */
[----:B------:R-:W-:Y:S03]  /*b6a0*/  STL [R1+0x94], R5 ;  /* 0x0000940501007387 */ /* 0x000fe60000100800 */
[----:B------:R-:W-:Y:S01]  /*b6b0*/  @!P5 IMAD.IADD R10, R10, 0x1, -R9 ;  /* 0x000000010a0ad824 */ /* 0x000fe200078e0a09 */
[----:B------:R0:W-:Y:S01]  /*b6c0*/  STL [R1+0x80], R4 ;  /* 0x0000800401007387 */ /* 0x0001e20000100800 */
[----:B------:R-:W-:Y:S01]  /*b6d0*/  IMAD.MOV R14, RZ, RZ, -R14 ;  /* 0x000000ffff0e7224 */ /* 0x000fe200078e0a0e */
[----:B------:R-:W-:Y:S01]  /*b6e0*/  ISETP.GT.U32.AND P5, PT, R9, R3, PT ;  /* 0x000000030900720c */ /* 0x000fe20003fa4070 */
[----:B------:R-:W-:-:S02]  /*b6f0*/  VIADD R17, R13, 0x29 ;  /* 0x000000290d117836 */ /* 0x000fc40000000000 */
[--C-:B------:R-:W-:Y:S01]  /*b700*/  @!P6 IMAD.IADD R16, R16, 0x1, -R9.reuse ;  /* 0x000000011010e824 */ /* 0x100fe200078e0a09 */
[----:B------:R-:W-:Y:S01]  /*b710*/  ISETP.GE.AND P6, PT, R0, RZ, PT ;  /* 0x000000ff0000720c */ /* 0x000fe20003fc6270 */
[----:B------:R-:W-:Y:S01]  /*b720*/  IMAD R0, R9, R14, R22 ;  /* 0x0000000e09007224 */ /* 0x000fe200078e0216 */
[----:B------:R-:W-:Y:S01]  /*b730*/  IABS R22, R17 ;  /* 0x0000001100167213 */ /* 0x000fe20000000000 */
[----:B------:R-:W-:Y:S02]  /*b740*/  @!P0 IMAD.IADD R2, R2, 0x1, -R9 ;  /* 0x0000000102028824 */ /* 0x000fe400078e0a09 */
[----:B0-----:R-:W-:Y:S02]  /*b750*/  IMAD.MOV.U32 R4, RZ, RZ, R18 ;  /* 0x000000ffff047224 */ /* 0x001fe400078e0012 */
[----:B------:R-:W-:Y:S01]  /*b760*/  IMAD.HI.U32 R24, R11, R22, RZ ;  /* 0x000000160b187227 */ /* 0x000fe200078e00ff */
[----:B------:R-:W-:-:S03]  /*b770*/  ISETP.GT.U32.AND P0, PT, R9, R2, PT ;  /* 0x000000020900720c */ /* 0x000fc60003f04070 */
[----:B------:R-:W-:Y:S01]  /*b780*/  @!P1 IMAD.MOV R4, RZ, RZ, -R4 ;  /* 0x000000ffff049224 */ /* 0x000fe200078e0a04 */
[----:B------:R-:W-:Y:S01]  /*b790*/  ISETP.GT.U32.AND P1, PT, R9, R10, PT ;  /* 0x0000000a0900720c */ /* 0x000fe20003f24070 */
[----:B------:R-:W-:Y:S02]  /*b7a0*/  IMAD.MOV R24, RZ, RZ, -R24 ;  /* 0x000000ffff187224 */ /* 0x000fe400078e0a18 */
[--C-:B------:R-:W-:Y:S01]  /*b7b0*/  @!P5 IMAD.IADD R3, R3, 0x1, -R9.reuse ;  /* 0x000000010303d824 */ /* 0x100fe200078e0a09 */
[----:B------:R-:W-:Y:S01]  /*b7c0*/  ISETP.GT.U32.AND P5, PT, R9, R0, PT ;  /* 0x000000000900720c */ /* 0x000fe20003fa4070 */
[C---:B------:R-:W-:Y:S01]  /*b7d0*/  VIADD R21, R13.reuse, 0x27 ;  /* 0x000000270d157836 */ /* 0x040fe20000000000 */
[----:B------:R-:W-:Y:S01]  /*b7e0*/  STL [R1+0x7c], R4 ;  /* 0x00007c0401007387 */ /* 0x000fe20000100800 */
[----:B------:R-:W-:Y:S02]  /*b7f0*/  VIADD R20, R13, 0x26 ;  /* 0x000000260d147836 */ /* 0x000fe40000000000 */
[--C-:B------:R-:W-:Y:S01]  /*b800*/  @!P0 IMAD.IADD R2, R2, 0x1, -R9.reuse ;  /* 0x0000000102028824 */ /* 0x100fe200078e0a09 */
[----:B------:R-:W-:Y:S01]  /*b810*/  IABS R18, R21 ;  /* 0x0000001500127213 */ /* 0x000fe20000000000 */
[----:B------:R-:W-:Y:S01]  /*b820*/  IMAD.MOV.U32 R5, RZ, RZ, R16 ;  /* 0x000000ffff057224 */ /* 0x000fe200078e0010 */
[----:B------:R-:W-:Y:S01]  /*b830*/  IABS R19, R20 ;  /* 0x0000001400137213 */ /* 0x000fe20000000000 */
[----:B------:R-:W-:Y:S01]  /*b840*/  @!P1 IMAD.IADD R10, R10, 0x1, -R9 ;  /* 0x000000010a0a9824 */ /* 0x000fe200078e0a09 */
[----:B------:R-:W-:Y:S01]  /*b850*/  ISETP.GE.AND P1, PT, R15, RZ, PT ;  /* 0x000000ff0f00720c */ /* 0x000fe20003f26270 */
[----:B------:R-:W-:-:S02]  /*b860*/  IMAD R15, R9, R24, R22 ;  /* 0x00000018090f7224 */ /* 0x000fc400078e0216 */
[----:B------:R-:W-:Y:S01]  /*b870*/  @!P5 IMAD.IADD R0, R0, 0x1, -R9 ;  /* 0x000000010000d824 */ /* 0x000fe200078e0a09 */
[----:B------:R-:W-:Y:S01]  /*b880*/  ISETP.GE.AND P5, PT, R17, RZ, PT ;  /* 0x000000ff1100720c */ /* 0x000fe20003fa6270 */
[----:B------:R-:W-:Y:S01]  /*b890*/  IMAD.HI.U32 R25, R11, R18, RZ ;  /* 0x000000120b197227 */ /* 0x000fe200078e00ff */
[----:B------:R-:W-:-:S03]  /*b8a0*/  ISETP.GT.U32.AND P0, PT, R9, R15, PT ;  /* 0x0000000f0900720c */ /* 0x000fc60003f04070 */
[----:B------:R-:W-:Y:S02]  /*b8b0*/  VIADD R14, R13, 0x28 ;  /* 0x000000280d0e7836 */ /* 0x000fe40000000000 */
[----:B------:R-:W-:Y:S02]  /*b8c0*/  @!P3 IMAD.MOV R5, RZ, RZ, -R5 ;  /* 0x000000ffff05b224 */ /* 0x000fe400078e0a05 */
[----:B------:R-:W-:Y:S01]  /*b8d0*/  IMAD.HI.U32 R24, R11, R19, RZ ;  /* 0x000000130b187227 */ /* 0x000fe200078e00ff */
[----:B------:R-:W-:Y:S02]  /*b8e0*/  IABS R23, R14 ;  /* 0x0000000e00177213 */ /* 0x000fe40000000000 */
[----:B------:R0:W-:Y:S01]  /*b8f0*/  STL [R1+0x78], R5 ;  /* 0x0000780501007387 */ /* 0x0001e20000100800 */
[----:B------:R-:W-:Y:S02]  /*b900*/  IMAD.MOV R25, RZ, RZ, -R25 ;  /* 0x000000ffff197224 */ /* 0x000fe400078e0a19 */
[----:B------:R-:W-:Y:S01]  /*b910*/  @!P0 IMAD.IADD R15, R15, 0x1, -R9 ;  /* 0x000000010f0f8824 */ /* 0x000fe200078e0a09 */
[----:B------:R-:W-:Y:S01]  /*b920*/  ISETP.GT.U32.AND P0, PT, R9, R0, PT ;  /* 0x000000000900720c */ /* 0x000fe20003f04070 */
[----:B------:R-:W-:-:S02]  /*b930*/  IMAD.MOV R24, RZ, RZ, -R24 ;  /* 0x000000ffff187224 */ /* 0x000fc400078e0a18 */
[----:B------:R-:W-:Y:S02]  /*b940*/  IMAD R18, R9, R25, R18 ;  /* 0x0000001909127224 */ /* 0x000fe400078e0212 */
[----:B------:R-:W-:-:S04]  /*b950*/  IMAD.HI.U32 R22, R11, R23, RZ ;  /* 0x000000170b167227 */ /* 0x000fc800078e00ff */
[----:B0-----:R-:W-:Y:S02]  /*b960*/  IMAD.MOV.U32 R5, RZ, RZ, R10 ;  /* 0x000000ffff057224 */ /* 0x001fe400078e000a */
[C---:B------:R-:W-:Y:S02]  /*b970*/  IMAD R19, R9.reuse, R24, R19 ;  /* 0x0000001809137224 */ /* 0x040fe400078e0213 */
[----:B------:R-:W-:Y:S01]  /*b980*/  @!P2 IMAD.MOV R5, RZ, RZ, -R5 ;  /* 0x000000ffff05a224 */ /* 0x000fe200078e0a05 */
[----:B------:R-:W-:Y:S01]  /*b990*/  ISETP.GT.U32.AND P2, PT, R9, R18, PT ;  /* 0x000000120900720c */ /* 0x000fe20003f44070 */
[----:B------:R-:W-:Y:S02]  /*b9a0*/  VIADD R17, R13, 0x25 ;  /* 0x000000250d117836 */ /* 0x000fe40000000000 */
[----:B------:R-:W-:Y:S02]  /*b9b0*/  IMAD.MOV.U32 R4, RZ, RZ, R3 ;  /* 0x000000ffff047224 */ /* 0x000fe400078e0003 */
[----:B------:R-:W-:Y:S01]  /*b9c0*/  IMAD.MOV R22, RZ, RZ, -R22 ;  /* 0x000000ffff167224 */ /* 0x000fe200078e0a16 */
[----:B------:R-:W-:Y:S01]  /*b9d0*/  IABS R24, R17 ;  /* 0x0000001100187213 */ /* 0x000fe20000000000 */
[----:B------:R-:W-:Y:S01]  /*b9e0*/  @!P0 IMAD.IADD R0, R0, 0x1, -R9 ;  /* 0x0000000100008824 */ /* 0x000fe200078e0a09 */
[C---:B------:R-:W-:Y:S01]  /*b9f0*/  ISETP.GT.U32.AND P0, PT, R9.reuse, R19, PT ;  /* 0x000000130900720c */ /* 0x040fe20003f04070 */
[----:B------:R-:W-:Y:S01]  /*ba00*/  @!P4 IMAD.MOV R4, RZ, RZ, -R4 ;  /* 0x000000ffff04c224 */ /* 0x000fe200078e0a04 */
[C---:B------:R-:W-:Y:S01]  /*ba10*/  ISETP.GT.U32.AND P4, PT, R9.reuse, R15, PT ;  /* 0x0000000f0900720c */ /* 0x040fe20003f84070 */
[----:B------:R-:W-:-:S02]  /*ba20*/  IMAD R22, R9, R22, R23 ;  /* 0x0000001609167224 */ /* 0x000fc400078e0217 */
[----:B------:R-:W-:Y:S01]  /*ba30*/  VIADD R23, R13, 0x24 ;  /* 0x000000240d177836 */ /* 0x000fe20000000000 */
[----:B------:R0:W-:Y:S01]  /*ba40*/  STL [R1+0x68], R4 ;  /* 0x0000680401007387 */ /* 0x0001e20000100800 */
[----:B------:R-:W-:Y:S01]  /*ba50*/  IMAD.MOV.U32 R3, RZ, RZ, R24 ;  /* 0x000000ffff037224 */ /* 0x000fe200078e0018 */
[----:B------:R-:W-:Y:S01]  /*ba60*/  ISETP.GT.U32.AND P3, PT, R9, R22, PT ;  /* 0x000000160900720c */ /* 0x000fe20003f64070 */
[--C-:B------:R-:W-:Y:S01]  /*ba70*/  @!P2 IMAD.IADD R18, R18, 0x1, -R9.reuse ;  /* 0x000000011212a824 */ /* 0x100fe200078e0a09 */
[----:B------:R-:W-:Y:S01]  /*ba80*/  IABS R16, R23 ;  /* 0x0000001700107213 */ /* 0x000fe20000000000 */
[----:B------:R-:W-:Y:S01]  /*ba90*/  STL [R1+0x60], R5 ;  /* 0x0000600501007387 */ /* 0x000fe20000100800 */
[----:B------:R-:W-:Y:S02]  /*baa0*/  VIADD R7, R13, 0x6 ;  /* 0x000000060d077836 */ /* 0x000fe40000000000 */
[----:B------:R-:W-:Y:S01]  /*bab0*/  @!P0 IMAD.IADD R19, R19, 0x1, -R9 ;  /* 0x0000000113138824 */ /* 0x000fe200078e0a09 */
[----:B------:R-:W-:Y:S01]  /*bac0*/  ISETP.GT.U32.AND P0, PT, R9, R18, PT ;  /* 0x000000120900720c */ /* 0x000fe20003f04070 */
[----:B0-----:R-:W-:-:S02]  /*bad0*/  IMAD.MOV.U32 R4, RZ, RZ, R2 ;  /* 0x000000ffff047224 */ /* 0x001fc400078e0002 */
[----:B------:R-:W-:-:S04]  /*bae0*/  IMAD.HI.U32 R2, R11, R3, RZ ;  /* 0x000000030b027227 */ /* 0x000fc800078e00ff */
[----:B------:R-:W-:Y:S01]  /*baf0*/  @!P6 IMAD.MOV R4, RZ, RZ, -R4 ;  /* 0x000000ffff04e224 */ /* 0x000fe200078e0a04 */
[----:B------:R-:W-:Y:S01]  /*bb00*/  ISETP.GE.AND P6, PT, R14, RZ, PT ;  /* 0x000000ff0e00720c */ /* 0x000fe20003fc6270 */
[----:B------:R-:W-:Y:S02]  /*bb10*/  IMAD.MOV R2, RZ, RZ, -R2 ;  /* 0x000000ffff027224 */ /* 0x000fe400078e0a02 */
[----:B------:R-:W-:Y:S01]  /*bb20*/  @!P4 IMAD.IADD R15, R15, 0x1, -R9 ;  /* 0x000000010f0fc824 */ /* 0x000fe200078e0a09 */
[----:B------:R0:W-:Y:S01]  /*bb30*/  STL [R1+0x5c], R4 ;  /* 0x00005c0401007387 */ /* 0x0001e20000100800 */
[----:B------:R-:W-:Y:S01]  /*bb40*/  IMAD.HI.U32 R14, R11, R16, RZ ;  /* 0x000000100b0e7227 */ /* 0x000fe200078e00ff */
[----:B------:R-:W-:-:S03]  /*bb50*/  ISETP.GE.AND P4, PT, R21, RZ, PT ;  /* 0x000000ff1500720c */ /* 0x000fc60003f86270 */
[C---:B------:R-:W-:Y:S02]  /*bb60*/  IMAD R10, R9.reuse, R2, R3 ;  /* 0x00000002090a7224 */ /* 0x040fe400078e0203 */
[----:B------:R-:W-:Y:S02]  /*bb70*/  IMAD.MOV R14, RZ, RZ, -R14 ;  /* 0x000000ffff0e7224 */ /* 0x000fe400078e0a0e */
[----:B------:R-:W-:Y:S02]  /*bb80*/  IMAD.MOV.U32 R3, RZ, RZ, R15 ;  /* 0x000000ffff037224 */ /* 0x000fe400078e000f */
[----:B------:R-:W-:Y:S01]  /*bb90*/  @!P3 IMAD.IADD R22, R22, 0x1, -R9 ;  /* 0x000000011616b824 */ /* 0x000fe200078e0a09 */
[----:B------:R-:W-:Y:S01]  /*bba0*/  ISETP.GE.AND P3, PT, R20, RZ, PT ;  /* 0x000000ff1400720c */ /* 0x000fe20003f66270 */
[----:B0-----:R-:W-:Y:S02]  /*bbb0*/  IMAD.MOV.U32 R4, RZ, RZ, R0 ;  /* 0x000000ffff047224 */ /* 0x001fe400078e0000 */
[C---:B------:R-:W-:Y:S01]  /*bbc0*/  IMAD R16, R9.reuse, R14, R16 ;  /* 0x0000000e09107224 */ /* 0x040fe200078e0210 */
[C---:B------:R-:W-:Y:S01]  /*bbd0*/  ISETP.GT.U32.AND P2, PT, R9.reuse, R22, PT ;  /* 0x000000160900720c */ /* 0x040fe20003f44070 */
[----:B------:R-:W-:Y:S01]  /*bbe0*/  @!P5 IMAD.MOV R3, RZ, RZ, -R3 ;  /* 0x000000ffff03d224 */ /* 0x000fe200078e0a03 */
[C---:B------:R-:W-:Y:S01]  /*bbf0*/  ISETP.GT.U32.AND P5, PT, R9.reuse, R10, PT ;  /* 0x0000000a0900720c */ /* 0x040fe20003fa4070 */
[----:B------:R-:W-:Y:S01]  /*bc00*/  @!P1 IMAD.MOV R4, RZ, RZ, -R4 ;  /* 0x000000ffff049224 */ /* 0x000fe200078e0a04 */
[C---:B------:R-:W-:Y:S01]  /*bc10*/  ISETP.GT.U32.AND P1, PT, R9.reuse, R19, PT ;  /* 0x000000130900720c */ /* 0x040fe20003f24070 */
[----:B------:R-:W-:Y:S01]  /*bc20*/  @!P0 IMAD.IADD R18, R18, 0x1, -R9 ;  /* 0x0000000112128824 */ /* 0x000fe200078e0a09 */
[----:B------:R-:W-:Y:S01]  /*bc30*/  ISETP.GT.U32.AND P0, PT, R9, R16, PT ;  /* 0x000000100900720c */ /* 0x000fe20003f04070 */
[C---:B------:R-:W-:Y:S01]  /*bc40*/  VIADD R0, R13.reuse, 0x23 ;  /* 0x000000230d007836 */ /* 0x040fe20000000000 */
[----:B------:R-:W-:Y:S01]  /*bc50*/  STL [R1+0x58], R4 ;  /* 0x0000580401007387 */ /* 0x000fe20000100800 */
[----:B------:R-:W-:-:S02]  /*bc60*/  VIADD R14, R13, 0x22 ;  /* 0x000000220d0e7836 */ /* 0x000fc40000000000 */
[----:B------:R-:W-:Y:S01]  /*bc70*/  VIADD R21, R13, 0x20 ;  /* 0x000000200d157836 */ /* 0x000fe20000000000 */
[----:B------:R-:W-:Y:S01]  /*bc80*/  IABS R2, R0 ;  /* 0x0000000000027213 */ /* 0x000fe20000000000 */
[--C-:B------:R-:W-:Y:S01]  /*bc90*/  @!P2 IMAD.IADD R22, R22, 0x1, -R9.reuse ;  /* 0x000000011616a824 */ /* 0x100fe200078e0a09 */
[----:B------:R-:W-:Y:S01]  /*bca0*/  IABS R15, R14 ;  /* 0x0000000e000f7213 */ /* 0x000fe20000000000 */
[--C-:B------:R-:W-:Y:S01]  /*bcb0*/  @!P5 IMAD.IADD R10, R10, 0x1, -R9.reuse ;  /* 0x000000010a0ad824 */ /* 0x100fe200078e0a09 */
[----:B------:R-:W-:Y:S01]  /*bcc0*/  ISETP.GE.AND P2, PT, R17, RZ, PT ;  /* 0x000000ff1100720c */ /* 0x000fe20003f46270 */
[--C-:B------:R-:W-:Y:S01]  /*bcd0*/  @!P1 IMAD.IADD R19, R19, 0x1, -R9.reuse ;  /* 0x0000000113139824 */ /* 0x100fe200078e0a09 */
[----:B------:R-:W-:Y:S01]  /*bce0*/  ISETP.GE.AND P1, PT, R23, RZ, PT ;  /* 0x000000ff1700720c */ /* 0x000fe20003f26270 */
[----:B------:R-:W-:Y:S01]  /*bcf0*/  IMAD.MOV.U32 R17, RZ, RZ, R2 ;  /* 0x000000ffff117224 */ /* 0x000fe200078e0002 */
[----:B------:R0:W-:Y:S01]  /*bd00*/  STL [R1+0x54], R3 ;  /* 0x0000540301007387 */ /* 0x0001e20000100800 */
[----:B------:R-:W-:Y:S01]  /*bd10*/  VIADD R23, R13, 0x21 ;  /* 0x000000210d177836 */ /* 0x000fe20000000000 */
[----:B------:R-:W-:Y:S01]  /*bd20*/  ISETP.GE.AND P5, PT, R0, RZ, PT ;  /* 0x000000ff0000720c */ /* 0x000fe20003fa6270 */
[----:B------:R-:W-:Y:S01]  /*bd30*/  @!P0 IMAD.IADD R16, R16, 0x1, -R9 ;  /* 0x0000000110108824 */ /* 0x000fe200078e0a09 */
[----:B------:R-:W-:Y:S01]  /*bd40*/  ISETP.GT.U32.AND P0, PT, R9, R10, PT ;  /* 0x0000000a0900720c */ /* 0x000fe20003f04070 */
[----:B------:R-:W-:Y:S01]  /*bd50*/  IMAD.HI.U32 R20, R11, R15, RZ ;  /* 0x0000000f0b147227 */ /* 0x000fe200078e00ff */
[----:B------:R-:W-:-:S02]  /*bd60*/  IABS R2, R23 ;  /* 0x0000001700027213 */ /* 0x000fc40000000000 */
[----:B------:R-:W-:Y:S01]  /*bd70*/  IABS R24, R21 ;  /* 0x0000001500187213 */ /* 0x000fe20000000000 */
[----:B------:R-:W-:Y:S02]  /*bd80*/  IMAD.MOV R20, RZ, RZ, -R20 ;  /* 0x000000ffff147224 */ /* 0x000fe400078e0a14 */
[----:B0-----:R-:W-:-:S04]  /*bd90*/  IMAD.HI.U32 R3, R11, R17, RZ ;  /* 0x000000110b037227 */ /* 0x001fc800078e00ff */
[----:B------:R-:W-:Y:S02]  /*bda0*/  IMAD.MOV R3, RZ, RZ, -R3 ;  /* 0x000000ffff037224 */ /* 0x000fe400078e0a03 */
[----:B------:R-:W-:Y:S02]  /*bdb0*/  IMAD.MOV.U32 R0, RZ, RZ, R22 ;  /* 0x000000ffff007224 */ /* 0x000fe400078e0016 */
[----:B------:R-:W-:Y:S02]  /*bdc0*/  IMAD.MOV.U32 R22, RZ, RZ, R2 ;  /* 0x000000ffff167224 */ /* 0x000fe400078e0002 */
[C---:B------:R-:W-:Y:S02]  /*bdd0*/  IMAD R15, R9.reuse, R20, R15 ;  /* 0x00000014090f7224 */ /* 0x040fe400078e020f */
[----:B------:R-:W-:Y:S02]  /*bde0*/  IMAD R17, R9, R3, R17 ;  /* 0x0000000309117224 */ /* 0x000fe400078e0211 */
[----:B------:R-:W-:-:S02]  /*bdf0*/  IMAD.MOV.U32 R2, RZ, RZ, R18 ;  /* 0x000000ffff027224 */ /* 0x000fc400078e0012 */
[----:B------:R-:W-:Y:S01]  /*be00*/  @!P6 IMAD.MOV R0, RZ, RZ, -R0 ;  /* 0x000000ffff00e224 */ /* 0x000fe200078e0a00 */
[C---:B------:R-:W-:Y:S01]  /*be10*/  ISETP.GT.U32.AND P6, PT, R9.reuse, R16, PT ;  /* 0x000000100900720c */ /* 0x040fe20003fc4070 */
[----:B------:R-:W-:Y:S01]  /*be20*/  @!P0 IMAD.IADD R10, R10, 0x1, -R9 ;  /* 0x000000010a0a8824 */ /* 0x000fe200078e0a09 */
[C---:B------:R-:W-:Y:S01]  /*be30*/  ISETP.GT.U32.AND P0, PT, R9.reuse, R15, PT ;  /* 0x0000000f0900720c */ /* 0x040fe20003f04070 */
[----:B------:R-:W-:Y:S01]  /*be40*/  @!P4 IMAD.MOV R2, RZ, RZ, -R2 ;  /* 0x000000ffff02c224 */ /* 0x000fe200078e0a02 */
[----:B------:R-:W-:Y:S01]  /*be50*/  ISETP.GT.U32.AND P4, PT, R9, R17, PT ;  /* 0x000000110900720c */ /* 0x000fe20003f84070 */
[----:B------:R-:W-:Y:S01]  /*be60*/  IMAD.MOV.U32 R3, RZ, RZ, R19 ;  /* 0x000000ffff037224 */ /* 0x000fe200078e0013 */
[----:B------:R0:W-:Y:S01]  /*be70*/  STL [R1+0xf18], R0 ;  /* 0x000f180001007387 */ /* 0x0001e20000100800 */
[----:B------:R-:W-:-:S03]  /*be80*/  IMAD.HI.U32 R18, R11, R22, RZ ;  /* 0x000000160b127227 */ /* 0x000fc600078e00ff */
[----:B------:R-:W-:Y:S01]  /*be90*/  STL [R1+0xf1c], R2 ;  /* 0x000f1c0201007387 */ /* 0x000fe20000100800 */
[----:B------:R-:W-:Y:S01]  /*bea0*/  @!P3 IMAD.MOV R3, RZ, RZ, -R3 ;  /* 0x000000ffff03b224 */ /* 0x000fe200078e0a03 */
[----:B------:R-:W-:Y:S01]  /*beb0*/  ISETP.GE.AND P3, PT, R14, RZ, PT ;  /* 0x000000ff0e00720c */ /* 0x000fe20003f66270 */
[----:B------:R-:W-:Y:S02]  /*bec0*/  IMAD.MOV R14, RZ, RZ, -R18 ;  /* 0x000000ffff0e7224 */ /* 0x000fe400078e0a12 */
[--C-:B------:R-:W-:Y:S01]  /*bed0*/  @!P6 IMAD.IADD R16, R16, 0x1, -R9.reuse ;  /* 0x000000011010e824 */ /* 0x100fe200078e0a09 */
[----:B------:R-:W-:Y:S01]  /*bee0*/  STL [R1+0xf20], R3 ;  /* 0x000f200301007387 */ /* 0x000fe20000100800 */
[--C-:B------:R-:W-:Y:S01]  /*bef0*/  @!P0 IMAD.IADD R15, R15, 0x1, -R9.reuse ;  /* 0x000000010f0f8824 */ /* 0x100fe200078e0a09 */
[----:B------:R-:W-:Y:S01]  /*bf00*/  ISETP.GE.AND P6, PT, R23, RZ, PT ;  /* 0x000000ff1700720c */ /* 0x000fe20003fc6270 */
[----:B------:R-:W-:Y:S02]  /*bf10*/  @!P4 IMAD.IADD R17, R17, 0x1, -R9 ;  /* 0x000000011111c824 */ /* 0x000fe400078e0a09 */
[C---:B------:R-:W-:Y:S01]  /*bf20*/  IMAD R14, R9.reuse, R14, R22 ;  /* 0x0000000e090e7224 */ /* 0x040fe200078e0216 */
[C---:B------:R-:W-:Y:S01]  /*bf30*/  ISETP.GT.U32.AND P0, PT, R9.reuse, R15, PT ;  /* 0x0000000f0900720c */ /* 0x040fe20003f04070 */
[----:B------:R-:W-:Y:S01]  /*bf40*/  IMAD.MOV.U32 R5, RZ, RZ, R10 ;  /* 0x000000ffff057224 */ /* 0x000fe200078e000a */
[----:B------:R-:W-:Y:S01]  /*bf50*/  ISETP.GT.U32.AND P4, PT, R9, R17, PT ;  /* 0x000000110900720c */ /* 0x000fe20003f84070 */
[----:B------:R-:W-:-:S02]  /*bf60*/  IMAD.MOV.U32 R4, RZ, RZ, R16 ;  /* 0x000000ffff047224 */ /* 0x000fc400078e0010 */
[----:B------:R-:W-:-:S04]  /*bf70*/  IMAD.HI.U32 R10, R11, R24, RZ ;  /* 0x000000180b0a7227 */ /* 0x000fc800078e00ff */
[----:B------:R-:W-:Y:S01]  /*bf80*/  @!P2 IMAD.MOV R5, RZ, RZ, -R5 ;  /* 0x000000ffff05a224 */ /* 0x000fe200078e0a05 */
[----:B------:R-:W-:Y:S01]  /*bf90*/  ISETP.GT.U32.AND P2, PT, R9, R14, PT ;  /* 0x0000000e0900720c */ /* 0x000fe20003f44070 */
[----:B------:R-:W-:Y:S01]  /*bfa0*/  @!P1 IMAD.MOV R4, RZ, RZ, -R4 ;  /* 0x000000ffff049224 */ /* 0x000fe200078e0a04 */
[----:B------:R-:W-:Y:S01]  /*bfb0*/  ISETP.GE.AND P1, PT, R21, RZ, PT ;  /* 0x000000ff1500720c */ /* 0x000fe20003f26270 */
[----:B------:R-:W-:Y:S01]  /*bfc0*/  IMAD.MOV R21, RZ, RZ, -R10 ;  /* 0x000000ffff157224 */ /* 0x000fe200078e0a0a */
[----:B------:R-:W-:Y:S01]  /*bfd0*/  STL [R1+0x3c], R5 ;  /* 0x00003c0501007387 */ /* 0x000fe20000100800 */
[----:B------:R-:W-:Y:S02]  /*bfe0*/  VIADD R20, R13, 0x1f ;  /* 0x0000001f0d147836 */ /* 0x000fe40000000000 */
[----:B------:R-:W-:Y:S01]  /*bff0*/  IMAD R24, R9, R21, R24 ;  /* 0x0000001509187224 */ /* 0x000fe200078e0218 */
[----:B------:R-:W-:Y:S01]  /*c000*/  STL [R1+0x40], R4 ;  /* 0x0000400401007387 */ /* 0x000fe20000100800 */
[--C-:B------:R-:W-:Y:S01]  /*c010*/  @!P0 IMAD.IADD R15, R15, 0x1, -R9.reuse ;  /* 0x000000010f0f8824 */ /* 0x100fe200078e0a09 */
[----:B------:R-:W-:Y:S01]  /*c020*/  IABS R19, R20 ;  /* 0x0000001400137213 */ /* 0x000fe20000000000 */
[--C-:B------:R-:W-:Y:S01]  /*c030*/  @!P4 IMAD.IADD R17, R17, 0x1, -R9.reuse ;  /* 0x000000011111c824 */ /* 0x100fe200078e0a09 */
[----:B------:R-:W-:Y:S01]  /*c040*/  ISETP.GT.U32.AND P0, PT, R9, R24, PT ;  /* 0x000000180900720c */ /* 0x000fe20003f04070 */
[----:B------:R-:W-:Y:S01]  /*c050*/  @!P2 IMAD.IADD R14, R14, 0x1, -R9 ;  /* 0x000000010e0ea824 */ /* 0x000fe200078e0a09 */
[----:B------:R-:W-:Y:S01]  /*c060*/  ISETP.GE.AND P4, PT, R20, RZ, PT ;  /* 0x000000ff1400720c */ /* 0x000fe20003f86270 */
[----:B0-----:R-:W-:-:S02]  /*c070*/  IMAD.MOV.U32 R0, RZ, RZ, R17 ;  /* 0x000000ffff007224 */ /* 0x001fc400078e0011 */
[----:B------:R-:W-:Y:S01]  /*c080*/  VIADD R18, R13, 0x1e ;  /* 0x0000001e0d127836 */ /* 0x000fe20000000000 */
[----:B------:R-:W-:Y:S01]  /*c090*/  ISETP.GT.U32.AND P2, PT, R9, R14, PT ;  /* 0x0000000e0900720c */ /* 0x000fe20003f44070 */
[----:B------:R-:W-:-:S03]  /*c0a0*/  IMAD.HI.U32 R10, R11, R19, RZ ;  /* 0x000000130b0a7227 */ /* 0x000fc600078e00ff */
[----:B------:R-:W-:Y:S01]  /*c0b0*/  IABS R16, R18 ;  /* 0x0000001200107213 */ /* 0x000fe20000000000 */
[----:B------:R-:W-:Y:S01]  /*c0c0*/  @!P5 IMAD.MOV R0, RZ, RZ, -R0 ;  /* 0x000000ffff00d224 */ /* 0x000fe200078e0a00 */
[----:B------:R-:W-:Y:S01]  /*c0d0*/  ISETP.GE.AND P5, PT, R18, RZ, PT ;  /* 0x000000ff1200720c */ /* 0x000fe20003fa6270 */
[----:B------:R-:W-:Y:S02]  /*c0e0*/  IMAD.MOV R10, RZ, RZ, -R10 ;  /* 0x000000ffff0a7224 */ /* 0x000fe400078e0a0a */
[----:B------:R-:W-:Y:S01]  /*c0f0*/  @!P0 IMAD.IADD R24, R24, 0x1, -R9 ;  /* 0x0000000118188824 */ /* 0x000fe200078e0a09 */
[----:B------:R0:W-:Y:S01]  /*c100*/  STL [R1+0x48], R0 ;  /* 0x0000480001007387 */ /* 0x0001e20000100800 */
[----:B------:R-:W-:Y:S02]  /*c110*/  VIADD R17, R13, 0x1d ;  /* 0x0000001d0d117836 */ /* 0x000fe40000000000 */
[C---:B------:R-:W-:Y:S01]  /*c120*/  IMAD R18, R9.reuse, R10, R19 ;  /* 0x0000000a09127224 */ /* 0x040fe200078e0213 */
[----:B------:R-:W-:Y:S01]  /*c130*/  ISETP.GT.U32.AND P0, PT, R9, R24, PT ;  /* 0x000000180900720c */ /* 0x000fe20003f04070 */
[----:B------:R-:W-:-:S04]  /*c140*/  IMAD.HI.U32 R10, R11, R16, RZ ;  /* 0x000000100b0a7227 */ /* 0x000fc800078e00ff */
[----:B------:R-:W-:Y:S02]  /*c150*/  IMAD.MOV R10, RZ, RZ, -R10 ;  /* 0x000000ffff0a7224 */ /* 0x000fe400078e0a0a */
[----:B0-----:R-:W-:Y:S02]  /*c160*/  IMAD.MOV.U32 R0, RZ, RZ, R15 ;  /* 0x000000ffff007224 */ /* 0x001fe400078e000f */
[--C-:B------:R-:W-:Y:S01]  /*c170*/  @!P2 IMAD.IADD R14, R14, 0x1, -R9.reuse ;  /* 0x000000010e0ea824 */ /* 0x100fe200078e0a09 */
[----:B------:R-:W-:Y:S01]  /*c180*/  ISETP.GT.U32.AND P2, PT, R9, R18, PT ;  /* 0x000000120900720c */ /* 0x000fe20003f44070 */
[----:B------:R-:W-:Y:S01]  /*c190*/  @!P3 IMAD.MOV R0, RZ, RZ, -R0 ;  /* 0x000000ffff00b224 */ /* 0x000fe200078e0a00 */
[----:B------:R-:W-:Y:S01]  /*c1a0*/  ISETP.GE.AND P3, PT, R17, RZ, PT ;  /* 0x000000ff1100720c */ /* 0x000fe20003f66270 */
[----:B------:R-:W-:Y:S01]  /*c1b0*/  IMAD R16, R9, R10, R16 ;  /* 0x0000000a09107224 */ /* 0x000fe200078e0210 */
[----:B------:R-:W-:Y:S01]  /*c1c0*/  IABS R17, R17 ;  /* 0x0000001100117213 */ /* 0x000fe20000000000 */
[----:B------:R-:W-:Y:S01]  /*c1d0*/  VIADD R15, R13, 0x1c ;  /* 0x0000001c0d0f7836 */ /* 0x000fe20000000000 */
[----:B------:R0:W-:Y:S01]  /*c1e0*/  STL [R1+0x4c], R0 ;  /* 0x00004c0001007387 */ /* 0x0001e20000100800 */
[----:B------:R-:W-:-:S02]  /*c1f0*/  @!P0 IMAD.IADD R24, R24, 0x1, -R9 ;  /* 0x0000000118188824 */ /* 0x000fc400078e0a09 */
[----:B------:R-:W-:Y:S01]  /*c200*/  IMAD.HI.U32 R19, R11, R17, RZ ;  /* 0x000000110b137227 */ /* 0x000fe200078e00ff */
[----:B------:R-:W-:Y:S02]  /*c210*/  IABS R23, R15 ;  /* 0x0000000f00177213 */ /* 0x000fe40000000000 */
[----:B------:R-:W-:Y:S01]  /*c220*/  ISETP.GE.AND P0, PT, R15, RZ, PT ;  /* 0x000000ff0f00720c */ /* 0x000fe20003f06270 */
[----:B------:R-:W-:Y:S02]  /*c230*/  IMAD.MOV R19, RZ, RZ, -R19 ;  /* 0x000000ffff137224 */ /* 0x000fe400078e0a13 */
[----:B------:R-:W-:Y:S02]  /*c240*/  @!P2 IMAD.IADD R18, R18, 0x1, -R9 ;  /* 0x000000011212a824 */ /* 0x000fe400078e0a09 */
[----:B0-----:R-:W-:Y:S02]  /*c250*/  IMAD.MOV.U32 R0, RZ, RZ, R14 ;  /* 0x000000ffff007224 */ /* 0x001fe400078e000e */
[----:B------:R-:W-:-:S02]  /*c260*/  IMAD R15, R9, R19, R17 ;  /* 0x00000013090f7224 */ /* 0x000fc400078e0211 */
[----:B------:R-:W-:Y:S01]  /*c270*/  @!P6 IMAD.MOV R0, RZ, RZ, -R0 ;  /* 0x000000ffff00e224 */ /* 0x000fe200078e0a00 */
[----:B------:R-:W-:Y:S01]  /*c280*/  ISETP.GT.U32.AND P6, PT, R9, R16, PT ;  /* 0x000000100900720c */ /* 0x000fe20003fc4070 */
[----:B------:R-:W-:Y:S01]  /*c290*/  VIADD R10, R13, 0x1b ;  /* 0x0000001b0d0a7836 */ /* 0x000fe20000000000 */
[----:B------:R-:W-:Y:S01]  /*c2a0*/  ISETP.GT.U32.AND P2, PT, R9, R15, PT ;  /* 0x0000000f0900720c */ /* 0x000fe20003f44070 */
[----:B------:R-:W-:Y:S01]  /*c2b0*/  IMAD.HI.U32 R14, R11, R23, RZ ;  /* 0x000000170b0e7227 */ /* 0x000fe200078e00ff */
[----:B------:R0:W-:Y:S02]  /*c2c0*/  STL [R1+0x148], R0 ;  /* 0x0001480001007387 */ /* 0x0001e40000100800 */
[----:B------:R-:W-:Y:S01]  /*c2d0*/  IABS R22, R10 ;  /* 0x0000000a00167213 */ /* 0x000fe20000000000 */
[----:B------:R-:W-:Y:S02]  /*c2e0*/  VIADD R17, R13, 0x1a ;  /* 0x0000001a0d117836 */ /* 0x000fe40000000000 */
[----:B------:R-:W-:-:S02]  /*c2f0*/  IMAD.MOV R14, RZ, RZ, -R14 ;  /* 0x000000ffff0e7224 */ /* 0x000fc400078e0a0e */
[----:B------:R-:W-:Y:S01]  /*c300*/  IMAD.HI.U32 R19, R11, R22, RZ ;  /* 0x000000160b137227 */ /* 0x000fe200078e00ff */
[----:B------:R-:W-:-:S03]  /*c310*/  IABS R20, R17 ;  /* 0x0000001100147213 */ /* 0x000fc60000000000 */
[--C-:B------:R-:W-:Y:S01]  /*c320*/  @!P6 IMAD.IADD R16, R16, 0x1, -R9.reuse ;  /* 0x000000011010e824 */ /* 0x100fe200078e0a09 */
[----:B------:R-:W-:Y:S01]  /*c330*/  ISETP.GT.U32.AND P6, PT, R9, R18, PT ;  /* 0x000000120900720c */ /* 0x000fe20003fc4070 */
[----:B0-----:R-:W-:Y:S02]  /*c340*/  IMAD.MOV.U32 R0, RZ, RZ, R24 ;  /* 0x000000ffff007224 */ /* 0x001fe400078e0018 */
[----:B------:R-:W-:Y:S01]  /*c350*/  @!P2 IMAD.IADD R15, R15, 0x1, -R9 ;  /* 0x000000010f0fa824 */ /* 0x000fe200078e0a09 */
[C---:B------:R-:W-:Y:S01]  /*c360*/  ISETP.GT.U32.AND P2, PT, R9.reuse, R16, PT ;  /* 0x000000100900720c */ /* 0x040fe20003f44070 */
[C---:B------:R-:W-:Y:S02]  /*c370*/  IMAD R23, R9.reuse, R14, R23 ;  /* 0x0000000e09177224 */ /* 0x040fe400078e0217 */
[----:B------:R-:W-:Y:S01]  /*c380*/  @!P1 IMAD.MOV R0, RZ, RZ, -R0 ;  /* 0x000000ffff009224 */ /* 0x000fe200078e0a00 */
[----:B------:R-:W-:Y:S01]  /*c390*/  ISETP.GT.U32.AND P1, PT, R9, R15, PT ;  /* 0x0000000f0900720c */ /* 0x000fe20003f24070 */
[----:B------:R-:W-:-:S02]  /*c3a0*/  IMAD.MOV R19, RZ, RZ, -R19 ;  /* 0x000000ffff137224 */ /* 0x000fc400078e0a13 */
[----:B------:R-:W-:Y:S01]  /*c3b0*/  IMAD.HI.U32 R24, R11, R20, RZ ;  /* 0x000000140b187227 */ /* 0x000fe200078e00ff */
[----:B------:R0:W-:Y:S03]  /*c3c0*/  STL [R1+0x124], R0 ;  /* 0x0001240001007387 */ /* 0x0001e60000100800 */
[----:B------:R-:W-:Y:S01]  /*c3d0*/  @!P6 IMAD.IADD R18, R18, 0x1, -R9 ;  /* 0x000000011212e824 */ /* 0x000fe200078e0a09 */
[C---:B------:R-:W-:Y:S01]  /*c3e0*/  ISETP.GT.U32.AND P6, PT, R9.reuse, R23, PT ;  /* 0x000000170900720c */ /* 0x040fe20003fc4070 */
[----:B------:R-:W-:Y:S02]  /*c3f0*/  IMAD R22, R9, R19, R22 ;  /* 0x0000001309167224 */ /* 0x000fe400078e0216 */
[----:B------:R-:W-:Y:S02]  /*c400*/  IMAD.MOV R24, RZ, RZ, -R24 ;  /* 0x000000ffff187224 */ /* 0x000fe400078e0a18 */
[----:B------:R-:W-:-:S02]  /*c410*/  VIADD R19, R13, 0x18 ;  /* 0x000000180d137836 */ /* 0x000fc40000000000 */
[----:B0-----:R-:W-:Y:S02]  /*c420*/  IMAD.MOV.U32 R0, RZ, RZ, R18 ;  /* 0x000000ffff007224 */ /* 0x001fe400078e0012 */
[C---:B------:R-:W-:Y:S01]  /*c430*/  IMAD R20, R9.reuse, R24, R20 ;  /* 0x0000001809147224 */ /* 0x040fe200078e0214 */
[----:B------:R-:W-:Y:S01]  /*c440*/  IABS R25, R19 ;  /* 0x0000001300197213 */ /* 0x000fe20000000000 */
[----:B------:R-:W-:Y:S01]  /*c450*/  @!P4 IMAD.MOV R0, RZ, RZ, -R0 ;  /* 0x000000ffff00c224 */ /* 0x000fe200078e0a00 */
[----:B------:R-:W-:Y:S01]  /*c460*/  ISETP.GT.U32.AND P4, PT, R9, R22, PT ;  /* 0x000000160900720c */ /* 0x000fe20003f84070 */
[--C-:B------:R-:W-:Y:S01]  /*c470*/  @!P2 IMAD.IADD R16, R16, 0x1, -R9.reuse ;  /* 0x000000011010a824 */ /* 0x100fe200078e0a09 */
[----:B------:R-:W-:Y:S01]  /*c480*/  ISETP.GE.AND P2, PT, R10, RZ, PT ;  /* 0x000000ff0a00720c */ /* 0x000fe20003f46270 */
[--C-:B------:R-:W-:Y:S01]  /*c490*/  @!P1 IMAD.IADD R15, R15, 0x1, -R9.reuse ;  /* 0x000000010f0f9824 */ /* 0x100fe200078e0a09 */
[----:B------:R0:W-:Y:S01]  /*c4a0*/  STL [R1+0x120], R0 ;  /* 0x0001200001007387 */ /* 0x0001e20000100800 */
[----:B------:R-:W-:Y:S01]  /*c4b0*/  VIADD R14, R13, 0x19 ;  /* 0x000000190d0e7836 */ /* 0x000fe20000000000 */
[----:B------:R-:W-:Y:S01]  /*c4c0*/  ISETP.GT.U32.AND P1, PT, R9, R20, PT ;  /* 0x000000140900720c */ /* 0x000fe20003f24070 */
[----:B------:R-:W-:Y:S01]  /*c4d0*/  @!P6 IMAD.IADD R23, R23, 0x1, -R9 ;  /* 0x000000011717e824 */ /* 0x000fe200078e0a09 */
[----:B------:R-:W-:Y:S01]  /*c4e0*/  ISETP.GE.AND P6, PT, R17, RZ, PT ;  /* 0x000000ff1100720c */ /* 0x000fe20003fc6270 */
[----:B------:R-:W-:Y:S01]  /*c4f0*/  IMAD.MOV.U32 R18, RZ, RZ, R25 ;  /* 0x000000ffff127224 */ /* 0x000fe200078e0019 */
[----:B------:R-:W-:Y:S01]  /*c500*/  IABS R21, R14 ;  /* 0x0000000e00157213 */ /* 0x000fe20000000000 */
[----:B------:R-:W-:-:S02]  /*c510*/  VIADD R5, R13, 0x4 ;  /* 0x000000040d057836 */ /* 0x000fc40000000000 */
[----:B------:R-:W-:-:S04]  /*c520*/  IMAD.HI.U32 R25, R11, R18, RZ ;  /* 0x000000120b197227 */ /* 0x000fc800078e00ff */
[----:B0-----:R-:W-:Y:S01]  /*c530*/  IMAD.MOV.U32 R0, RZ, RZ, R16 ;  /* 0x000000ffff007224 */ /* 0x001fe200078e0010 */
[----:B------:R-:W-:Y:S01]  /*c540*/  IABS R16, R12 ;  /* 0x0000000c00107213 */ /* 0x000fe20000000000 */
[----:B------:R-:W-:-:S04]  /*c550*/  IMAD.HI.U32 R24, R11, R21, RZ ;  /* 0x000000150b187227 */ /* 0x000fc800078e00ff */
[----:B------:R-:W-:Y:S01]  /*c560*/  @!P5 IMAD.MOV R0, RZ, RZ, -R0 ;  /* 0x000000ffff00d224 */ /* 0x000fe200078e0a00 */
[C---:B------:R-:W-:Y:S01]  /*c570*/  ISETP.GT.U32.AND P5, PT, R9.reuse, R23, PT ;  /* 0x000000170900720c */ /* 0x040fe20003fa4070 */
[----:B------:R-:W-:Y:S02]  /*c580*/  IMAD.MOV R10, RZ, RZ, -R25 ;  /* 0x000000ffff0a7224 */ /* 0x000fe400078e0a19 */
[--C-:B------:R-:W-:Y:S01]  /*c590*/  @!P4 IMAD.IADD R22, R22, 0x1, -R9.reuse ;  /* 0x000000011616c824 */ /* 0x100fe200078e0a09 */
[----:B------:R0:W-:Y:S01]  /*c5a0*/  STL [R1+0x38], R0 ;  /* 0x0000380001007387 */ /* 0x0001e20000100800 */
[----:B------:R-:W-:Y:S02]  /*c5b0*/  @!P1 IMAD.IADD R20, R20, 0x1, -R9 ;  /* 0x0000000114149824 */ /* 0x000fe400078e0a09 */
[----:B------:R-:W-:Y:S01]  /*c5c0*/  IMAD.MOV R24, RZ, RZ, -R24 ;  /* 0x000000ffff187224 */ /* 0x000fe200078e0a18 */
[C---:B------:R-:W-:Y:S01]  /*c5d0*/  ISETP.GT.U32.AND P4, PT, R9.reuse, R22, PT ;  /* 0x000000160900720c */ /* 0x040fe20003f84070 */
[C---:B------:R-:W-:Y:S01]  /*c5e0*/  IMAD R18, R9.reuse, R10, R18 ;  /* 0x0000000a09127224 */ /* 0x040fe200078e0212 */
[C---:B------:R-:W-:Y:S01]  /*c5f0*/  ISETP.GT.U32.AND P1, PT, R9.reuse, R20, PT ;  /* 0x000000140900720c */ /* 0x040fe20003f24070 */
[----:B------:R-:W-:-:S02]  /*c600*/  IMAD R21, R9, R24, R21 ;  /* 0x0000001809157224 */ /* 0x000fc400078e0215 */
[----:B------:R-:W-:Y:S01]  /*c610*/  @!P5 IMAD.IADD R23, R23, 0x1, -R9 ;  /* 0x000000011717d824 */ /* 0x000fe200078e0a09 */
[----:B------:R-:W-:Y:S01]  /*c620*/  ISETP.GT.U32.AND P5, PT, R9, R18, PT ;  /* 0x000000120900720c */ /* 0x000fe20003fa4070 */
[C---:B------:R-:W-:Y:S02]  /*c630*/  VIADD R24, R13.reuse, 0x17 ;  /* 0x000000170d187836 */ /* 0x040fe40000000000 */
[----:B0-----:R-:W-:Y:S02]  /*c640*/  IMAD.MOV.U32 R0, RZ, RZ, R15 ;  /* 0x000000ffff007224 */ /* 0x001fe400078e000f */
[----:B------:R-:W-:Y:S01]  /*c650*/  VIADD R10, R13, 0x16 ;  /* 0x000000160d0a7836 */ /* 0x000fe20000000000 */
[----:B------:R-:W-:Y:S01]  /*c660*/  IABS R17, R24 ;  /* 0x0000001800117213 */ /* 0x000fe20000000000 */
[----:B------:R-:W-:Y:S01]  /*c670*/  @!P3 IMAD.MOV R0, RZ, RZ, -R0 ;  /* 0x000000ffff00b224 */ /* 0x000fe200078e0a00 */
[----:B------:R-:W-:Y:S01]  /*c680*/  ISETP.GT.U32.AND P3, PT, R9, R21, PT ;  /* 0x000000150900720c */ /* 0x000fe20003f64070 */
[--C-:B------:R-:W-:Y:S01]  /*c690*/  @!P4 IMAD.IADD R22, R22, 0x1, -R9.reuse ;  /* 0x000000011616c824 */ /* 0x100fe200078e0a09 */
[----:B------:R-:W-:Y:S01]  /*c6a0*/  ISETP.GE.AND P4, PT, R14, RZ, PT ;  /* 0x000000ff0e00720c */ /* 0x000fe20003f86270 */
[----:B------:R-:W-:Y:S01]  /*c6b0*/  IMAD.HI.U32 R25, R11, R17, RZ ;  /* 0x000000110b197227 */ /* 0x000fe200078e00ff */
[----:B------:R0:W-:Y:S01]  /*c6c0*/  STL [R1+0x10c], R0 ;  /* 0x00010c0001007387 */ /* 0x0001e20000100800 */
[----:B------:R-:W-:Y:S01]  /*c6d0*/  IABS R14, R10 ;  /* 0x0000000a000e7213 */ /* 0x000fe20000000000 */
[----:B------:R-:W1:Y:S01]  /*c6e0*/  I2F.RP R15, R16 ;  /* 0x00000010000f7306 */ /* 0x000e620000209400 */
[--C-:B------:R-:W-:Y:S01]  /*c6f0*/  @!P1 IMAD.IADD R20, R20, 0x1, -R9.reuse ;  /* 0x0000000114149824 */ /* 0x100fe200078e0a09 */
[----:B------:R-:W-:Y:S01]  /*c700*/  ISETP.GE.AND P1, PT, R19, RZ, PT ;  /* 0x000000ff1300720c */ /* 0x000fe20003f26270 */
[----:B------:R-:W-:-:S02]  /*c710*/  @!P5 IMAD.IADD R18, R18, 0x1, -R9 ;  /* 0x000000011212d824 */ /* 0x000fc400078e0a09 */
[----:B------:R-:W-:Y:S02]  /*c720*/  IMAD.MOV R19, RZ, RZ, -R25 ;  /* 0x000000ffff137224 */ /* 0x000fe400078e0a19 */
[----:B------:R-:W-:Y:S02]  /*c730*/  IMAD.MOV.U32 R2, RZ, RZ, R22 ;  /* 0x000000ffff027224 */ /* 0x000fe400078e0016 */
[----:B0-----:R-:W-:Y:S02]  /*c740*/  IMAD.MOV.U32 R0, RZ, RZ, R23 ;  /* 0x000000ffff007224 */ /* 0x001fe400078e0017 */
[C---:B------:R-:W-:Y:S02]  /*c750*/  IMAD R17, R9.reuse, R19, R17 ;  /* 0x0000001309117224 */ /* 0x040fe400078e0211 */
[----:B------:R-:W-:Y:S01]  /*c760*/  @!P0 IMAD.MOV R0, RZ, RZ, -R0 ;  /* 0x000000ffff008224 */ /* 0x000fe200078e0a00 */
[----:B------:R-:W-:Y:S01]  /*c770*/  ISETP.GT.U32.AND P0, PT, R9, R18, PT ;  /* 0x000000120900720c */ /* 0x000fe20003f04070 */
[----:B------:R-:W-:Y:S01]  /*c780*/  IMAD.HI.U32 R19, R11, R14, RZ ;  /* 0x0000000e0b137227 */ /* 0x000fe200078e00ff */
[----:B-1----:R-:W0:Y:S02]  /*c790*/  MUFU.RCP R15, R15 ;  /* 0x0000000f000f7308 */ /* 0x002e240000001000 */
[----:B------:R1:W-:Y:S01]  /*c7a0*/  STL [R1+0xc4], R0 ;  /* 0x0000c40001007387 */ /* 0x0003e20000100800 */
[----:B------:R-:W-:Y:S01]  /*c7b0*/  @!P3 IMAD.IADD R21, R21, 0x1, -R9 ;  /* 0x000000011515b824 */ /* 0x000fe200078e0a09 */
[----:B------:R-:W-:Y:S01]  /*c7c0*/  ISETP.GE.AND P3, PT, R24, RZ, PT ;  /* 0x000000ff1800720c */ /* 0x000fe20003f66270 */
[----:B------:R-:W-:-:S02]  /*c7d0*/  IMAD.MOV R19, RZ, RZ, -R19 ;  /* 0x000000ffff137224 */ /* 0x000fc400078e0a13 */
[----:B------:R-:W-:Y:S01]  /*c7e0*/  @!P2 IMAD.MOV R2, RZ, RZ, -R2 ;  /* 0x000000ffff02a224 */ /* 0x000fe200078e0a02 */
[----:B------:R-:W-:Y:S01]  /*c7f0*/  ISETP.GE.AND P2, PT, R10, RZ, PT ;  /* 0x000000ff0a00720c */ /* 0x000fe20003f46270 */
[C---:B------:R-:W-:Y:S01]  /*c800*/  IMAD R10, R9.reuse, R19, R14 ;  /* 0x00000013090a7224 */ /* 0x040fe200078e020e */
[C---:B------:R-:W-:Y:S01]  /*c810*/  ISETP.GT.U32.AND P5, PT, R9.reuse, R21, PT ;  /* 0x000000150900720c */ /* 0x040fe20003fa4070 */
[----:B------:R-:W-:Y:S01]  /*c820*/  @!P0 IMAD.IADD R18, R18, 0x1, -R9 ;  /* 0x0000000112128824 */ /* 0x000fe200078e0a09 */
[----:B------:R2:W-:Y:S01]  /*c830*/  STL [R1+0xd4], R2 ;  /* 0x0000d40201007387 */ /* 0x0005e20000100800 */
[----:B-1----:R-:W-:Y:S01]  /*c840*/  IMAD.MOV.U32 R0, RZ, RZ, R20 ;  /* 0x000000ffff007224 */ /* 0x002fe200078e0014 */
[----:B------:R-:W-:Y:S01]  /*c850*/  ISETP.GT.U32.AND P0, PT, R9, R10, PT ;  /* 0x0000000a0900720c */ /* 0x000fe20003f04070 */
[----:B------:R-:W-:Y:S02]  /*c860*/  VIADD R20, R13, 0x15 ;  /* 0x000000150d147836 */ /* 0x000fe40000000000 */
[----:B------:R-:W-:Y:S01]  /*c870*/  @!P6 IMAD.MOV R0, RZ, RZ, -R0 ;  /* 0x000000ffff00e224 */ /* 0x000fe200078e0a00 */
[----:B------:R-:W-:Y:S01]  /*c880*/  ISETP.GT.U32.AND P6, PT, R9, R17, PT ;  /* 0x000000110900720c */ /* 0x000fe20003fc4070 */
[----:B0-----:R-:W-:-:S02]  /*c890*/  VIADD R15, R15, 0xffffffe ;  /* 0x0ffffffe0f0f7836 */ /* 0x001fc40000000000 */
[----:B------:R-:W-:Y:S01]  /*c8a0*/  VIADD R22, R13, 0x14 ;  /* 0x000000140d167836 */ /* 0x000fe20000000000 */
[----:B------:R0:W-:Y:S01]  /*c8b0*/  STL [R1+0xe8], R0 ;  /* 0x0000e80001007387 */ /* 0x0001e20000100800 */
[--C-:B------:R-:W-:Y:S01]  /*c8c0*/  @!P5 IMAD.IADD R21, R21, 0x1, -R9.reuse ;  /* 0x000000011515d824 */ /* 0x100fe200078e0a09 */
[----:B------:R-:W-:Y:S01]  /*c8d0*/  ISETP.GE.AND P5, PT, R20, RZ, PT ;  /* 0x000000ff1400720c */ /* 0x000fe20003fa6270 */
[----:B------:R-:W1:Y:S01]  /*c8e0*/  F2I.FTZ.U32.TRUNC.NTZ R15, R15 ;  /* 0x0000000f000f7305 */ /* 0x000e62000021f000 */
[----:B------:R-:W-:Y:S01]  /*c8f0*/  IABS R20, R20 ;  /* 0x0000001400147213 */ /* 0x000fe20000000000 */
[----:B------:R-:W-:Y:S02]  /*c900*/  @!P0 IMAD.IADD R10, R10, 0x1, -R9 ;  /* 0x000000010a0a8824 */ /* 0x000fe400078e0a09 */
[----:B--2---:R-:W-:Y:S02]  /*c910*/  IMAD.MOV.U32 R2, RZ, RZ, R21 ;  /* 0x000000ffff027224 */ /* 0x004fe400078e0015 */
[----:B------:R-:W-:Y:S01]  /*c920*/  @!P6 IMAD.IADD R17, R17, 0x1, -R9 ;  /* 0x000000011111e824 */ /* 0x000fe200078e0a09 */
[----:B------:R-:W-:Y:S01]  /*c930*/  ISETP.GE.AND P6, PT, R22, RZ, PT ;  /* 0x000000ff1600720c */ /* 0x000fe20003fc6270 */
[----:B------:R-:W-:Y:S01]  /*c940*/  IMAD.HI.U32 R23, R11, R20, RZ ;  /* 0x000000140b177227 */ /* 0x000fe200078e00ff */
[----:B------:R-:W-:-:S02]  /*c950*/  IABS R22, R22 ;  /* 0x0000001600167213 */ /* 0x000fc40000000000 */
[C---:B------:R-:W-:Y:S01]  /*c960*/  ISETP.GT.U32.AND P0, PT, R9.reuse, R17, PT ;  /* 0x000000110900720c */ /* 0x040fe20003f04070 */
[----:B------:R-:W-:Y:S02]  /*c970*/  IMAD.MOV R23, RZ, RZ, -R23 ;  /* 0x000000ffff177224 */ /* 0x000fe400078e0a17 */
[----:B------:R-:W-:Y:S01]  /*c980*/  @!P4 IMAD.MOV R2, RZ, RZ, -R2 ;  /* 0x000000ffff02c224 */ /* 0x000fe200078e0a02 */
[C---:B------:R-:W-:Y:S01]  /*c990*/  ISETP.GT.U32.AND P4, PT, R9.reuse, R10, PT ;  /* 0x0000000a0900720c */ /* 0x040fe20003f84070 */
[----:B------:R-:W-:Y:S02]  /*c9a0*/  IMAD R20, R9, R23, R20 ;  /* 0x0000001709147224 */ /* 0x000fe400078e0214 */
[----:B0-----:R-:W-:Y:S01]  /*c9b0*/  IMAD.MOV.U32 R0, RZ, RZ, R18 ;  /* 0x000000ffff007224 */ /* 0x001fe200078e0012 */
[----:B------:R-:W-:Y:S01]  /*c9c0*/  STL [R1+0xe0], R2 ;  /* 0x0000e00201007387 */ /* 0x000fe20000100800 */
[----:B------:R-:W-:Y:S02]  /*c9d0*/  VIADD R14, R13, 0x12 ;  /* 0x000000120d0e7836 */ /* 0x000fe40000000000 */
[----:B------:R-:W-:-:S02]  /*c9e0*/  @!P1 IMAD.MOV R0, RZ, RZ, -R0 ;  /* 0x000000ffff009224 */ /* 0x000fc400078e0a00 */
[----:B------:R-:W-:Y:S01]  /*c9f0*/  @!P0 IMAD.IADD R17, R17, 0x1, -R9 ;  /* 0x0000000111118824 */ /* 0x000fe200078e0a09 */
[----:B------:R-:W-:Y:S01]  /*ca00*/  ISETP.GT.U32.AND P0, PT, R9, R20, PT ;  /* 0x000000140900720c */ /* 0x000fe20003f04070 */
[----:B------:R-:W-:Y:S01]  /*ca10*/  VIADD R19, R13, 0x13 ;  /* 0x000000130d137836 */ /* 0x000fe20000000000 */
[----:B------:R-:W-:Y:S01]  /*ca20*/  IABS R21, R14 ;  /* 0x0000000e00157213 */ /* 0x000fe20000000000 */
[----:B-1----:R-:W-:Y:S01]  /*ca30*/  IMAD.MOV R18, RZ, RZ, -R15 ;  /* 0x000000ffff127224 */ /* 0x002fe200078e0a0f */
[----:B------:R0:W-:Y:S01]  /*ca40*/  STL [R1+0xdc], R0 ;  /* 0x0000dc0001007387 */ /* 0x0001e20000100800 */
[----:B------:R-:W-:Y:S01]  /*ca50*/  IMAD.HI.U32 R23, R11, R22, RZ ;  /* 0x000000160b177227 */ /* 0x000fe200078e00ff */
[----:B------:R-:W-:Y:S02]  /*ca60*/  ISETP.GE.AND P1, PT, R19, RZ, PT ;  /* 0x000000ff1300720c */ /* 0x000fe40003f26270 */
[----:B------:R-:W-:Y:S01]  /*ca70*/  IABS R19, R19 ;  /* 0x0000001300137213 */ /* 0x000fe20000000000 */
[----:B------:R-:W-:Y:S01]  /*ca80*/  @!P4 IMAD.IADD R10, R10, 0x1, -R9 ;  /* 0x000000010a0ac824 */ /* 0x000fe200078e0a09 */
[----:B------:R-:W-:Y:S01]  /*ca90*/  ISETP.GE.AND P4, PT, R14, RZ, PT ;  /* 0x000000ff0e00720c */ /* 0x000fe20003f86270 */
[----:B------:R-:W-:-:S02]  /*caa0*/  IMAD R18, R18, R16, RZ ;  /* 0x0000001012127224 */ /* 0x000fc400078e02ff */
[----:B------:R-:W-:Y:S02]  /*cab0*/  IMAD.MOV.U32 R14, RZ, RZ, RZ ;  /* 0x000000ffff0e7224 */ /* 0x000fe400078e00ff */
[----:B------:R-:W-:Y:S02]  /*cac0*/  IMAD.MOV R23, RZ, RZ, -R23 ;  /* 0x000000ffff177224 */ /* 0x000fe400078e0a17 */
[----:B0-----:R-:W-:Y:S01]  /*cad0*/  IMAD.MOV.U32 R0, RZ, RZ, R17 ;  /* 0x000000ffff007224 */ /* 0x001fe200078e0011 */
[----:B------:R-:W-:Y:S01]  /*cae0*/  IABS R17, R28 ;  /* 0x0000001c00117213 */ /* 0x000fe20000000000 */
[----:B------:R-:W-:Y:S02]  /*caf0*/  @!P0 IMAD.IADD R20, R20, 0x1, -R9 ;  /* 0x0000000114148824 */ /* 0x000fe400078e0a09 */
[----:B------:R-:W-:-:S04]  /*cb00*/  IMAD.HI.U32 R18, R15, R18, R14 ;  /* 0x000000120f127227 */ /* 0x000fc800078e000e */
[C---:B------:R-:W-:Y:S02]  /*cb10*/  IMAD R14, R9.reuse, R23, R22 ;  /* 0x00000017090e7224 */ /* 0x040fe400078e0216 */
[----:B------:R-:W-:Y:S01]  /*cb20*/  @!P3 IMAD.MOV R0, RZ, RZ, -R0 ;  /* 0x000000ffff00b224 */ /* 0x000fe200078e0a00 */
[----:B------:R-:W-:Y:S01]  /*cb30*/  ISETP.GT.U32.AND P3, PT, R9, R20, PT ;  /* 0x000000140900720c */ /* 0x000fe20003f64070 */
[----:B------:R-:W-:Y:S01]  /*cb40*/  IMAD.HI.U32 R24, R11, R19, RZ ;  /* 0x000000130b187227 */ /* 0x000fe200078e00ff */
[----:B------:R-:W-:Y:S02]  /*cb50*/  ISETP.GT.U32.AND P0, PT, R9, R14, PT ;  /* 0x0000000e0900720c */ /* 0x000fe40003f04070 */
[----:B------:R0:W-:Y:S01]  /*cb60*/  STL [R1+0x88], R0 ;  /* 0x0000880001007387 */ /* 0x0001e20000100800 */
[----:B------:R-:W-:Y:S02]  /*cb70*/  IMAD.MOV R24, RZ, RZ, -R24 ;  /* 0x000000ffff187224 */ /* 0x000fe400078e0a18 */
[----:B------:R-:W-:-:S04]  /*cb80*/  IMAD.HI.U32 R25, R11, R21, RZ ;  /* 0x000000150b197227 */ /* 0x000fc800078e00ff */
[C---:B------:R-:W-:Y:S01]  /*cb90*/  IMAD R19, R9.reuse, R24, R19 ;  /* 0x0000001809137224 */ /* 0x040fe200078e0213 */
[----:B------:R-:W-:Y:S01]  /*cba0*/  IABS R24, R13 ;  /* 0x0000000d00187213 */ /* 0x000fe20000000000 */
[----:B------:R-:W-:Y:S02]  /*cbb0*/  @!P3 IMAD.IADD R20, R20, 0x1, -R9 ;  /* 0x000000011414b824 */ /* 0x000fe400078e0a09 */
[----:B0-----:R-:W-:Y:S01]  /*cbc0*/  IMAD.MOV.U32 R0, RZ, RZ, R10 ;  /* 0x000000ffff007224 */ /* 0x001fe200078e000a */
[----:B------:R-:W-:Y:S01]  /*cbd0*/  ISETP.GT.U32.AND P3, PT, R9, R19, PT ;  /* 0x000000130900720c */ /* 0x000fe20003f64070 */
[----:B------:R-:W-:Y:S02]  /*cbe0*/  IMAD.MOV R15, RZ, RZ, -R25 ;  /* 0x000000ffff0f7224 */ /* 0x000fe400078e0a19 */
[----:B------:R-:W-:Y:S02]  /*cbf0*/  @!P2 IMAD.MOV R0, RZ, RZ, -R0 ;  /* 0x000000ffff00a224 */ /* 0x000fe400078e0a00 */
[----:B------:R-:W-:-:S02]  /*cc00*/  @!P0 IMAD.IADD R14, R14, 0x1, -R9 ;  /* 0x000000010e0e8824 */ /* 0x000fc400078e0a09 */
[----:B------:R-:W-:Y:S01]  /*cc10*/  IMAD R21, R9, R15, R21 ;  /* 0x0000000f09157224 */ /* 0x000fe200078e0215 */
[----:B------:R0:W-:Y:S01]  /*cc20*/  STL [R1+0x90], R0 ;  /* 0x0000900001007387 */ /* 0x0001e20000100800 */
[----:B------:R-:W-:Y:S01]  /*cc30*/  VIADD R15, R13, 0x11 ;  /* 0x000000110d0f7836 */ /* 0x000fe20000000000 */
[----:B------:R-:W-:Y:S01]  /*cc40*/  ISETP.GT.U32.AND P0, PT, R9, R14, PT ;  /* 0x0000000e0900720c */ /* 0x000fe20003f04070 */
[----:B------:R-:W-:Y:S02]  /*cc50*/  VIADD R23, R13, 0x10 ;  /* 0x000000100d177836 */ /* 0x000fe40000000000 */
[----:B------:R-:W-:Y:S01]  /*cc60*/  @!P3 IMAD.IADD R19, R19, 0x1, -R9 ;  /* 0x000000011313b824 */ /* 0x000fe200078e0a09 */
[----:B------:R-:W-:Y:S01]  /*cc70*/  ISETP.GE.AND P2, PT, R15, RZ, PT ;  /* 0x000000ff0f00720c */ /* 0x000fe20003f46270 */
[----:B------:R-:W-:Y:S01]  /*cc80*/  IMAD.HI.U32 R18, R18, R17, RZ ;  /* 0x0000001112127227 */ /* 0x000fe200078e00ff */
[----:B------:R-:W-:Y:S02]  /*cc90*/  IABS R10, R15 ;  /* 0x0000000f000a7213 */ /* 0x000fe40000000000 */
[----:B------:R-:W-:Y:S01]  /*cca0*/  IABS R15, R23 ;  /* 0x00000017000f7213 */ /* 0x000fe20000000000 */
[----:B0-----:R-:W-:Y:S01]  /*ccb0*/  IMAD.MOV.U32 R0, RZ, RZ, R20 ;  /* 0x000000ffff007224 */ /* 0x001fe200078e0014 */
[----:B------:R-:W-:Y:S01]  /*ccc0*/  ISETP.GT.U32.AND P3, PT, R9, R19, PT ;  /* 0x000000130900720c */ /* 0x000fe20003f64070 */
[----:B------:R-:W-:-:S04]  /*ccd0*/  IMAD.HI.U32 R20, R11, R24, RZ ;  /* 0x000000180b147227 */ /* 0x000fc800078e00ff */
[----:B------:R-:W-:Y:S01]  /*cce0*/  @!P5 IMAD.MOV R0, RZ, RZ, -R0 ;  /* 0x000000ffff00d224 */ /* 0x000fe200078e0a00 */
[----:B------:R-:W-:Y:S01]  /*ccf0*/  ISETP.GT.U32.AND P5, PT, R9, R21, PT ;  /* 0x000000150900720c */ /* 0x000fe20003fa4070 */
[----:B------:R-:W-:Y:S01]  /*cd00*/  @!P0 IMAD.IADD R14, R14, 0x1, -R9 ;  /* 0x000000010e0e8824 */ /* 0x000fe200078e0a09 */
[----:B------:R-:W-:Y:S01]  /*cd10*/  ISETP.GE.AND P0, PT, R23, RZ, PT ;  /* 0x000000ff1700720c */ /* 0x000fe20003f06270 */
[----:B------:R-:W-:Y:S01]  /*cd20*/  IMAD.HI.U32 R22, R11, R15, RZ ;  /* 0x0000000f0b167227 */ /* 0x000fe200078e00ff */
[----:B------:R0:W-:Y:S03]  /*cd30*/  STL [R1+0x8c], R0 ;  /* 0x00008c0001007387 */ /* 0x0001e60000100800 */
[----:B------:R-:W-:Y:S02]  /*cd40*/  IMAD.MOV R22, RZ, RZ, -R22 ;  /* 0x000000ffff167224 */ /* 0x000fe400078e0a16 */
[----:B------:R-:W-:-:S02]  /*cd50*/  IMAD.MOV R20, RZ, RZ, -R20 ;  /* 0x000000ffff147224 */ /* 0x000fc400078e0a14 */
[----:B------:R-:W-:Y:S02]  /*cd60*/  IMAD R15, R9, R22, R15 ;  /* 0x00000016090f7224 */ /* 0x000fe400078e020f */
[--C-:B------:R-:W-:Y:S02]  /*cd70*/  @!P5 IMAD.IADD R21, R21, 0x1, -R9.reuse ;  /* 0x000000011515d824 */ /* 0x100fe400078e0a09 */
[----:B0-----:R-:W-:Y:S02]  /*cd80*/  IMAD.MOV.U32 R0, RZ, RZ, R14 ;  /* 0x000000ffff007224 */ /* 0x001fe400078e000e */
[----:B------:R-:W-:Y:S01]  /*cd90*/  @!P3 IMAD.IADD R19, R19, 0x1, -R9 ;  /* 0x000000011313b824 */ /* 0x000fe200078e0a09 */
[C---:B------:R-:W-:Y:S01]  /*cda0*/  ISETP.GT.U32.AND P5, PT, R9.reuse, R21, PT ;  /* 0x000000150900720c */ /* 0x040fe20003fa4070 */
[----:B------:R-:W-:Y:S01]  /*cdb0*/  @!P6 IMAD.MOV R0, RZ, RZ, -R0 ;  /* 0x000000ffff00e224 */ /* 0x000fe200078e0a00 */
[----:B------:R-:W-:Y:S01]  /*cdc0*/  ISETP.GT.U32.AND P3, PT, R9, R15, PT ;  /* 0x0000000f0900720c */ /* 0x000fe20003f64070 */
[----:B------:R-:W-:-:S02]  /*cdd0*/  IMAD.MOV R18, RZ, RZ, -R18 ;  /* 0x000000ffff127224 */ /* 0x000fc400078e0a12 */
[----:B------:R-:W-:Y:S01]  /*cde0*/  IMAD R24, R9, R20, R24 ;  /* 0x0000001409187224 */ /* 0x000fe200078e0218 */
[----:B------:R0:W-:Y:S01]  /*cdf0*/  STL [R1+0x44], R0 ;  /* 0x0000440001007387 */ /* 0x0001e20000100800 */
[----:B------:R-:W-:-:S04]  /*ce00*/  IMAD.HI.U32 R25, R11, R10, RZ ;  /* 0x0000000a0b197227 */ /* 0x000fc800078e00ff */
[C---:B------:R-:W-:Y:S02]  /*ce10*/  IMAD R17, R16.reuse, R18, R17 ;  /* 0x0000001210117224 */ /* 0x040fe400078e0211 */
[----:B------:R-:W-:Y:S02]  /*ce20*/  IMAD.MOV R25, RZ, RZ, -R25 ;  /* 0x000000ffff197224 */ /* 0x000fe400078e0a19 */
[----:B------:R-:W-:Y:S01]  /*ce30*/  @!P5 IMAD.IADD R21, R21, 0x1, -R9 ;  /* 0x000000011515d824 */ /* 0x000fe200078e0a09 */
[----:B------:R-:W-:Y:S01]  /*ce40*/  ISETP.GT.U32.AND P5, PT, R16, R17, PT ;  /* 0x000000111000720c */ /* 0x000fe20003fa4070 */
[----:B0-----:R-:W-:Y:S02]  /*ce50*/  IMAD.MOV.U32 R0, RZ, RZ, R19 ;  /* 0x000000ffff007224 */ /* 0x001fe400078e0013 */
[C---:B------:R-:W-:Y:S02]  /*ce60*/  IMAD R10, R9.reuse, R25, R10 ;  /* 0x00000019090a7224 */ /* 0x040fe400078e020a */
[----:B------:R-:W-:Y:S01]  /*ce70*/  @!P1 IMAD.MOV R0, RZ, RZ, -R0 ;  /* 0x000000ffff009224 */ /* 0x000fe200078e0a00 */
[----:B------:R-:W-:Y:S01]  /*ce80*/  ISETP.GT.U32.AND P1, PT, R9, R24, PT ;  /* 0x000000180900720c */ /* 0x000fe20003f24070 */
[----:B------:R-:W-:Y:S01]  /*ce90*/  @!P3 IMAD.IADD R15, R15, 0x1, -R9 ;  /* 0x000000010f0fb824 */ /* 0x000fe200078e0a09 */
[----:B------:R-:W-:Y:S01]  /*cea0*/  ISETP.GT.U32.AND P6, PT, R9, R10, PT ;  /* 0x0000000a0900720c */ /* 0x000fe20003fc4070 */
[C---:B------:R-:W-:Y:S01]  /*ceb0*/  VIADD R20, R13.reuse, 0xe ;  /* 0x0000000e0d147836 */ /* 0x040fe20000000000 */
[----:B------:R0:W-:Y:S01]  /*cec0*/  STL [R1+0x70], R0 ;  /* 0x0000700001007387 */ /* 0x0001e20000100800 */
[----:B------:R-:W-:-:S02]  /*ced0*/  VIADD R18, R13, 0xf ;  /* 0x0000000f0d127836 */ /* 0x000fc40000000000 */
[----:B------:R-:W-:Y:S01]  /*cee0*/  @!P5 IMAD.IADD R17, R17, 0x1, -R16 ;  /* 0x000000011111d824 */ /* 0x000fe200078e0a10 */
[----:B------:R-:W-:Y:S01]  /*cef0*/  IABS R23, R20 ;  /* 0x0000001400177213 */ /* 0x000fe20000000000 */
[C---:B------:R-:W-:Y:S01]  /*cf00*/  VIADD R14, R13.reuse, 0xd ;  /* 0x0000000d0d0e7836 */ /* 0x040fe20000000000 */
[----:B------:R-:W-:Y:S01]  /*cf10*/  IABS R25, R18 ;  /* 0x0000001200197213 */ /* 0x000fe20000000000 */
[----:B------:R-:W-:Y:S01]  /*cf20*/  VIADD R6, R13, 0x5 ;  /* 0x000000050d067836 */ /* 0x000fe20000000000 */
[----:B------:R-:W-:Y:S01]  /*cf30*/  ISETP.GT.U32.AND P5, PT, R16, R17, PT ;  /* 0x000000111000720c */ /* 0x000fe20003fa4070 */
[--C-:B------:R-:W-:Y:S01]  /*cf40*/  @!P1 IMAD.IADD R24, R24, 0x1, -R9.reuse ;  /* 0x0000000118189824 */ /* 0x100fe200078e0a09 */
[----:B------:R-:W-:Y:S01]  /*cf50*/  ISETP.GT.U32.AND P1, PT, R9, R15, PT ;  /* 0x0000000f0900720c */ /* 0x000fe20003f24070 */
[----:B------:R-:W-:Y:S01]  /*cf60*/  @!P6 IMAD.IADD R10, R10, 0x1, -R9 ;  /* 0x000000010a0ae824 */ /* 0x000fe200078e0a09 */
[----:B------:R-:W-:Y:S01]  /*cf70*/  IABS R26, R14 ;  /* 0x0000000e001a7213 */ /* 0x000fe20000000000 */
[----:B0-----:R-:W-:Y:S01]  /*cf80*/  IMAD.MOV.U32 R0, RZ, RZ, R21 ;  /* 0x000000ffff007224 */ /* 0x001fe200078e0015 */
[----:B------:R-:W-:Y:S01]  /*cf90*/  ISETP.GE.AND P6, PT, R18, RZ, PT ;  /* 0x000000ff1200720c */ /* 0x000fe20003fc6270 */
[----:B------:R-:W-:Y:S01]  /*cfa0*/  IMAD.HI.U32 R19, R11, R23, RZ ;  /* 0x000000170b137227 */ /* 0x000fe200078e00ff */
[----:B------:R-:W-:-:S03]  /*cfb0*/  ISETP.GT.U32.AND P3, PT, R9, R10, PT ;  /* 0x0000000a0900720c */ /* 0x000fc60003f64070 */
[----:B------:R-:W-:Y:S01]  /*cfc0*/  @!P4 IMAD.MOV R0, RZ, RZ, -R0 ;  /* 0x000000ffff00c224 */ /* 0x000fe200078e0a00 */
[----:B------:R-:W-:Y:S01]  /*cfd0*/  ISETP.GT.U32.AND P4, PT, R9, R24, PT ;  /* 0x000000180900720c */ /* 0x000fe20003f84070 */
[----:B------:R-:W-:Y:S02]  /*cfe0*/  IMAD.MOV R19, RZ, RZ, -R19 ;  /* 0x000000ffff137224 */ /* 0x000fe400078e0a13 */
[----:B------:R-:W-:Y:S01]  /*cff0*/  @!P1 IMAD.IADD R15, R15, 0x1, -R9 ;  /* 0x000000010f0f9824 */ /* 0x000fe200078e0a09 */
[----:B------:R-:W-:Y:S01]  /*d000*/  ISETP.GE.AND P1, PT, R28, RZ, PT ;  /* 0x000000ff1c00720c */ /* 0x000fe20003f26270 */
[----:B------:R-:W-:Y:S01]  /*d010*/  @!P5 IMAD.IADD R17, R17, 0x1, -R16 ;  /* 0x000000011111d824 */ /* 0x000fe200078e0a10 */
[----:B------:R0:W-:Y:S01]  /*d020*/  STL [R1+0x64], R0 ;  /* 0x0000640001007387 */ /* 0x0001e20000100800 */
[----:B------:R-:W-:Y:S01]  /*d030*/  ISETP.NE.AND P5, PT, R12, RZ, PT ;  /* 0x000000ff0c00720c */ /* 0x000fe20003fa5270 */
[----:B------:R-:W-:-:S04]  /*d040*/  IMAD.HI.U32 R22, R11, R25, RZ ;  /* 0x000000190b167227 */ /* 0x000fc800078e00ff */
[----:B------:R-:W-:-:S04]  /*d050*/  IMAD.HI.U32 R18, R11, R26, RZ ;  /* 0x0000001a0b127227 */ /* 0x000fc800078e00ff */
[C---:B------:R-:W-:Y:S02]  /*d060*/  IMAD R23, R9.reuse, R19, R23 ;  /* 0x0000001309177224 */ /* 0x040fe400078e0217 */
[----:B0-----:R-:W-:Y:S01]  /*d070*/  IMAD.MOV.U32 R0, RZ, RZ, R17 ;  /* 0x000000ffff007224 */ /* 0x001fe200078e0011 */
[----:B------:R-:W-:Y:S01]  /*d080*/  IABS R17, R7 ;  /* 0x0000000700117213 */ /* 0x000fe20000000000 */
[----:B------:R-:W-:Y:S02]  /*d090*/  IMAD.MOV R21, RZ, RZ, -R22 ;  /* 0x000000ffff157224 */ /* 0x000fe400078e0a16 */
[----:B------:R-:W-:Y:S02]  /*d0a0*/  IMAD.MOV R18, RZ, RZ, -R18 ;  /* 0x000000ffff127224 */ /* 0x000fe400078e0a12 */
[----:B------:R-:W-:Y:S01]  /*d0b0*/  @!P3 IMAD.IADD R10, R10, 0x1, -R9 ;  /* 0x000000010a0ab824 */ /* 0x000fe200078e0a09 */
[----:B------:R-:W-:Y:S01]  /*d0c0*/  ISETP.GE.AND P3, PT, R20, RZ, PT ;  /* 0x000000ff1400720c */ /* 0x000fe20003f66270 */
[----:B------:R-:W-:Y:S01]  /*d0d0*/  @!P1 IMAD.MOV R0, RZ, RZ, -R0 ;  /* 0x000000ffff009224 */ /* 0x000fe200078e0a00 */
[C---:B------:R-:W-:Y:S01]  /*d0e0*/  ISETP.GT.U32.AND P1, PT, R9.reuse, R23, PT ;  /* 0x000000170900720c */ /* 0x040fe20003f24070 */
[C---:B------:R-:W-:Y:S01]  /*d0f0*/  IMAD R25, R9.reuse, R21, R25 ;  /* 0x0000001509197224 */ /* 0x040fe200078e0219 */
[----:B------:R-:W-:Y:S01]  /*d100*/  @!P5 LOP3.LUT R0, RZ, R12, RZ, 0x33, !PT ;  /* 0x0000000cff00d212 */ /* 0x000fe200078e33ff */
[----:B------:R-:W-:-:S02]  /*d110*/  IMAD R26, R9, R18, R26 ;  /* 0x00000012091a7224 */ /* 0x000fc400078e021a */
[----:B------:R-:W-:Y:S01]  /*d120*/  @!P2 IMAD.MOV R10, RZ, RZ, -R10 ;  /* 0x000000ffff0aa224 */ /* 0x000fe200078e0a0a */
[----:B------:R-:W-:Y:S01]  /*d130*/  ISETP.GE.AND P2, PT, R13, RZ, PT ;  /* 0x000000ff0d00720c */ /* 0x000fe20003f46270 */
[--C-:B------:R-:W-:Y:S01]  /*d140*/  @!P4 IMAD.IADD R24, R24, 0x1, -R9.reuse ;  /* 0x000000011818c824 */ /* 0x100fe200078e0a09 */
[----:B------:R-:W-:Y:S01]  /*d150*/  ISETP.GT.U32.AND P4, PT, R9, R25, PT ;  /* 0x000000190900720c */ /* 0x000fe20003f84070 */
[----:B------:R-:W-:Y:S01]  /*d160*/  VIADD R18, R13, 0xc ;  /* 0x0000000c0d127836 */ /* 0x000fe20000000000 */
[----:B------:R-:W-:Y:S01]  /*d170*/  ISETP.GT.U32.AND P5, PT, R9, R26, PT ;  /* 0x0000001a0900720c */ /* 0x000fe20003fa4070 */
[----:B------:R-:W-:Y:S01]  /*d180*/  VIADD R16, R13, 0xb ;  /* 0x0000000b0d107836 */ /* 0x000fe20000000000 */
[----:B------:R0:W-:Y:S01]  /*d190*/  STL [R1+0xef0], R10 ;  /* 0x000ef00a01007387 */ /* 0x0001e20000100800 */
[----:B------:R-:W-:Y:S01]  /*d1a0*/  @!P1 IMAD.IADD R23, R23, 0x1, -R9 ;  /* 0x0000000117179824 */ /* 0x000fe200078e0a09 */
[----:B------:R-:W-:Y:S01]  /*d1b0*/  IABS R27, R18 ;  /* 0x00000012001b7213 */ /* 0x000fe20000000000 */
[----:B------:R-:W-:Y:S01]  /*d1c0*/  IMAD.MOV.U32 R2, RZ, RZ, R15 ;  /* 0x000000ffff027224 */ /* 0x000fe200078e000f */
[----:B------:R-:W-:Y:S01]  /*d1d0*/  IABS R22, R16 ;  /* 0x0000001000167213 */ /* 0x000fe20000000000 */
[----:B------:R-:W-:Y:S01]  /*d1e0*/  VIADD R21, R13, 0xa ;  /* 0x0000000a0d157836 */ /* 0x000fe20000000000 */
[----:B------:R-:W-:Y:S01]  /*d1f0*/  ISETP.GE.AND P1, PT, R18, RZ, PT ;  /* 0x000000ff1200720c */ /* 0x000fe20003f26270 */
[----:B------:R-:W-:Y:S01]  /*d200*/  @!P2 IMAD.MOV R24, RZ, RZ, -R24 ;  /* 0x000000ffff18a224 */ /* 0x000fe200078e0a18 */
[----:B------:R-:W-:Y:S01]  /*d210*/  ISETP.GT.U32.AND P2, PT, R9, R23, PT ;  /* 0x000000170900720c */ /* 0x000fe20003f44070 */
[--C-:B------:R-:W-:Y:S01]  /*d220*/  @!P4 IMAD.IADD R25, R25, 0x1, -R9.reuse ;  /* 0x000000011919c824 */ /* 0x100fe200078e0a09 */
[----:B------:R-:W-:Y:S01]  /*d230*/  ISETP.GE.AND P4, PT, R14, RZ, PT ;  /* 0x000000ff0e00720c */ /* 0x000fe20003f86270 */
[----:B------:R-:W-:Y:S01]  /*d240*/  @!P5 IMAD.IADD R26, R26, 0x1, -R9 ;  /* 0x000000011a1ad824 */ /* 0x000fe200078e0a09 */
[----:B------:R-:W-:Y:S01]  /*d250*/  IABS R18, R8 ;  /* 0x0000000800127213 */ /* 0x000fe20000000000 */
[----:B------:R-:W-:-:S03]  /*d260*/  IMAD.HI.U32 R14, R11, R27, RZ ;  /* 0x0000001b0b0e7227 */ /* 0x000fc600078e00ff */
[----:B------:R-:W-:Y:S01]  /*d270*/  ISETP.GT.U32.AND P5, PT, R9, R26, PT ;  /* 0x0000001a0900720c */ /* 0x000fe20003fa4070 */
[----:B------:R-:W-:-:S04]  /*d280*/  IMAD.HI.U32 R12, R11, R22, RZ ;  /* 0x000000160b0c7227 */ /* 0x000fc800078e00ff */
[----:B------:R-:W-:Y:S02]  /*d290*/  IMAD.MOV R14, RZ, RZ, -R14 ;  /* 0x000000ffff0e7224 */ /* 0x000fe400078e0a0e */
[----:B------:R-:W-:Y:S02]  /*d2a0*/  IMAD.MOV R12, RZ, RZ, -R12 ;  /* 0x000000ffff0c7224 */ /* 0x000fe400078e0a0c */
[----:B------:R-:W-:Y:S02]  /*d2b0*/  IMAD R27, R9, R14, R27 ;  /* 0x0000000e091b7224 */ /* 0x000fe400078e021b */
[----:B------:R-:W-:Y:S01]  /*d2c0*/  @!P2 IMAD.IADD R23, R23, 0x1, -R9 ;  /* 0x000000011717a824 */ /* 0x000fe200078e0a09 */
[----:B------:R-:W-:Y:S01]  /*d2d0*/  ISETP.GE.AND P2, PT, R21, RZ, PT ;  /* 0x000000ff1500720c */ /* 0x000fe20003f46270 */
        /* <DEDUP_REMOVED lines=8> */
[C---:B------:R-:W-:Y:S01]  /*d360*/  VIADD R20, R13.reuse, 0x9 ;  /* 0x000000090d147836 */ /* 0x040fe20000000000 */
[----:B------:R-:W-:Y:S01]  /*d370*/  STL [R1+0x6c], R2 ;  /* 0x00006c0201007387 */ /* 0x000fe20000100800 */
[----:B0-----:R-:W-:-:S02]  /*d380*/  VIADD R10, R13, 0x8 ;  /* 0x000000080d0a7836 */ /* 0x001fc40000000000 */
[----:B------:R-:W-:Y:S01]  /*d390*/  IMAD.HI.U32 R28, R11, R21, RZ ;  /* 0x000000150b1c7227 */ /* 0x000fe200078e00ff */
[----:B------:R0:W-:Y:S02]  /*d3a0*/  STL [R1+0x24], R0 ;  /* 0x0000240001007387 */ /* 0x0001e40000100800 */
[----:B------:R-:W-:Y:S01]  /*d3b0*/  IABS R19, R10 ;  /* 0x0000000a00137213 */ /* 0x000fe20000000000 */
[--C-:B------:R-:W-:Y:S01]  /*d3c0*/  @!P0 IMAD.IADD R25, R25, 0x1, -R9.reuse ;  /* 0x0000000119198824 */ /* 0x100fe200078e0a09 */
[----:B------:R-:W-:Y:S01]  /*d3d0*/  ISETP.GE.AND P0, PT, R16, RZ, PT ;  /* 0x000000ff1000720c */ /* 0x000fe20003f06270 */
[----:B------:R-:W-:Y:S01]  /*d3e0*/  @!P3 IMAD.IADD R27, R27, 0x1, -R9 ;  /* 0x000000011b1bb824 */ /* 0x000fe200078e0a09 */
[----:B------:R1:W-:Y:S01]  /*d3f0*/  STL [R1+0xef4], R24 ;  /* 0x000ef41801007387 */ /* 0x0003e20000100800 */
[----:B------:R-:W-:Y:S01]  /*d400*/  @!P6 IMAD.MOV R25, RZ, RZ, -R25 ;  /* 0x000000ffff19e224 */ /* 0x000fe200078e0a19 */
[----:B------:R-:W-:Y:S01]  /*d410*/  ISETP.GE.AND P6, PT, R20, RZ, PT ;  /* 0x000000ff1400720c */ /* 0x000fe20003fc6270 */
[----:B------:R-:W-:Y:S01]  /*d420*/  @!P5 IMAD.IADD R22, R22, 0x1, -R9 ;  /* 0x000000011616d824 */ /* 0x000fe200078e0a09 */
[----:B------:R-:W-:Y:S01]  /*d430*/  IABS R20, R20 ;  /* 0x0000001400147213 */ /* 0x000fe20000000000 */
[----:B------:R-:W-:Y:S01]  /*d440*/  IMAD.MOV R28, RZ, RZ, -R28 ;  /* 0x000000ffff1c7224 */ /* 0x000fe200078e0a1c */
[----:B------:R-:W-:Y:S01]  /*d450*/  ISETP.GT.U32.AND P3, PT, R9, R27, PT ;  /* 0x0000001b0900720c */ /* 0x000fe20003f64070 */
[----:B------:R-:W-:Y:S01]  /*d460*/  IMAD.HI.U32 R15, R11, R19, RZ ;  /* 0x000000130b0f7227 */ /* 0x000fe200078e00ff */
[----:B------:R-:W-:Y:S01]  /*d470*/  ISETP.GT.U32.AND P5, PT, R9, R22, PT ;  /* 0x000000160900720c */ /* 0x000fe20003fa4070 */
[----:B------:R-:W-:Y:S02]  /*d480*/  STL [R1+0xef8], R25 ;  /* 0x000ef81901007387 */ /* 0x000fe40000100800 */
[----:B------:R-:W-:-:S02]  /*d490*/  IMAD.HI.U32 R16, R11, R20, RZ ;  /* 0x000000140b107227 */ /* 0x000fc400078e00ff */
[----:B------:R-:W-:Y:S02]  /*d4a0*/  STL [R1+0xefc], R23 ;  /* 0x000efc1701007387 */ /* 0x000fe40000100800 */
[----:B------:R-:W-:Y:S02]  /*d4b0*/  IMAD.MOV R16, RZ, RZ, -R16 ;  /* 0x000000ffff107224 */ /* 0x000fe400078e0a10 */
[C---:B------:R-:W-:Y:S02]  /*d4c0*/  IMAD R21, R9.reuse, R28, R21 ;  /* 0x0000001c09157224 */ /* 0x040fe400078e0215 */
[----:B------:R-:W-:Y:S01]  /*d4d0*/  IMAD R20, R9, R16, R20 ;  /* 0x0000001009147224 */ /* 0x000fe200078e0214 */
[----:B------:R-:W-:Y:S01]  /*d4e0*/  IABS R16, R6 ;  /* 0x0000000600107213 */ /* 0x000fe20000000000 */
[----:B------:R-:W-:Y:S01]  /*d4f0*/  @!P3 IMAD.IADD R27, R27, 0x1, -R9 ;  /* 0x000000011b1bb824 */ /* 0x000fe200078e0a09 */
[----:B------:R-:W-:Y:S01]  /*d500*/  ISETP.GT.U32.AND P3, PT, R9, R21, PT ;  /* 0x000000150900720c */ /* 0x000fe20003f64070 */
[----:B------:R-:W-:-:S02]  /*d510*/  IMAD.MOV R15, RZ, RZ, -R15 ;  /* 0x000000ffff0f7224 */ /* 0x000fc400078e0a0f */
[----:B------:R-:W-:Y:S01]  /*d520*/  @!P5 IMAD.IADD R22, R22, 0x1, -R9 ;  /* 0x000000011616d824 */ /* 0x000fe200078e0a09 */
[C---:B------:R-:W-:Y:S01]  /*d530*/  ISETP.GT.U32.AND P5, PT, R9.reuse, R20, PT ;  /* 0x000000140900720c */ /* 0x040fe20003fa4070 */
[----:B------:R-:W-:Y:S01]  /*d540*/  IMAD R19, R9, R15, R19 ;  /* 0x0000000f09137224 */ /* 0x000fe200078e0213 */
[----:B------:R-:W-:Y:S01]  /*d550*/  IABS R15, R5 ;  /* 0x00000005000f7213 */ /* 0x000fe20000000000 */
[----:B------:R-:W-:-:S04]  /*d560*/  IMAD.HI.U32 R14, R11, R18, RZ ;  /* 0x000000120b0e7227 */ /* 0x000fc800078e00ff */
[----:B------:R-:W-:Y:S02]  /*d570*/  IMAD.MOV R14, RZ, RZ, -R14 ;  /* 0x000000ffff0e7224 */ /* 0x000fe400078e0a0e */
[----:B0-----:R-:W-:-:S04]  /*d580*/  IMAD.HI.U32 R0, R11, R15, RZ ;  /* 0x0000000f0b007227 */ /* 0x001fc800078e00ff */
[----:B------:R-:W-:Y:S02]  /*d590*/  IMAD R18, R9, R14, R18 ;  /* 0x0000000e09127224 */ /* 0x000fe400078e0212 */
[--C-:B------:R-:W-:Y:S01]  /*d5a0*/  @!P3 IMAD.IADD R21, R21, 0x1, -R9.reuse ;  /* 0x000000011515b824 */ /* 0x100fe200078e0a09 */
[C---:B------:R-:W-:Y:S01]  /*d5b0*/  ISETP.GT.U32.AND P3, PT, R9.reuse, R19, PT ;  /* 0x000000130900720c */ /* 0x040fe20003f64070 */
[----:B------:R-:W-:Y:S02]  /*d5c0*/  IMAD.MOV R0, RZ, RZ, -R0 ;  /* 0x000000ffff007224 */ /* 0x000fe400078e0a00 */
[----:B------:R-:W-:Y:S01]  /*d5d0*/  @!P5 IMAD.IADD R20, R20, 0x1, -R9 ;  /* 0x000000011414d824 */ /* 0x000fe200078e0a09 */
[C---:B------:R-:W-:Y:S01]  /*d5e0*/  ISETP.GT.U32.AND P5, PT, R9.reuse, R18, PT ;  /* 0x000000120900720c */ /* 0x040fe20003fa4070 */
[C---:B------:R-:W-:Y:S02]  /*d5f0*/  IMAD R15, R9.reuse, R0, R15 ;  /* 0x00000000090f7224 */ /* 0x040fe400078e020f */
[----:B------:R-:W0:Y:S01]  /*d600*/  S2R R0, SR_TID.X ;  /* 0x0000000000007919 */ /* 0x000e220000002100 */
[----:B------:R-:W-:Y:S01]  /*d610*/  @!P4 IMAD.MOV R26, RZ, RZ, -R26 ;  /* 0x000000ffff1ac224 */ /* 0x000fe200078e0a1a */
[----:B------:R-:W-:Y:S01]  /*d620*/  ISETP.GT.U32.AND P4, PT, R9, R21, PT ;  /* 0x000000150900720c */ /* 0x000fe20003f84070 */
[----:B------:R-:W-:-:S03]  /*d630*/  IMAD.HI.U32 R12, R11, R17, RZ ;  /* 0x000000110b0c7227 */ /* 0x000fc600078e00ff */
[----:B------:R-:W-:Y:S01]  /*d640*/  STL [R1+0xf00], R26 ;  /* 0x000f001a01007387 */ /* 0x000fe20000100800 */
[----:B------:R-:W-:Y:S02]  /*d650*/  IMAD.MOV R12, RZ, RZ, -R12 ;  /* 0x000000ffff0c7224 */ /* 0x000fe400078e0a0c */
[----:B------:R-:W-:Y:S02]  /*d660*/  VIADD R3, R13, 0x2 ;  /* 0x000000020d037836 */ /* 0x000fe40000000000 */
[----:B------:R-:W-:Y:S01]  /*d670*/  @!P3 IMAD.IADD R19, R19, 0x1, -R9 ;  /* 0x000000011313b824 */ /* 0x000fe200078e0a09 */
[C---:B------:R-:W-:Y:S01]  /*d680*/  ISETP.GT.U32.AND P3, PT, R9.reuse, R20, PT ;  /* 0x000000140900720c */ /* 0x040fe20003f64070 */
[C---:B------:R-:W-:Y:S01]  /*d690*/  IMAD R17, R9.reuse, R12, R17 ;  /* 0x0000000c09117224 */ /* 0x040fe200078e0211 */
[----:B------:R-:W-:Y:S01]  /*d6a0*/  IABS R12, R3 ;  /* 0x00000003000c7213 */ /* 0x000fe20000000000 */
[--C-:B------:R-:W-:Y:S01]  /*d6b0*/  @!P5 IMAD.IADD R18, R18, 0x1, -R9.reuse ;  /* 0x000000011212d824 */ /* 0x100fe200078e0a09 */
[----:B------:R-:W-:Y:S01]  /*d6c0*/  ISETP.GT.U32.AND P5, PT, R9, R19, PT ;  /* 0x000000130900720c */ /* 0x000fe20003fa4070 */
[----:B------:R-:W-:Y:S01]  /*d6d0*/  @!P4 IMAD.IADD R21, R21, 0x1, -R9 ;  /* 0x000000011515c824 */ /* 0x000fe200078e0a09 */
[----:B------:R-:W-:Y:S01]  /*d6e0*/  ISETP.GT.U32.AND P4, PT, R9, R17, PT ;  /* 0x000000110900720c */ /* 0x000fe20003f84070 */
[----:B------:R-:W-:-:S04]  /*d6f0*/  IMAD.HI.U32 R28, R11, R16, RZ ;  /* 0x000000100b1c7227 */ /* 0x000fc800078e00ff */
[----:B-1----:R-:W-:-:S04]  /*d700*/  IMAD.HI.U32 R24, R11, R12, RZ ;  /* 0x0000000c0b187227 */ /* 0x002fc800078e00ff */
[----:B------:R-:W-:Y:S02]  /*d710*/  IMAD.MOV R2, RZ, RZ, -R28 ;  /* 0x000000ffff027224 */ /* 0x000fe400078e0a1c */
[----:B------:R-:W-:Y:S02]  /*d720*/  IMAD.MOV R28, RZ, RZ, -R24 ;  /* 0x000000ffff1c7224 */ /* 0x000fe400078e0a18 */
[--C-:B------:R-:W-:Y:S01]  /*d730*/  @!P5 IMAD.IADD R19, R19, 0x1, -R9.reuse ;  /* 0x000000011313d824 */ /* 0x100fe200078e0a09 */
[C---:B------:R-:W-:Y:S01]  /*d740*/  ISETP.GT.U32.AND P5, PT, R9.reuse, R15, PT ;  /* 0x0000000f0900720c */ /* 0x040fe20003fa4070 */
[----:B------:R-:W-:Y:S02]  /*d750*/  IMAD R12, R9, R28, R12 ;  /* 0x0000001c090c7224 */ /* 0x000fe400078e020c */
[--C-:B------:R-:W-:Y:S01]  /*d760*/  @!P4 IMAD.IADD R17, R17, 0x1, -R9.reuse ;  /* 0x000000011111c824 */ /* 0x100fe200078e0a09 */
[----:B0-----:R-:W-:Y:S01]  /*d770*/  SHF.R.U32.HI R0, RZ, 0x5, R0 ;  /* 0x00000005ff007819 */ /* 0x001fe20000011600 */
[----:B------:R-:W-:Y:S01]  /*d780*/  VIADD R4, R13, 0x3 ;  /* 0x000000030d047836 */ /* 0x000fe20000000000 */
[C---:B------:R-:W-:Y:S01]  /*d790*/  ISETP.GT.U32.AND P4, PT, R9.reuse, R12, PT ;  /* 0x0000000c0900720c */ /* 0x040fe20003f84070 */
[C---:B------:R-:W-:Y:S01]  /*d7a0*/  IMAD R16, R9.reuse, R2, R16 ;  /* 0x0000000209107224 */ /* 0x040fe200078e0210 */
[----:B------:R-:W-:Y:S01]  /*d7b0*/  SGXT.U32 R0, R0, 0x1 ;  /* 0x000000010000781a */ /* 0x000fe20000000000 */
[----:B------:R-:W-:Y:S01]  /*d7c0*/  @!P3 IMAD.IADD R20, R20, 0x1, -R9 ;  /* 0x000000011414b824 */ /* 0x000fe200078e0a09 */
[----:B------:R-:W-:Y:S01]  /*d7d0*/  IABS R14, R4 ;  /* 0x00000004000e7213 */ /* 0x000fe20000000000 */
[----:B------:R-:W-:Y:S01]  /*d7e0*/  @!P1 IMAD.MOV R27, RZ, RZ, -R27 ;  /* 0x000000ffff1b9224 */ /* 0x000fe200078e0a1b */
[----:B------:R-:W-:Y:S01]  /*d7f0*/  ISETP.GT.U32.AND P3, PT, R9, R16, PT ;  /* 0x000000100900720c */ /* 0x000fe20003f64070 */
[--C-:B------:R-:W-:Y:S01]  /*d800*/  @!P5 IMAD.IADD R15, R15, 0x1, -R9.reuse ;  /* 0x000000010f0fd824 */ /* 0x100fe200078e0a09 */
[----:B------:R-:W-:Y:S01]  /*d810*/  LOP3.LUT R0, R0, 0x3e, RZ, 0xfc, !PT ;  /* 0x0000003e00007812 */ /* 0x000fe200078efcff */
[----:B------:R-:W-:Y:S01]  /*d820*/  IMAD.HI.U32 R29, R11, R14, RZ ;  /* 0x0000000e0b1d7227 */ /* 0x000fe200078e00ff */
[C---:B------:R-:W-:Y:S01]  /*d830*/  ISETP.GT.U32.AND P1, PT, R9.reuse, R18, PT ;  /* 0x000000120900720c */ /* 0x040fe20003f24070 */
[----:B------:R-:W-:Y:S02]  /*d840*/  STL [R1+0xf04], R27 ;  /* 0x000f041b01007387 */ /* 0x000fe40000100800 */
[----:B------:R-:W-:Y:S01]  /*d850*/  @!P4 IMAD.IADD R12, R12, 0x1, -R9 ;  /* 0x000000010c0cc824 */ /* 0x000fe200078e0a09 */
[----:B------:R-:W-:Y:S01]  /*d860*/  ISETP.GT.U32.AND P4, PT, R9, R15, PT ;  /* 0x0000000f0900720c */ /* 0x000fe20003f84070 */
[----:B------:R-:W-:-:S02]  /*d870*/  IMAD R2, R0, UR6, RZ ;  /* 0x0000000600027c24 */ /* 0x000fc4000f8e02ff */
[----:B------:R-:W-:Y:S02]  /*d880*/  IMAD R0, RZ, RZ, -UR6 ;  /* 0x80000006ff007e24 */ /* 0x000fe4000f8e02ff */
[----:B------:R-:W-:Y:S02]  /*d890*/  IMAD.MOV R29, RZ, RZ, -R29 ;  /* 0x000000ffff1d7224 */ /* 0x000fe400078e0a1d */
[----:B------:R-:W-:Y:S02]  /*d8a0*/  IMAD R2, R0, 0x2, R2 ;  /* 0x0000000200027824 */ /* 0x000fe400078e0202 */
[----:B------:R-:W-:Y:S02]  /*d8b0*/  IMAD R14, R9, R29, R14 ;  /* 0x0000001d090e7224 */ /* 0x000fe400078e020e */
[--C-:B------:R-:W-:Y:S01]  /*d8c0*/  @!P3 IMAD.IADD R16, R16, 0x1, -R9.reuse ;  /* 0x000000011010b824 */ /* 0x100fe200078e0a09 */
[----:B------:R-:W-:Y:S01]  /*d8d0*/  ISETP.GE.AND P3, PT, R10, RZ, PT ;  /* 0x000000ff0a00720c */ /* 0x000fe20003f66270 */
[----:B------:R-:W-:Y:S01]  /*d8e0*/  VIADD R29, R13, 0x1 ;  /* 0x000000010d1d7836 */ /* 0x000fe20000000000 */
[----:B------:R-:W-:Y:S01]  /*d8f0*/  ISETP.GE.AND P5, PT, R8, RZ, PT ;  /* 0x000000ff0800720c */ /* 0x000fe20003fa6270 */
[----:B------:R-:W2:Y:S01]  /*d900*/  LDL.LU R13, [R1+0xf50] ;  /* 0x000f5000010d7983 */ /* 0x000ea20000300800 */
[--C-:B------:R-:W-:Y:S01]  /*d910*/  @!P1 IMAD.IADD R18, R18, 0x1, -R9.reuse ;  /* 0x0000000112129824 */ /* 0x100fe200078e0a09 */
[----:B------:R-:W-:Y:S01]  /*d920*/  ISETP.GT.U32.AND P1, PT, R9, R14, PT ;  /* 0x0000000e0900720c */ /* 0x000fe20003f24070 */
[----:B------:R-:W-:Y:S01]  /*d930*/  @!P4 IMAD.IADD R15, R15, 0x1, -R9 ;  /* 0x000000010f0fc824 */ /* 0x000fe200078e0a09 */
[----:B------:R0:W-:Y:S01]  /*d940*/  STL [R1+0x448], R2 ;  /* 0x0004480201007387 */ /* 0x0001e20000100800 */
[----:B------:R-:W-:Y:S01]  /*d950*/  ISETP.GE.AND P4, PT, R4, RZ, PT ;  /* 0x000000ff0400720c */ /* 0x000fe20003f86270 */
[----:B------:R-:W-:Y:S01]  /*d960*/  @!P0 IMAD.MOV R22, RZ, RZ, -R22 ;  /* 0x000000ffff168224 */ /* 0x000fe200078e0a16 */
[----:B------:R-:W-:Y:S01]  /*d970*/  IABS R28, R29 ;  /* 0x0000001d001c7213 */ /* 0x000fe20000000000 */
[----:B------:R-:W1:Y:S01]  /*d980*/  S2R R4, SR_TID.X ;  /* 0x0000000000047919 */ /* 0x000e620000002100 */
[----:B------:R-:W-:Y:S01]  /*d990*/  @!P2 IMAD.MOV R21, RZ, RZ, -R21 ;  /* 0x000000ffff15a224 */ /* 0x000fe200078e0a15 */
[C---:B------:R-:W-:Y:S01]  /*d9a0*/  ISETP.GT.U32.AND P0, PT, R9.reuse, R17, PT ;  /* 0x000000110900720c */ /* 0x040fe20003f04070 */
[----:B------:R-:W-:Y:S01]  /*d9b0*/  @!P6 IMAD.MOV R20, RZ, RZ, -R20 ;  /* 0x000000ffff14e224 */ /* 0x000fe200078e0a14 */
[C---:B------:R-:W-:Y:S01]  /*d9c0*/  ISETP.GT.U32.AND P2, PT, R9.reuse, R16, PT ;  /* 0x000000100900720c */ /* 0x040fe20003f44070 */
[----:B------:R-:W-:Y:S01]  /*d9d0*/  @!P3 IMAD.MOV R19, RZ, RZ, -R19 ;  /* 0x000000ffff13b224 */ /* 0x000fe200078e0a13 */
[----:B------:R-:W-:Y:S01]  /*d9e0*/  ISETP.GT.U32.AND P3, PT, R9, R12, PT ;  /* 0x0000000c0900720c */ /* 0x000fe20003f64070 */
[----:B0-----:R-:W-:-:S02]  /*d9f0*/  IMAD R2, R0, 0x2, R2 ;  /* 0x0000000200027824 */ /* 0x001fc400078e0202 */
[----:B------:R-:W-:Y:S01]  /*da00*/  @!P5 IMAD.MOV R18, RZ, RZ, -R18 ;  /* 0x000000ffff12d224 */ /* 0x000fe200078e0a12 */
[----:B------:R-:W-:Y:S01]  /*da10*/  ISETP.GE.AND P5, PT, R6, RZ, PT ;  /* 0x000000ff0600720c */ /* 0x000fe20003fa6270 */
[----:B------:R-:W-:Y:S01]  /*da20*/  @!P1 IMAD.IADD R14, R14, 0x1, -R9 ;  /* 0x000000010e0e9824 */ /* 0x000fe200078e0a09 */
[----:B------:R0:W-:Y:S01]  /*da30*/  STL [R1+0x450], R2 ;  /* 0x0004500201007387 */ /* 0x0001e20000100800 */
[----:B------:R-:W-:Y:S01]  /*da40*/  IMAD.HI.U32 R11, R11, R28, RZ ;  /* 0x0000001c0b0b7227 */ /* 0x000fe200078e00ff */
[----:B------:R-:W-:Y:S02]  /*da50*/  ISETP.GE.AND P1, PT, R7, RZ, PT ;  /* 0x000000ff0700720c */ /* 0x000fe40003f26270 */
[----:B------:R-:W-:Y:S01]  /*da60*/  ISETP.GT.U32.AND P6, PT, R9, R14, PT ;  /* 0x0000000e0900720c */ /* 0x000fe20003fc4070 */
[----:B------:R-:W-:Y:S01]  /*da70*/  IMAD.MOV R11, RZ, RZ, -R11 ;  /* 0x000000ffff0b7224 */ /* 0x000fe200078e0a0b */
[----:B------:R-:W3:Y:S01]  /*da80*/  LDC R7, c[0x0][0x230] ;  /* 0x00008c00ff077b82 */ /* 0x000ee20000000800 */
[----:B------:R-:W-:-:S02]  /*da90*/  @!P0 IMAD.IADD R17, R17, 0x1, -R9 ;  /* 0x0000000111118824 */ /* 0x000fc400078e0a09 */
[C---:B------:R-:W-:Y:S02]  /*daa0*/  IMAD R11, R9.reuse, R11, R28 ;  /* 0x0000000b090b7224 */ /* 0x040fe400078e021c */
[----:B0-----:R-:W-:Y:S02]  /*dab0*/  IMAD R2, R0, 0x2, R2 ;  /* 0x0000000200027824 */ /* 0x001fe400078e0202 */
[--C-:B------:R-:W-:Y:S01]  /*dac0*/  @!P3 IMAD.IADD R12, R12, 0x1, -R9.reuse ;  /* 0x000000010c0cb824 */ /* 0x100fe200078e0a09 */
[----:B------:R-:W-:Y:S01]  /*dad0*/  ISETP.GT.U32.AND P0, PT, R9, R11, PT ;  /* 0x0000000b0900720c */ /* 0x000fe20003f04070 */
[--C-:B------:R-:W-:Y:S01]  /*dae0*/  @!P2 IMAD.IADD R16, R16, 0x1, -R9.reuse ;  /* 0x000000011010a824 */ /* 0x100fe200078e0a09 */
[----:B------:R0:W-:Y:S01]  /*daf0*/  STL [R1+0x41c], R2 ;  /* 0x00041c0201007387 */ /* 0x0001e20000100800 */
[----:B------:R-:W-:Y:S01]  /*db00*/  @!P6 IMAD.IADD R14, R14, 0x1, -R9 ;  /* 0x000000010e0ee824 */ /* 0x000fe200078e0a09 */
[----:B------:R-:W-:Y:S01]  /*db10*/  ISETP.GE.AND P6, PT, R3, RZ, PT ;  /* 0x000000ff0300720c */ /* 0x000fe20003fc6270 */
[----:B------:R-:W-:Y:S01]  /*db20*/  @!P1 IMAD.MOV R17, RZ, RZ, -R17 ;  /* 0x000000ffff119224 */ /* 0x000fe200078e0a11 */
[----:B------:R-:W-:Y:S01]  /*db30*/  STL [R1+0xf08], R22 ;  /* 0x000f081601007387 */ /* 0x000fe20000100800 */
[----:B-1----:R-:W-:Y:S01]  /*db40*/  IMAD.SHL.U32 R3, R4, 0x8, RZ ;  /* 0x0000000804037824 */ /* 0x002fe200078e00ff */
[----:B------:R-:W-:-:S02]  /*db50*/  ISETP.GE.AND P3, PT, R29, RZ, PT ;  /* 0x000000ff1d00720c */ /* 0x000fc40003f66270 */
[----:B------:R-:W-:Y:S01]  /*db60*/  STL [R1+0xf0c], R21 ;  /* 0x000f0c1501007387 */ /* 0x000fe20000100800 */
[----:B------:R-:W-:Y:S01]  /*db70*/  LOP3.LUT R29, R4, 0x7, RZ, 0xc0, !PT ;  /* 0x00000007041d7812 */ /* 0x000fe200078ec0ff */
[----:B0-----:R-:W-:Y:S01]  /*db80*/  IMAD R2, R0, 0x2, R2 ;  /* 0x0000000200027824 */ /* 0x001fe200078e0202 */
[----:B------:R-:W-:Y:S01]  /*db90*/  LOP3.LUT R28, R3, 0x30, RZ, 0xc0, !PT ;  /* 0x00000030031c7812 */ /* 0x000fe200078ec0ff */
[----:B------:R-:W-:Y:S01]  /*dba0*/  STL [R1+0xf10], R20 ;  /* 0x000f101401007387 */ /* 0x000fe20000100800 */
[----:B------:R-:W-:Y:S01]  /*dbb0*/  ISETP.GE.AND P2, PT, R5, RZ, PT ;  /* 0x000000ff0500720c */ /* 0x000fe20003f46270 */
[----:B------:R-:W-:Y:S02]  /*dbc0*/  IMAD.SHL.U32 R5, R4, 0x2, RZ ;  /* 0x0000000204057824 */ /* 0x000fe400078e00ff */
[----:B------:R-:W-:Y:S01]  /*dbd0*/  STL [R1+0xf14], R19 ;  /* 0x000f141301007387 */ /* 0x000fe20000100800 */
[----:B------:R-:W-:Y:S02]  /*dbe0*/  IMAD R28, R29, 0x40, R28 ;  /* 0x000000401d1c7824 */ /* 0x000fe400078e021c */
[----:B------:R-:W-:Y:S01]  /*dbf0*/  @!P0 IMAD.IADD R11, R11, 0x1, -R9 ;  /* 0x000000010b0b8824 */ /* 0x000fe200078e0a09 */
[----:B------:R-:W-:Y:S01]  /*dc00*/  STL [R1+0xf24], R18 ;  /* 0x000f241201007387 */ /* 0x000fe20000100800 */
[----:B---3--:R-:W-:Y:S01]  /*dc10*/  VIADD R7, R7, 0x3f ;  /* 0x0000003f07077836 */ /* 0x008fe20000000000 */
[----:B------:R-:W-:Y:S01]  /*dc20*/  LOP3.LUT R28, R28, 0x10, R5, 0x78, !PT ;  /* 0x000000101c1c7812 */ /* 0x000fe200078e7805 */
[----:B------:R-:W-:Y:S01]  /*dc30*/  IMAD R29, R29, 0x90, RZ ;  /* 0x000000901d1d7824 */ /* 0x000fe200078e02ff */
[----:B------:R0:W-:Y:S01]  /*dc40*/  STL [R1+0x40c], R2 ;  /* 0x00040c0201007387 */ /* 0x0001e20000100800 */
[----:B------:R-:W-:-:S02]  /*dc50*/  ISETP.GT.U32.AND P0, PT, R9, R11, PT ;  /* 0x0000000b0900720c */ /* 0x000fc40003f04070 */
[----:B------:R-:W-:Y:S02]  /*dc60*/  SHF.R.S32.HI R6, RZ, 0x1f, R7 ;  /* 0x0000001fff067819 */ /* 0x000fe40000011407 */
[----:B------:R-:W-:Y:S02]  /*dc70*/  LOP3.LUT R5, R29, 0x30, R5, 0x78, !PT ;  /* 0x000000301d057812 */ /* 0x000fe400078e7805 */
[----:B------:R-:W-:Y:S01]  /*dc80*/  LEA.HI R6, R6, R7, RZ, 0x6 ;  /* 0x0000000706067211 */ /* 0x000fe200078f30ff */
[----:B0-----:R-:W-:-:S06]  /*dc90*/  IMAD R2, R0, 0x2, R2 ;  /* 0x0000000200027824 */ /* 0x001fcc00078e0202 */
[----:B------:R-:W-:Y:S01]  /*dca0*/  @!P0 IMAD.IADD R11, R11, 0x1, -R9 ;  /* 0x000000010b0b8824 */ /* 0x000fe200078e0a09 */
[----:B------:R0:W-:Y:S02]  /*dcb0*/  STL [R1+0x410], R2 ;  /* 0x0004100201007387 */ /* 0x0001e40000100800 */
[----:B0-----:R-:W-:-:S05]  /*dcc0*/  IMAD R2, R0, 0x2, R2 ;  /* 0x0000000200027824 */ /* 0x001fca00078e0202 */
[----:B------:R0:W-:Y:S02]  /*dcd0*/  STL [R1+0x418], R2 ;  /* 0x0004180201007387 */ /* 0x0001e40000100800 */
[----:B0-----:R-:W-:-:S05]  /*dce0*/  IMAD R2, R0, 0x2, R2 ;  /* 0x0000000200027824 */ /* 0x001fca00078e0202 */
[----:B------:R0:W-:Y:S04]  /*dcf0*/  STL [R1+0x414], R2 ;  /* 0x0004140201007387 */ /* 0x0001e80000100800 */
[----:B------:R1:W-:Y:S01]  /*dd00*/  STL [R1+0xe04], R3 ;  /* 0x000e040301007387 */ /* 0x0003e20000100800 */
[----:B0-----:R-:W-:Y:S02]  /*dd10*/  IMAD R2, R0, 0x2, R2 ;  /* 0x0000000200027824 */ /* 0x001fe400078e0202 */
[----:B-1----:R-:W-:-:S03]  /*dd20*/  IMAD.SHL.U32 R3, R4, 0x20, RZ ;  /* 0x0000002004037824 */ /* 0x002fc600078e00ff */
[----:B------:R0:W-:Y:S01]  /*dd30*/  STL [R1+0x420], R2 ;  /* 0x0004200201007387 */ /* 0x0001e20000100800 */
[----:B------:R-:W-:Y:S02]  /*dd40*/  LOP3.LUT R4, R4, 0x3f, RZ, 0xc0, !PT ;  /* 0x0000003f04047812 */ /* 0x000fe400078ec0ff */
[----:B------:R-:W-:Y:S01]  /*dd50*/  LOP3.LUT R3, R28, 0x200, R3, 0xf8, !PT ;  /* 0x000002001c037812 */ /* 0x000fe200078ef803 */
[----:B0-----:R-:W-:-:S05]  /*dd60*/  IMAD R2, R0, 0x2, R2 ;  /* 0x0000000200027824 */ /* 0x001fca00078e0202 */
[----:B------:R0:W-:Y:S02]  /*dd70*/  STL [R1+0x424], R2 ;  /* 0x0004240201007387 */ /* 0x0001e40000100800 */
[----:B0-----:R-:W-:-:S05]  /*dd80*/  IMAD R2, R0, 0x2, R2 ;  /* 0x0000000200027824 */ /* 0x001fca00078e0202 */
[----:B------:R0:W-:Y:S02]  /*dd90*/  STL [R1+0x428], R2 ;  /* 0x0004280201007387 */ /* 0x0001e40000100800 */
[----:B0-----:R-:W-:-:S05]  /*dda0*/  IMAD R2, R0, 0x2, R2 ;  /* 0x0000000200027824 */ /* 0x001fca00078e0202 */
[----:B------:R0:W-:Y:S04]  /*ddb0*/  STL [R1+0x42c], R2 ;  /* 0x00042c0201007387 */ /* 0x0001e80000100800 */
[----:B------:R1:W-:Y:S01]  /*ddc0*/  STL [R1+0x460], R3 ;  /* 0x0004600301007387 */ /* 0x0003e20000100800 */
[----:B0-----:R-:W-:Y:S02]  /*ddd0*/  IMAD R2, R0, 0x2, R2 ;  /* 0x0000000200027824 */ /* 0x001fe400078e0202 */
[----:B-1----:R-:W-:-:S03]  /*dde0*/  IMAD R3, R4, UR7, RZ ;  /* 0x0000000704037c24 */ /* 0x002fc6000f8e02ff */
[----:B------:R0:W-:Y:S04]  /*ddf0*/  STL [R1+0x430], R2 ;  /* 0x0004300201007387 */ /* 0x0001e80000100800 */
[----:B------:R-:W-:Y:S01]  /*de00*/  STL [R1+0xf28], R17 ;  /* 0x000f281101007387 */ /* 0x000fe20000100800 */
[----:B------:R-:W-:Y:S01]  /*de10*/  LEA R9, P1, R3, UR8, 0x1 ;  /* 0x0000000803097c11 */ /* 0x000fe2000f8208ff */
[----:B------:R-:W-:Y:S01]  /*de20*/  @!P5 IMAD.MOV R16, RZ, RZ, -R16 ;  /* 0x000000ffff10d224 */ /* 0x000fe200078e0a10 */
[----:B------:R-:W-:Y:S01]  /*de30*/  ULDC UR8, c[0x0][0x234] ;  /* 0x00008d0000087ab9 */ /* 0x000fe20000000800 */
[----:B0-----:R-:W-:-:S05]  /*de40*/  IMAD R2, R0, 0x2, R2 ;  /* 0x0000000200027824 */ /* 0x001fca00078e0202 */
[----:B------:R0:W-:Y:S02]  /*de50*/  STL [R1+0x434], R2 ;  /* 0x0004340201007387 */ /* 0x0001e40000100800 */
[----:B0-----:R-:W-:-:S05]  /*de60*/  IMAD R2, R0, 0x2, R2 ;  /* 0x0000000200027824 */ /* 0x001fca00078e0202 */
[----:B------:R0:W-:Y:S04]  /*de70*/  STL [R1+0x43c], R2 ;  /* 0x00043c0201007387 */ /* 0x0001e80000100800 */
[----:B------:R-:W-:Y:S04]  /*de80*/  STL [R1+0xe40], R9 ;  /* 0x000e400901007387 */ /* 0x000fe80000100800 */
[----:B------:R-:W3:Y:S01]  /*de90*/  LDL.LU R21, [R1+0x3c8] ;  /* 0x0003c80001157983 */ /* 0x000ee20000300800 */
[----:B0-----:R-:W-:-:S03]  /*dea0*/  IMAD R2, R0, 0x2, R2 ;  /* 0x0000000200027824 */ /* 0x001fc600078e0202 */
[----:B------:R-:W4:Y:S04]  /*deb0*/  LDL.LU R22, [R1+0x74] ;  /* 0x0000740001167983 */ /* 0x000f280000300800 */
[----:B------:R-:W5:Y:S04]  /*dec0*/  LDL.LU R27, [R1+0x84] ;  /* 0x00008400011b7983 */ /* 0x000f680000300800 */
[----:B------:R0:W-:Y:S04]  /*ded0*/  STL [R1+0x440], R2 ;  /* 0x0004400201007387 */ /* 0x0001e80000100800 */
[----:B------:R-:W3:Y:S04]  /*dee0*/  LDL.LU R26, [R1+0xc0] ;  /* 0x0000c000011a7983 */ /* 0x000ee80000300800 */
[----:B------:R-:W3:Y:S04]  /*def0*/  LDL.LU R23, [R1+0xcc] ;  /* 0x0000cc0001177983 */ /* 0x000ee80000300800 */
[----:B------:R-:W3:Y:S04]  /*df00*/  LDL.LU R25, [R1+0xd0] ;  /* 0x0000d00001197983 */ /* 0x000ee80000300800 */
[----:B------:R-:W3:Y:S04]  /*df10*/  LDL.LU R8, [R1+0xd8] ;  /* 0x0000d80001087983 */ /* 0x000ee80000300800 */
[----:B------:R-:W3:Y:S04]  /*df20*/  LDL.LU R7, [R1+0x104] ;  /* 0x0001040001077983 */ /* 0x000ee80000300800 */
[----:B------:R-:W3:Y:S04]  /*df30*/  LDL.LU R6, [R1+0x108] ;  /* 0x0001080001067983 */ /* 0x000ee80000300800 */
[----:B------:R-:W3:Y:S04]  /*df40*/  LDL.LU R5, [R1+0x110] ;  /* 0x0001100001057983 */ /* 0x000ee80000300800 */
[----:B------:R-:W3:Y:S01]  /*df50*/  LDL.LU R4, [R1+0x114] ;  /* 0x0001140001047983 */ /* 0x000ee20000300800 */
[----:B------:R-:W-:-:S03]  /*df60*/  IMAD R0, R0, 0x2, R2 ;  /* 0x0000000200007824 */ /* 0x000fc600078e0202 */
[----:B------:R-:W3:Y:S01]  /*df70*/  LDL.LU R24, [R1+0x118] ;  /* 0x0001180001187983 */ /* 0x000ee20000300800 */
[----:B------:R-:W-:-:S03]  /*df80*/  @!P2 IMAD.MOV R15, RZ, RZ, -R15 ;  /* 0x000000ffff0fa224 */ /* 0x000fc600078e0a0f */
[----:B------:R-:W3:Y:S01]  /*df90*/  LDL.LU R10, [R1+0x11c] ;  /* 0x00011c00010a7983 */ /* 0x000ee20000300800 */
[----:B------:R-:W-:-:S03]  /*dfa0*/  @!P4 IMAD.MOV R14, RZ, RZ, -R14 ;  /* 0x000000ffff0ec224 */ /* 0x000fc600078e0a0e */
[----:B------:R1:W-:Y:S01]  /*dfb0*/  STL [R1+0x438], R0 ;  /* 0x0004380001007387 */ /* 0x0003e20000100800 */
[----:B------:R-:W-:-:S03]  /*dfc0*/  @!P6 IMAD.MOV R12, RZ, RZ, -R12 ;  /* 0x000000ffff0ce224 */ /* 0x000fc600078e0a0c */
[----:B------:R-:W3:Y:S04]  /*dfd0*/  LDL.LU R3, [R1+0x180] ;  /* 0x0001800001037983 */ /* 0x000ee80000300800 */
[----:B0-----:R-:W3:Y:S04]  /*dfe0*/  LDL.LU R2, [R1+0x18c] ;  /* 0x00018c0001027983 */ /* 0x001ee80000300800 */
[----:B-1----:R-:W3:Y:S04]  /*dff0*/  LDL.LU R0, [R1+0x190] ;  /* 0x0001900001007983 */ /* 0x002ee80000300800 */
[----:B------:R-:W-:Y:S04]  /*e000*/  STL [R1+0xf2c], R16 ;  /* 0x000f2c1001007387 */ /* 0x000fe80000100800 */
[----:B------:R-:W-:Y:S01]  /*e010*/  STL [R1+0xf30], R15 ;  /* 0x000f300f01007387 */ /* 0x000fe20000100800 */
[----:B--2---:R-:W-:-:S02]  /*e020*/  ISETP.NE.AND P0, PT, R13, RZ, PT ;  /* 0x000000ff0d00720c */ /* 0x004fc40003f05270 */
[----:B------:R-:W-:Y:S01]  /*e030*/  LOP3.LUT R13, RZ, R13, RZ, 0x33, !PT ;  /* 0x0000000dff0d7212 */ /* 0x000fe200078e33ff */
[----:B------:R-:W-:Y:S04]  /*e040*/  STL [R1+0xf34], R14 ;  /* 0x000f340e01007387 */ /* 0x000fe80000100800 */
[----:B------:R4:W-:Y:S02]  /*e050*/  STL [R1+0xf4c], R12 ;  /* 0x000f4c0c01007387 */ /* 0x0009e40000100800 */
[C---:B----4-:R-:W-:Y:S02]  /*e060*/  SEL R12, R13.reuse, R22, !P0 ;  /* 0x000000160d0c7207 */ /* 0x050fe40004000000 */
[----:B-----5:R-:W-:-:S03]  /*e070*/  SEL R9, R13, R27, !P0 ;  /* 0x0000001b0d097207 */ /* 0x020fc60004000000 */
[----:B------:R0:W-:Y:S04]  /*e080*/  STL [R1+0x74], R12 ;  /* 0x0000740c01007387 */ /* 0x0001e80000100800 */
[----:B------:R1:W-:Y:S01]  /*e090*/  STL [R1+0x84], R9 ;  /* 0x0000840901007387 */ /* 0x0003e20000100800 */
[C---:B---3--:R-:W-:Y:S02]  /*e0a0*/  SEL R14, R13.reuse, R26, !P0 ;  /* 0x0000001a0d0e7207 */ /* 0x048fe40004000000 */
[----:B0-----:R-:W-:-:S03]  /*e0b0*/  SEL R12, R13, R23, !P0 ;  /* 0x000000170d0c7207 */ /* 0x001fc60004000000 */
[----:B------:R-:W-:Y:S01]  /*e0c0*/  STL [R1+0xc0], R14 ;  /* 0x0000c00e01007387 */ /* 0x000fe20000100800 */
[----:B-1----:R-:W-:-:S03]  /*e0d0*/  SEL R9, R13, R25, !P0 ;  /* 0x000000190d097207 */ /* 0x002fc60004000000 */
[----:B------:R0:W-:Y:S01]  /*e0e0*/  STL [R1+0xcc], R12 ;  /* 0x0000cc0c01007387 */ /* 0x0001e20000100800 */
[----:B------:R-:W-:-:S03]  /*e0f0*/  SEL R8, R13, R8, !P0 ;  /* 0x000000080d087207 */ /* 0x000fc60004000000 */
[----:B------:R1:W-:Y:S01]  /*e100*/  STL [R1+0xd0], R9 ;  /* 0x0000d00901007387 */ /* 0x0003e20000100800 */
[----:B------:R-:W-:-:S03]  /*e110*/  SEL R7, R13, R7, !P0 ;  /* 0x000000070d077207 */ /* 0x000fc60004000000 */
[----:B------:R2:W-:Y:S01]  /*e120*/  STL [R1+0xd8], R8 ;  /* 0x0000d80801007387 */ /* 0x0005e20000100800 */
[----:B------:R-:W-:-:S03]  /*e130*/  SEL R6, R13, R6, !P0 ;  /* 0x000000060d067207 */ /* 0x000fc60004000000 */
[----:B------:R3:W-:Y:S01]  /*e140*/  STL [R1+0x104], R7 ;  /* 0x0001040701007387 */ /* 0x0007e20000100800 */
[----:B------:R-:W-:-:S03]  /*e150*/  SEL R5, R13, R5, !P0 ;  /* 0x000000050d057207 */ /* 0x000fc60004000000 */
[----:B------:R4:W-:Y:S04]  /*e160*/  STL [R1+0x108], R6 ;  /* 0x0001080601007387 */ /* 0x0009e80000100800 */
[----:B0-----:R-:W5:Y:S01]  /*e170*/  LDL.LU R12, [R1+0x194] ;  /* 0x00019400010c7983 */ /* 0x001f620000300800 */
[----:B------:R-:W-:-:S03]  /*e180*/  SEL R4, R13, R4, !P0 ;  /* 0x000000040d047207 */ /* 0x000fc60004000000 */
[----:B------:R0:W-:Y:S04]  /*e190*/  STL [R1+0x110], R5 ;  /* 0x0001100501007387 */ /* 0x0001e80000100800 */
[----:B------:R-:W5:Y:S04]  /*e1a0*/  LDL.LU R14, [R1+0x19c] ;  /* 0x00019c00010e7983 */ /* 0x000f680000300800 */
[----:B------:R0:W-:Y:S04]  /*e1b0*/  STL [R1+0x114], R4 ;  /* 0x0001140401007387 */ /* 0x0001e80000100800 */
[----:B------:R-:W5:Y:S04]  /*e1c0*/  LDL.LU R15, [R1+0x1a0] ;  /* 0x0001a000010f7983 */ /* 0x000f680000300800 */
[----:B------:R-:W5:Y:S04]  /*e1d0*/  LDL.LU R16, [R1+0x1a4] ;  /* 0x0001a40001107983 */ /* 0x000f680000300800 */
[----:B-1----:R-:W5:Y:S04]  /*e1e0*/  LDL.LU R9, [R1+0x1a8] ;  /* 0x0001a80001097983 */ /* 0x002f680000300800 */
[----:B------:R-:W5:Y:S04]  /*e1f0*/  LDL.LU R17, [R1+0x1ac] ;  /* 0x0001ac0001117983 */ /* 0x000f680000300800 */
[----:B------:R-:W5:Y:S04]  /*e200*/  LDL.LU R29, [R1+0x1b0] ;  /* 0x0001b000011d7983 */ /* 0x000f680000300800 */
[----:B------:R-:W5:Y:S04]  /*e210*/  LDL.LU R18, [R1+0x1b4] ;  /* 0x0001b40001127983 */ /* 0x000f680000300800 */
[----:B--2---:R-:W2:Y:S04]  /*e220*/  LDL.LU R8, [R1+0x1b8] ;  /* 0x0001b80001087983 */ /* 0x004ea80000300800 */
[----:B---3--:R-:W3:Y:S04]  /*e230*/  LDL.LU R7, [R1+0x1bc] ;  /* 0x0001bc0001077983 */ /* 0x008ee80000300800 */
[----:B----4-:R-:W4:Y:S04]  /*e240*/  LDL.LU R6, [R1+0x1c0] ;  /* 0x0001c00001067983 */ /* 0x010f280000300800 */
[----:B0-----:R-:W4:Y:S04]  /*e250*/  LDL.LU R5, [R1+0x1c4] ;  /* 0x0001c40001057983 */ /* 0x001f280000300800 */
[----:B------:R-:W4:Y:S01]  /*e260*/  LDL.LU R4, [R1+0x1c8] ;  /* 0x0001c80001047983 */ /* 0x000f220000300800 */
[----:B------:R-:W-:-:S02]  /*e270*/  SEL R19, R13, R24, !P0 ;  /* 0x000000180d137207 */ /* 0x000fc40004000000 */
[C---:B------:R-:W-:Y:S02]  /*e280*/  SEL R10, R13.reuse, R10, !P0 ;  /* 0x0000000a0d0a7207 */ /* 0x040fe40004000000 */
[C---:B------:R-:W-:Y:S01]  /*e290*/  SEL R3, R13.reuse, R3, !P0 ;  /* 0x000000030d037207 */ /* 0x040fe20004000000 */
[----:B------:R0:W-:Y:S01]  /*e2a0*/  STL [R1+0x118], R19 ;  /* 0x0001181301007387 */ /* 0x0001e20000100800 */
[C---:B------:R-:W-:Y:S02]  /*e2b0*/  SEL R2, R13.reuse, R2, !P0 ;  /* 0x000000020d027207 */ /* 0x040fe40004000000 */
[C---:B------:R-:W-:Y:S01]  /*e2c0*/  SEL R0, R13.reuse, R0, !P0 ;  /* 0x000000000d007207 */ /* 0x040fe20004000000 */
[----:B------:R1:W-:Y:S04]  /*e2d0*/  STL [R1+0x11c], R10 ;  /* 0x00011c0a01007387 */ /* 0x0003e80000100800 */
[----:B------:R1:W-:Y:S04]  /*e2e0*/  STL [R1+0x180], R3 ;  /* 0x0001800301007387 */ /* 0x0003e80000100800 */
[----:B0-----:R-:W4:Y:S01]  /*e2f0*/  LDL.LU R19, [R1+0x1cc] ;  /* 0x0001cc0001137983 */ /* 0x001f220000300800 */
[----:B------:R-:W-:-:S03]  /*e300*/  SEL R28, R13, R21, !P0 ;  /* 0x000000150d1c7207 */ /* 0x000fc60004000000 */
[----:B------:R0:W-:Y:S04]  /*e310*/  STL [R1+0x18c], R2 ;  /* 0x00018c0201007387 */ /* 0x0001e80000100800 */
[----:B------:R-:W4:Y:S04]  /*e320*/  LDL.LU R20, [R1+0x1d0] ;  /* 0x0001d00001147983 */ /* 0x000f280000300800 */
[----:B------:R0:W-:Y:S04]  /*e330*/  STL [R1+0x190], R0 ;  /* 0x0001900001007387 */ /* 0x0001e80000100800 */
[----:B------:R-:W4:Y:S04]  /*e340*/  LDL.LU R21, [R1+0x1d4] ;  /* 0x0001d40001157983 */ /* 0x000f280000300800 */
[----:B------:R-:W4:Y:S04]  /*e350*/  LDL.LU R22, [R1+0x1d8] ;  /* 0x0001d80001167983 */ /* 0x000f280000300800 */
[----:B------:R-:W4:Y:S04]  /*e360*/  LDL.LU R27, [R1+0x1dc] ;  /* 0x0001dc00011b7983 */ /* 0x000f280000300800 */
[----:B------:R-:W4:Y:S04]  /*e370*/  LDL.LU R26, [R1+0x1e4] ;  /* 0x0001e400011a7983 */ /* 0x000f280000300800 */
[----:B------:R-:W4:Y:S04]  /*e380*/  LDL.LU R23, [R1+0x1e8] ;  /* 0x0001e80001177983 */ /* 0x000f280000300800 */
[----:B------:R-:W4:Y:S04]  /*e390*/  LDL.LU R25, [R1+0x1ec] ;  /* 0x0001ec0001197983 */ /* 0x000f280000300800 */
[----:B------:R-:W4:Y:S04]  /*e3a0*/  LDL.LU R24, [R1+0x1f0] ;  /* 0x0001f00001187983 */ /* 0x000f280000300800 */
[----:B-1----:R-:W4:Y:S04]  /*e3b0*/  LDL.LU R10, [R1+0x1f4] ;  /* 0x0001f400010a7983 */ /* 0x002f280000300800 */
[----:B------:R-:W4:Y:S04]  /*e3c0*/  LDL.LU R3, [R1+0x1f8] ;  /* 0x0001f80001037983 */ /* 0x000f280000300800 */
[----:B0-----:R-:W4:Y:S04]  /*e3d0*/  LDL.LU R2, [R1+0x1fc] ;  /* 0x0001fc0001027983 */ /* 0x001f280000300800 */
[----:B------:R-:W4:Y:S01]  /*e3e0*/  LDL.LU R0, [R1+0x200] ;  /* 0x0002000001007983 */ /* 0x000f220000300800 */
[----:B-----5:R-:W-:-:S05]  /*e3f0*/  SEL R12, R13, R12, !P0 ;  /* 0x0000000c0d0c7207 */ /* 0x020fca0004000000 */
[----:B------:R0:W-:Y:S02]  /*e400*/  STL [R1+0x194], R12 ;  /* 0x0001940c01007387 */ /* 0x0001e40000100800 */
[C---:B0-----:R-:W-:Y:S02]  /*e410*/  SEL R12, R13.reuse, R14, !P0 ;  /* 0x0000000e0d0c7207 */ /* 0x041fe40004000000 */
[----:B------:R-:W-:-:S03]  /*e420*/  SEL R14, R13, R15, !P0 ;  /* 0x0000000f0d0e7207 */ /* 0x000fc60004000000 */
[----:B------:R0:W-:Y:S01]  /*e430*/  STL [R1+0x19c], R12 ;  /* 0x00019c0c01007387 */ /* 0x0001e20000100800 */
[----:B------:R-:W-:-:S03]  /*e440*/  SEL R9, R13, R9, !P0 ;  /* 0x000000090d097207 */ /* 0x000fc60004000000 */
[----:B------:R1:W-:Y:S01]  /*e450*/  STL [R1+0x1a0], R14 ;  /* 0x0001a00e01007387 */ /* 0x0003e20000100800 */
[C---:B0-----:R-:W-:Y:S02]  /*e460*/  SEL R12, R13.reuse, R16, !P0 ;  /* 0x000000100d0c7207 */ /* 0x041fe40004000000 */
[----:B-1----:R-:W-:-:S03]  /*e470*/  SEL R14, R13, R17, !P0 ;  /* 0x000000110d0e7207 */ /* 0x002fc60004000000 */
[----:B------:R0:W-:Y:S04]  /*e480*/  STL [R1+0x1a4], R12 ;  /* 0x0001a40c01007387 */ /* 0x0001e80000100800 */
[----:B------:R1:W-:Y:S01]  /*e490*/  STL [R1+0x1a8], R9 ;  /* 0x0001a80901007387 */ /* 0x0003e20000100800 */
[C---:B--2---:R-:W-:Y:S02]  /*e4a0*/  SEL R8, R13.reuse, R8, !P0 ;  /* 0x000000080d087207 */ /* 0x044fe40004000000 */
[C---:B0-----:R-:W-:Y:S01]  /*e4b0*/  SEL R12, R13.reuse, R29, !P0 ;  /* 0x0000001d0d0c7207 */ /* 0x041fe20004000000 */
[----:B------:R-:W-:Y:S01]  /*e4c0*/  STL [R1+0x1ac], R14 ;  /* 0x0001ac0e01007387 */ /* 0x000fe20000100800 */
[C---:B---3--:R-:W-:Y:S02]  /*e4d0*/  SEL R7, R13.reuse, R7, !P0 ;  /* 0x000000070d077207 */ /* 0x048fe40004000000 */
[C---:B-1----:R-:W-:Y:S01]  /*e4e0*/  SEL R9, R13.reuse, R18, !P0 ;  /* 0x000000120d097207 */ /* 0x042fe20004000000 */
[----:B------:R-:W-:Y:S01]  /*e4f0*/  STL [R1+0x1b0], R12 ;  /* 0x0001b00c01007387 */ /* 0x000fe20000100800 */
[----:B----4-:R-:W-:-:S02]  /*e500*/  SEL R6, R13, R6, !P0 ;  /* 0x000000060d067207 */ /* 0x010fc40004000000 */
[C---:B------:R-:W-:Y:S01]  /*e510*/  SEL R5, R13.reuse, R5, !P0 ;  /* 0x000000050d057207 */ /* 0x040fe20004000000 */
[----:B------:R-:W-:Y:S01]  /*e520*/  STL [R1+0x1b4], R9 ;  /* 0x0001b40901007387 */ /* 0x000fe20000100800 */
[----:B------:R-:W-:-:S03]  /*e530*/  SEL R4, R13, R4, !P0 ;  /* 0x000000040d047207 */ /* 0x000fc60004000000 */
[----:B------:R0:W-:Y:S04]  /*e540*/  STL [R1+0x1b8], R8 ;  /* 0x0001b80801007387 */ /* 0x0001e80000100800 */
[----:B------:R1:W-:Y:S04]  /*e550*/  STL [R1+0x1bc], R7 ;  /* 0x0001bc0701007387 */ /* 0x0003e80000100800 */
[----:B------:R2:W-:Y:S04]  /*e560*/  STL [R1+0x1c0], R6 ;  /* 0x0001c00601007387 */ /* 0x0005e80000100800 */
[----:B0-----:R-:W3:Y:S04]  /*e570*/  LDL.LU R8, [R1+0x204] ;  /* 0x0002040001087983 */ /* 0x001ee80000300800 */
[----:B------:R0:W-:Y:S04]  /*e580*/  STL [R1+0x1c4], R5 ;  /* 0x0001c40501007387 */ /* 0x0001e80000100800 */
[----:B-1----:R-:W4:Y:S04]  /*e590*/  LDL.LU R7, [R1+0x208] ;  /* 0x0002080001077983 */ /* 0x002f280000300800 */
[----:B------:R1:W-:Y:S04]  /*e5a0*/  STL [R1+0x1c8], R4 ;  /* 0x0001c80401007387 */ /* 0x0003e80000100800 */
[----:B--2---:R-:W2:Y:S04]  /*e5b0*/  LDL.LU R6, [R1+0x20c] ;  /* 0x00020c0001067983 */ /* 0x004ea80000300800 */
[----:B0-----:R-:W5:Y:S04]  /*e5c0*/  LDL.LU R5, [R1+0x210] ;  /* 0x0002100001057983 */ /* 0x001f680000300800 */
[----:B-1----:R-:W5:Y:S01]  /*e5d0*/  LDL.LU R4, [R1+0x214] ;  /* 0x0002140001047983 */ /* 0x002f620000300800 */
[----:B------:R-:W-:-:S02]  /*e5e0*/  SEL R9, R13, R19, !P0 ;  /* 0x000000130d097207 */ /* 0x000fc40004000000 */
[C---:B------:R-:W-:Y:S02]  /*e5f0*/  SEL R14, R13.reuse, R20, !P0 ;  /* 0x000000140d0e7207 */ /* 0x040fe40004000000 */
[C---:B------:R-:W-:Y:S01]  /*e600*/  SEL R12, R13.reuse, R21, !P0 ;  /* 0x000000150d0c7207 */ /* 0x040fe20004000000 */
[----:B------:R0:W-:Y:S04]  /*e610*/  STL [R1+0x1cc], R9 ;  /* 0x0001cc0901007387 */ /* 0x0001e80000100800 */
[----:B------:R1:W-:Y:S01]  /*e620*/  STL [R1+0x1d0], R14 ;  /* 0x0001d00e01007387 */ /* 0x0003e20000100800 */
[----:B0-----:R-:W-:-:S03]  /*e630*/  SEL R9, R13, R22, !P0 ;  /* 0x000000160d097207 */ /* 0x001fc60004000000 */
[----:B------:R0:W-:Y:S01]  /*e640*/  STL [R1+0x1d4], R12 ;  /* 0x0001d40c01007387 */ /* 0x0001e20000100800 */
[----:B-1----:R-:W-:-:S03]  /*e650*/  SEL R14, R13, R27, !P0 ;  /* 0x0000001b0d0e7207 */ /* 0x002fc60004000000 */
[----:B------:R1:W-:Y:S01]  /*e660*/  STL [R1+0x1d8], R9 ;  /* 0x0001d80901007387 */ /* 0x0003e20000100800 */
[----:B0-----:R-:W-:-:S03]  /*e670*/  SEL R12, R13, R26, !P0 ;  /* 0x0000001a0d0c7207 */ /* 0x001fc60004000000 */
[----:B------:R0:W-:Y:S01]  /*e680*/  STL [R1+0x1dc], R14 ;  /* 0x0001dc0e01007387 */ /* 0x0001e20000100800 */
[----:B-1----:R-:W-:-:S03]  /*e690*/  SEL R9, R13, R23, !P0 ;  /* 0x000000170d097207 */ /* 0x002fc60004000000 */
[----:B------:R1:W-:Y:S01]  /*e6a0*/  STL [R1+0x1e4], R12 ;  /* 0x0001e40c01007387 */ /* 0x0003e20000100800 */
[----:B------:R-:W-:-:S03]  /*e6b0*/  SEL R3, R13, R3, !P0 ;  /* 0x000000030d037207 */ /* 0x000fc60004000000 */
[----:B------:R1:W-:Y:S01]  /*e6c0*/  STL [R1+0x1e8], R9 ;  /* 0x0001e80901007387 */ /* 0x0003e20000100800 */
[C---:B0-----:R-:W-:Y:S02]  /*e6d0*/  SEL R14, R13.reuse, R25, !P0 ;  /* 0x000000190d0e7207 */ /* 0x041fe40004000000 */
[----:B-1----:R-:W-:-:S03]  /*e6e0*/  SEL R12, R13, R24, !P0 ;  /* 0x000000180d0c7207 */ /* 0x002fc60004000000 */
[----:B------:R-:W-:Y:S01]  /*e6f0*/  STL [R1+0x1ec], R14 ;  /* 0x0001ec0e01007387 */ /* 0x000fe20000100800 */
[----:B------:R-:W-:-:S03]  /*e700*/  SEL R9, R13, R10, !P0 ;  /* 0x0000000a0d097207 */ /* 0x000fc60004000000 */
[----:B------:R0:W-:Y:S01]  /*e710*/  STL [R1+0x1f0], R12 ;  /* 0x0001f00c01007387 */ /* 0x0001e20000100800 */
[----:B------:R-:W-:-:S03]  /*e720*/  SEL R2, R13, R2, !P0 ;  /* 0x000000020d027207 */ /* 0x000fc60004000000 */
[----:B------:R1:W-:Y:S01]  /*e730*/  STL [R1+0x1f4], R9 ;  /* 0x0001f40901007387 */ /* 0x0003e20000100800 */
[----:B------:R-:W-:-:S03]  /*e740*/  SEL R0, R13, R0, !P0 ;  /* 0x000000000d007207 */ /* 0x000fc60004000000 */
[----:B------:R1:W-:Y:S04]  /*e750*/  STL [R1+0x1f8], R3 ;  /* 0x0001f80301007387 */ /* 0x0003e80000100800 */
[----:B0-----:R-:W5:Y:S04]  /*e760*/  LDL.LU R12, [R1+0x218] ;  /* 0x00021800010c7983 */ /* 0x001f680000300800 */
        /* <DEDUP_REMOVED lines=9> */
[----:B------:R-:W5:Y:S04]  /*e800*/  LDL.LU R24, [R1+0x244] ;  /* 0x0002440001187983 */ /* 0x000f680000300800 */
[----:B------:R-:W5:Y:S04]  /*e810*/  LDL.LU R10, [R1+0x248] ;  /* 0x00024800010a7983 */ /* 0x000f680000300800 */
[----:B------:R-:W5:Y:S04]  /*e820*/  LDL.LU R3, [R1+0x24c] ;  /* 0x00024c0001037983 */ /* 0x000f680000300800 */
[----:B0-----:R-:W5:Y:S04]  /*e830*/  LDL.LU R2, [R1+0x250] ;  /* 0x0002500001027983 */ /* 0x001f680000300800 */
[----:B------:R-:W5:Y:S01]  /*e840*/  LDL.LU R0, [R1+0x254] ;  /* 0x0002540001007983 */ /* 0x000f620000300800 */
[----:B---3--:R-:W-:-:S02]  /*e850*/  SEL R8, R13, R8, !P0 ;  /* 0x000000080d087207 */ /* 0x008fc40004000000 */
[----:B----4-:R-:W-:-:S03]  /*e860*/  SEL R7, R13, R7, !P0 ;  /* 0x000000070d077207 */ /* 0x010fc60004000000 */
[----:B------:R0:W-:Y:S01]  /*e870*/  STL [R1+0x204], R8 ;  /* 0x0002040801007387 */ /* 0x0001e20000100800 */
[----:B--2---:R-:W-:-:S03]  /*e880*/  SEL R6, R13, R6, !P0 ;  /* 0x000000060d067207 */ /* 0x004fc60004000000 */
[----:B------:R1:W-:Y:S01]  /*e890*/  STL [R1+0x208], R7 ;  /* 0x0002080701007387 */ /* 0x0003e20000100800 */
[----:B-----5:R-:W-:-:S03]  /*e8a0*/  SEL R5, R13, R5, !P0 ;  /* 0x000000050d057207 */ /* 0x020fc60004000000 */
[----:B------:R2:W-:Y:S01]  /*e8b0*/  STL [R1+0x20c], R6 ;  /* 0x00020c0601007387 */ /* 0x0005e20000100800 */
[----:B------:R-:W-:-:S03]  /*e8c0*/  SEL R4, R13, R4, !P0 ;  /* 0x000000040d047207 */ /* 0x000fc60004000000 */
[----:B------:R-:W3:Y:S04]  /*e8d0*/  LDL.LU R19, [R1+0x258] ;  /* 0x0002580001137983 */ /* 0x000ee80000300800 */
[----:B------:R4:W-:Y:S04]  /*e8e0*/  STL [R1+0x210], R5 ;  /* 0x0002100501007387 */ /* 0x0009e80000100800 */
[----:B------:R-:W5:Y:S04]  /*e8f0*/  LDL.LU R20, [R1+0x25c] ;  /* 0x00025c0001147983 */ /* 0x000f680000300800 */
[----:B------:R4:W-:Y:S04]  /*e900*/  STL [R1+0x214], R4 ;  /* 0x0002140401007387 */ /* 0x0009e80000100800 */
[----:B------:R-:W5:Y:S04]  /*e910*/  LDL.LU R21, [R1+0x264] ;  /* 0x0002640001157983 */ /* 0x000f680000300800 */
[----:B------:R-:W5:Y:S04]  /*e920*/  LDL.LU R22, [R1+0x268] ;  /* 0x0002680001167983 */ /* 0x000f680000300800 */
[----:B------:R-:W5:Y:S04]  /*e930*/  LDL.LU R27, [R1+0x26c] ;  /* 0x00026c00011b7983 */ /* 0x000f680000300800 */
[----:B------:R-:W5:Y:S04]  /*e940*/  LDL.LU R26, [R1+0x270] ;  /* 0x00027000011a7983 */ /* 0x000f680000300800 */
[----:B------:R-:W5:Y:S04]  /*e950*/  LDL.LU R23, [R1+0x274] ;  /* 0x0002740001177983 */ /* 0x000f680000300800 */
[----:B------:R-:W5:Y:S04]  /*e960*/  LDL.LU R25, [R1+0x27c] ;  /* 0x00027c0001197983 */ /* 0x000f680000300800 */
[----:B0-----:R-:W5:Y:S04]  /*e970*/  LDL.LU R8, [R1+0x280] ;  /* 0x0002800001087983 */ /* 0x001f680000300800 */
[----:B-1----:R-:W5:Y:S04]  /*e980*/  LDL.LU R7, [R1+0x284] ;  /* 0x0002840001077983 */ /* 0x002f680000300800 */
[----:B--2---:R-:W2:Y:S04]  /*e990*/  LDL.LU R6, [R1+0x288] ;  /* 0x0002880001067983 */ /* 0x004ea80000300800 */
[----:B----4-:R-:W4:Y:S04]  /*e9a0*/  LDL.LU R5, [R1+0x28c] ;  /* 0x00028c0001057983 */ /* 0x010f280000300800 */
[----:B------:R-:W4:Y:S01]  /*e9b0*/  LDL.LU R4, [R1+0x294] ;  /* 0x0002940001047983 */ /* 0x000f220000300800 */
[----:B------:R-:W-:-:S05]  /*e9c0*/  SEL R12, R13, R12, !P0 ;  /* 0x0000000c0d0c7207 */ /* 0x000fca0004000000 */
[----:B------:R0:W-:Y:S01]  /*e9d0*/  STL [R1+0x218], R12 ;  /* 0x0002180c01007387 */ /* 0x0001e20000100800 */
[C---:B------:R-:W-:Y:S02]  /*e9e0*/  SEL R14, R13.reuse, R14, !P0 ;  /* 0x0000000e0d0e7207 */ /* 0x040fe40004000000 */
[----:B0-----:R-:W-:-:S03]  /*e9f0*/  SEL R12, R13, R15, !P0 ;  /* 0x0000000f0d0c7207 */ /* 0x001fc60004000000 */
[----:B------:R0:W-:Y:S01]  /*ea00*/  STL [R1+0x220], R14 ;  /* 0x0002200e01007387 */ /* 0x0001e20000100800 */
[----:B------:R-:W-:-:S03]  /*ea10*/  SEL R15, R13, R16, !P0 ;  /* 0x000000100d0f7207 */ /* 0x000fc60004000000 */
[----:B------:R1:W-:Y:S01]  /*ea20*/  STL [R1+0x224], R12 ;  /* 0x0002240c01007387 */ /* 0x0003e20000100800 */
[----:B0-----:R-:W-:-:S03]  /*ea30*/  SEL R14, R13, R9, !P0 ;  /* 0x000000090d0e7207 */ /* 0x001fc60004000000 */
[----:B------:R-:W-:Y:S01]  /*ea40*/  STL [R1+0x22c], R15 ;  /* 0x00022c0f01007387 */ /* 0x000fe20000100800 */
[C---:B-1----:R-:W-:Y:S02]  /*ea50*/  SEL R12, R13.reuse, R17, !P0 ;  /* 0x000000110d0c7207 */ /* 0x042fe40004000000 */
[C---:B------:R-:W-:Y:S01]  /*ea60*/  SEL R9, R13.reuse, R29, !P0 ;  /* 0x0000001d0d097207 */ /* 0x040fe20004000000 */
[----:B------:R0:W-:Y:S04]  /*ea70*/  STL [R1+0x230], R14 ;  /* 0x0002300e01007387 */ /* 0x0001e80000100800 */
[----:B------:R1:W-:Y:S04]  /*ea80*/  STL [R1+0x234], R12 ;  /* 0x0002340c01007387 */ /* 0x0003e80000100800 */
[----:B------:R1:W-:Y:S01]  /*ea90*/  STL [R1+0x23c], R9 ;  /* 0x00023c0901007387 */ /* 0x0003e20000100800 */
[----:B0-----:R-:W-:-:S02]  /*eaa0*/  SEL R14, R13, R18, !P0 ;  /* 0x000000120d0e7207 */ /* 0x001fc40004000000 */
[C---:B-1----:R-:W-:Y:S02]  /*eab0*/  SEL R12, R13.reuse, R24, !P0 ;  /* 0x000000180d0c7207 */ /* 0x042fe40004000000 */
[C---:B------:R-:W-:Y:S02]  /*eac0*/  SEL R3, R13.reuse, R3, !P0 ;  /* 0x000000030d037207 */ /* 0x040fe40004000000 */
[C---:B------:R-:W-:Y:S01]  /*ead0*/  SEL R9, R13.reuse, R10, !P0 ;  /* 0x0000000a0d097207 */ /* 0x040fe20004000000 */
[----:B------:R-:W-:Y:S01]  /*eae0*/  STL [R1+0x240], R14 ;  /* 0x0002400e01007387 */ /* 0x000fe20000100800 */
[C---:B------:R-:W-:Y:S02]  /*eaf0*/  SEL R2, R13.reuse, R2, !P0 ;  /* 0x000000020d027207 */ /* 0x040fe40004000000 */
[C---:B------:R-:W-:Y:S01]  /*eb00*/  SEL R0, R13.reuse, R0, !P0 ;  /* 0x000000000d007207 */ /* 0x040fe20004000000 */
[----:B------:R-:W-:Y:S04]  /*eb10*/  STL [R1+0x244], R12 ;  /* 0x0002440c01007387 */ /* 0x000fe80000100800 */
[----:B------:R-:W-:Y:S04]  /*eb20*/  STL [R1+0x248], R9 ;  /* 0x0002480901007387 */ /* 0x000fe80000100800 */
[----:B------:R0:W-:Y:S04]  /*eb30*/  STL [R1+0x24c], R3 ;  /* 0x00024c0301007387 */ /* 0x0001e80000100800 */
[----:B------:R-:W4:Y:S04]  /*eb40*/  LDL.LU R24, [R1+0x298] ;  /* 0x0002980001187983 */ /* 0x000f280000300800 */
[----:B------:R1:W-:Y:S04]  /*eb50*/  STL [R1+0x250], R2 ;  /* 0x0002500201007387 */ /* 0x0003e80000100800 */
[----:B------:R-:W4:Y:S04]  /*eb60*/  LDL.LU R10, [R1+0x2a4] ;  /* 0x0002a400010a7983 */ /* 0x000f280000300800 */
[----:B------:R1:W-:Y:S04]  /*eb70*/  STL [R1+0x254], R0 ;  /* 0x0002540001007387 */ /* 0x0003e80000100800 */
[----:B0-----:R-:W4:Y:S04]  /*eb80*/  LDL.LU R3, [R1+0x2a8] ;  /* 0x0002a80001037983 */ /* 0x001f280000300800 */
[----:B-1----:R-:W4:Y:S04]  /*eb90*/  LDL.LU R2, [R1+0x2f4] ;  /* 0x0002f40001027983 */ /* 0x002f280000300800 */
[----:B------:R-:W4:Y:S01]  /*eba0*/  LDL.LU R0, [R1+0x2f0] ;  /* 0x0002f00001007983 */ /* 0x000f220000300800 */
[----:B---3--:R-:W-:-:S02]  /*ebb0*/  SEL R12, R13, R19, !P0 ;  /* 0x000000130d0c7207 */ /* 0x008fc40004000000 */
[----:B-----5:R-:W-:-:S03]  /*ebc0*/  SEL R9, R13, R20, !P0 ;  /* 0x000000140d097207 */ /* 0x020fc60004000000 */
[----:B------:R0:W-:Y:S04]  /*ebd0*/  STL [R1+0x258], R12 ;  /* 0x0002580c01007387 */ /* 0x0001e80000100800 */
[----:B------:R1:W-:Y:S01]  /*ebe0*/  STL [R1+0x25c], R9 ;  /* 0x00025c0901007387 */ /* 0x0003e20000100800 */
[C---:B------:R-:W-:Y:S02]  /*ebf0*/  SEL R14, R13.reuse, R21, !P0 ;  /* 0x000000150d0e7207 */ /* 0x040fe40004000000 */
[----:B0-----:R-:W-:-:S03]  /*ec00*/  SEL R12, R13, R22, !P0 ;  /* 0x000000160d0c7207 */ /* 0x001fc60004000000 */
[----:B------:R0:W-:Y:S01]  /*ec10*/  STL [R1+0x264], R14 ;  /* 0x0002640e01007387 */ /* 0x0001e20000100800 */
[----:B-1----:R-:W-:-:S03]  /*ec20*/  SEL R9, R13, R27, !P0 ;  /* 0x0000001b0d097207 */ /* 0x002fc60004000000 */
[----:B------:R1:W-:Y:S04]  /*ec30*/  STL [R1+0x268], R12 ;  /* 0x0002680c01007387 */ /* 0x0003e80000100800 */
[----:B------:R3:W-:Y:S01]  /*ec40*/  STL [R1+0x26c], R9 ;  /* 0x00026c0901007387 */ /* 0x0007e20000100800 */
[C---:B0-----:R-:W-:Y:S02]  /*ec50*/  SEL R14, R13.reuse, R26, !P0 ;  /* 0x0000001a0d0e7207 */ /* 0x041fe40004000000 */
[----:B-1----:R-:W-:-:S03]  /*ec60*/  SEL R12, R13, R23, !P0 ;  /* 0x000000170d0c7207 */ /* 0x002fc60004000000 */
[----:B------:R-:W-:Y:S01]  /*ec70*/  STL [R1+0x270], R14 ;  /* 0x0002700e01007387 */ /* 0x000fe20000100800 */
[C---:B---3--:R-:W-:Y:S02]  /*ec80*/  SEL R9, R13.reuse, R25, !P0 ;  /* 0x000000190d097207 */ /* 0x048fe40004000000 */
[C---:B------:R-:W-:Y:S01]  /*ec90*/  SEL R8, R13.reuse, R8, !P0 ;  /* 0x000000080d087207 */ /* 0x040fe20004000000 */
[----:B------:R0:W-:Y:S01]  /*eca0*/  STL [R1+0x274], R12 ;  /* 0x0002740c01007387 */ /* 0x0001e20000100800 */
[----:B------:R-:W-:-:S03]  /*ecb0*/  SEL R7, R13, R7, !P0 ;  /* 0x000000070d077207 */ /* 0x000fc60004000000 */
[----:B------:R1:W-:Y:S01]  /*ecc0*/  STL [R1+0x27c], R9 ;  /* 0x00027c0901007387 */ /* 0x0003e20000100800 */
[----:B--2---:R-:W-:-:S03]  /*ecd0*/  SEL R6, R13, R6, !P0 ;  /* 0x000000060d067207 */ /* 0x004fc60004000000 */
[----:B------:R2:W-:Y:S01]  /*ece0*/  STL [R1+0x280], R8 ;  /* 0x0002800801007387 */ /* 0x0005e20000100800 */
[----:B----4-:R-:W-:-:S03]  /*ecf0*/  SEL R5, R13, R5, !P0 ;  /* 0x000000050d057207 */ /* 0x010fc60004000000 */
[----:B------:R3:W-:Y:S04]  /*ed00*/  STL [R1+0x284], R7 ;  /* 0x0002840701007387 */ /* 0x0007e80000100800 */
        /* <DEDUP_REMOVED lines=18> */
[----:B------:R-:W-:-:S03]  /*ee30*/  SEL R10, R13, R10, !P0 ;  /* 0x0000000a0d0a7207 */ /* 0x000fc60004000000 */
[----:B------:R0:W-:Y:S01]  /*ee40*/  STL [R1+0x298], R19 ;  /* 0x0002981301007387 */ /* 0x0001e20000100800 */
[----:B------:R-:W-:-:S03]  /*ee50*/  SEL R3, R13, R3, !P0 ;  /* 0x000000030d037207 */ /* 0x000fc60004000000 */
[----:B------:R1:W-:Y:S01]  /*ee60*/  STL [R1+0x2a4], R10 ;  /* 0x0002a40a01007387 */ /* 0x0003e20000100800 */
[----:B------:R-:W-:-:S03]  /*ee70*/  SEL R2, R13, R2, !P0 ;  /* 0x000000020d027207 */ /* 0x000fc60004000000 */
[----:B------:R1:W-:Y:S01]  /*ee80*/  STL [R1+0x2a8], R3 ;  /* 0x0002a80301007387 */ /* 0x0003e20000100800 */
[----:B------:R-:W-:-:S03]  /*ee90*/  SEL R0, R13, R0, !P0 ;  /* 0x000000000d007207 */ /* 0x000fc60004000000 */
[----:B0-----:R-:W4:Y:S04]  /*eea0*/  LDL.LU R19, [R1+0x3c0] ;  /* 0x0003c00001137983 */ /* 0x001f280000300800 */
        /* <DEDUP_REMOVED lines=46> */
[----:B------:R-:W-:-:S03]  /*f190*/  SEL R14, R13, R20, !P0 ;  /* 0x000000140d0e7207 */ /* 0x000fc60004000000 */
[----:B------:R0:W-:Y:S01]  /*f1a0*/  STL [R1+0x3c4], R9 ;  /* 0x0003c40901007387 */ /* 0x0001e20000100800 */
[----:B------:R-:W-:-:S03]  /*f1b0*/  SEL R12, R13, R21, !P0 ;  /* 0x000000150d0c7207 */ /* 0x000fc60004000000 */
[----:B------:R1:W-:Y:S01]  /*f1c0*/  STL [R1+0x3c0], R14 ;  /* 0x0003c00e01007387 */ /* 0x0003e20000100800 */
[----:B0-----:R-:W-:-:S03]  /*f1d0*/  SEL R9, R13, R22, !P0 ;  /* 0x000000160d097207 */ /* 0x001fc60004000000 */
[----:B------:R0:W-:Y:S04]  /*f1e0*/  STL [R1+0x3bc], R12 ;  /* 0x0003bc0c01007387 */ /* 0x0001e80000100800 */
[----:B------:R0:W-:Y:S01]  /*f1f0*/  STL [R1+0x3b8], R9 ;  /* 0x0003b80901007387 */ /* 0x0001e20000100800 */
[C---:B-1----:R-:W-:Y:S02]  /*f200*/  SEL R14, R13.reuse, R27, !P0 ;  /* 0x0000001b0d0e7207 */ /* 0x042fe40004000000 */
[----:B0-----:R-:W-:-:S03]  /*f210*/  SEL R12, R13, R26, !P0 ;  /* 0x0000001a0d0c7207 */ /* 0x001fc60004000000 */
[----:B------:R0:W-:Y:S01]  /*f220*/  STL [R1+0x3b0], R14 ;  /* 0x0003b00e01007387 */ /* 0x0001e20000100800 */
[----:B------:R-:W-:-:S03]  /*f230*/  SEL R9, R13, R23, !P0 ;  /* 0x000000170d097207 */ /* 0x000fc60004000000 */
[----:B------:R1:W-:Y:S04]  /*f240*/  STL [R1+0x3d0], R12 ;  /* 0x0003d00c01007387 */ /* 0x0003e80000100800 */
[----:B------:R1:W-:Y:S01]  /*f250*/  STL [R1+0x3d4], R9 ;  /* 0x0003d40901007387 */ /* 0x0003e20000100800 */
[C---:B0-----:R-:W-:Y:S02]  /*f260*/  SEL R14, R13.reuse, R25, !P0 ;  /* 0x000000190d0e7207 */ /* 0x041fe40004000000 */
[C---:B-1----:R-:W-:Y:S02]  /*f270*/  SEL R12, R13.reuse, R24, !P0 ;  /* 0x000000180d0c7207 */ /* 0x042fe40004000000 */
[C---:B------:R-:W-:Y:S02]  /*f280*/  SEL R3, R13.reuse, R3, !P0 ;  /* 0x000000030d037207 */ /* 0x040fe40004000000 */
[C---:B------:R-:W-:Y:S01]  /*f290*/  SEL R9, R13.reuse, R10, !P0 ;  /* 0x0000000a0d097207 */ /* 0x040fe20004000000 */
[----:B------:R-:W-:Y:S01]  /*f2a0*/  STL [R1+0x3cc], R14 ;  /* 0x0003cc0e01007387 */ /* 0x000fe20000100800 */
[----:B------:R-:W-:-:S03]  /*f2b0*/  SEL R2, R13, R2, !P0 ;  /* 0x000000020d027207 */ /* 0x000fc60004000000 */
[----:B------:R0:W-:Y:S01]  /*f2c0*/  STL [R1+0x3d8], R12 ;  /* 0x0003d80c01007387 */ /* 0x0001e20000100800 */
[----:B------:R-:W-:-:S03]  /*f2d0*/  SEL R0, R13, R0, !P0 ;  /* 0x000000000d007207 */ /* 0x000fc60004000000 */
[----:B------:R1:W-:Y:S04]  /*f2e0*/  STL [R1+0x3ac], R9 ;  /* 0x0003ac0901007387 */ /* 0x0003e80000100800 */
[----:B------:R-:W-:Y:S04]  /*f2f0*/  STL [R1+0x3a8], R3 ;  /* 0x0003a80301007387 */ /* 0x000fe80000100800 */
        /* <DEDUP_REMOVED lines=13> */
[----:B------:R-:W5:Y:S04]  /*f3d0*/  LDL.LU R24, [R1+0x330] ;  /* 0x0003300001187983 */ /* 0x000f680000300800 */
[----:B------:R-:W5:Y:S01]  /*f3e0*/  LDL.LU R10, [R1+0x32c] ;  /* 0x00032c00010a7983 */ /* 0x000f620000300800 */
[----:B---3--:R-:W-:-:S05]  /*f3f0*/  SEL R2, R13, R8, !P0 ;  /* 0x000000080d027207 */ /* 0x008fca0004000000 */
[----:B------:R5:W-:Y:S01]  /*f400*/  STL [R1+0x400], R2 ;  /* 0x0004000201007387 */ /* 0x000be20000100800 */
[C---:B----4-:R-:W-:Y:S02]  /*f410*/  SEL R0, R13.reuse, R7, !P0 ;  /* 0x000000070d007207 */ /* 0x050fe40004000000 */
[----:B--2---:R-:W-:-:S03]  /*f420*/  SEL R3, R13, R6, !P0 ;  /* 0x000000060d037207 */ /* 0x004fc60004000000 */
[----:B------:R0:W-:Y:S01]  /*f430*/  STL [R1+0x3fc], R0 ;  /* 0x0003fc0001007387 */ /* 0x0001e20000100800 */
[----:B-----5:R-:W-:-:S03]  /*f440*/  SEL R2, R13, R5, !P0 ;  /* 0x000000050d027207 */ /* 0x020fc60004000000 */
[----:B------:R1:W-:Y:S04]  /*f450*/  STL [R1+0x3f8], R3 ;  /* 0x0003f80301007387 */ /* 0x0003e80000100800 */
[----:B------:R-:W2:Y:S01]  /*f460*/  LDL.LU R19, [R1+0x328] ;  /* 0x0003280001137983 */ /* 0x000ea20000300800 */
[----:B0-----:R-:W-:-:S03]  /*f470*/  SEL R0, R13, R4, !P0 ;  /* 0x000000040d007207 */ /* 0x001fc60004000000 */
[----:B------:R0:W-:Y:S04]  /*f480*/  STL [R1+0x3f4], R2 ;  /* 0x0003f40201007387 */ /* 0x0001e80000100800 */
[----:B------:R-:W3:Y:S04]  /*f490*/  LDL.LU R20, [R1+0x320] ;  /* 0x0003200001147983 */ /* 0x000ee80000300800 */
[----:B------:R4:W-:Y:S04]  /*f4a0*/  STL [R1+0x3f0], R0 ;  /* 0x0003f00001007387 */ /* 0x0009e80000100800 */
[----:B------:R-:W5:Y:S04]  /*f4b0*/  LDL.LU R21, [R1+0x31c] ;  /* 0x00031c0001157983 */ /* 0x000f680000300800 */
[----:B------:R-:W5:Y:S04]  /*f4c0*/  LDL.LU R22, [R1+0x314] ;  /* 0x0003140001167983 */ /* 0x000f680000300800 */
[----:B------:R-:W5:Y:S04]  /*f4d0*/  LDL.LU R27, [R1+0x310] ;  /* 0x00031000011b7983 */ /* 0x000f680000300800 */
[----:B-1----:R-:W5:Y:S04]  /*f4e0*/  LDL.LU R3, [R1+0x304] ;  /* 0x0003040001037983 */ /* 0x002f680000300800 */
[----:B0-----:R-:W5:Y:S04]  /*f4f0*/  LDL.LU R2, [R1+0x300] ;  /* 0x0003000001027983 */ /* 0x001f680000300800 */
[----:B----4-:R-:W4:Y:S04]  /*f500*/  LDL.LU R0, [R1+0x2fc] ;  /* 0x0002fc0001007983 */ /* 0x010f280000300800 */
[----:B------:R-:W4:Y:S04]  /*f510*/  LDL.LU R8, [R1+0x2f8] ;  /* 0x0002f80001087983 */ /* 0x000f280000300800 */
[----:B------:R-:W4:Y:S04]  /*f520*/  LDL.LU R7, [R1+0x2e8] ;  /* 0x0002e80001077983 */ /* 0x000f280000300800 */
[----:B------:R-:W4:Y:S04]  /*f530*/  LDL.LU R6, [R1+0x2e4] ;  /* 0x0002e40001067983 */ /* 0x000f280000300800 */
[----:B------:R-:W4:Y:S04]  /*f540*/  LDL.LU R5, [R1+0x2e0] ;  /* 0x0002e00001057983 */ /* 0x000f280000300800 */
[----:B------:R-:W4:Y:S01]  /*f550*/  LDL.LU R4, [R1+0x2dc] ;  /* 0x0002dc0001047983 */ /* 0x000f220000300800 */
[----:B------:R-:W-:-:S05]  /*f560*/  SEL R12, R13, R12, !P0 ;  /* 0x0000000c0d0c7207 */ /* 0x000fca0004000000 */
[----:B------:R0:W-:Y:S01]  /*f570*/  STL [R1+0x408], R12 ;  /* 0x0004080c01007387 */ /* 0x0001e20000100800 */
[----:B------:R-:W-:-:S05]  /*f580*/  SEL R14, R13, R14, !P0 ;  /* 0x0000000e0d0e7207 */ /* 0x000fca0004000000 */
[----:B------:R1:W-:Y:S01]  /*f590*/  STL [R1+0x404], R14 ;  /* 0x0004040e01007387 */ /* 0x0003e20000100800 */
[C---:B0-----:R-:W-:Y:S02]  /*f5a0*/  SEL R12, R13.reuse, R15, !P0 ;  /* 0x0000000f0d0c7207 */ /* 0x041fe40004000000 */
[----:B------:R-:W-:-:S03]  /*f5b0*/  SEL R15, R13, R16, !P0 ;  /* 0x000000100d0f7207 */ /* 0x000fc60004000000 */
[----:B------:R0:W-:Y:S01]  /*f5c0*/  STL [R1+0x3ec], R12 ;  /* 0x0003ec0c01007387 */ /* 0x0001e20000100800 */
[----:B-1----:R-:W-:-:S03]  /*f5d0*/  SEL R14, R13, R9, !P0 ;  /* 0x000000090d0e7207 */ /* 0x002fc60004000000 */
[----:B------:R-:W-:Y:S01]  /*f5e0*/  STL [R1+0x3e8], R15 ;  /* 0x0003e80f01007387 */ /* 0x000fe20000100800 */
[----:B0-----:R-:W-:-:S03]  /*f5f0*/  SEL R12, R13, R17, !P0 ;  /* 0x000000110d0c7207 */ /* 0x001fc60004000000 */
[----:B------:R0:W-:Y:S01]  /*f600*/  STL [R1+0x3e4], R14 ;  /* 0x0003e40e01007387 */ /* 0x0001e20000100800 */
[----:B------:R-:W-:-:S03]  /*f610*/  SEL R9, R13, R29, !P0 ;  /* 0x0000001d0d097207 */ /* 0x000fc60004000000 */
        /* <DEDUP_REMOVED lines=9> */
[----:B0-----:R-:W-:-:S03]  /*f6b0*/  SEL R12, R13, R24, !P0 ;  /* 0x000000180d0c7207 */ /* 0x001fc60004000000 */
[----:B------:R-:W-:Y:S01]  /*f6c0*/  STL [R1+0x37c], R14 ;  /* 0x00037c0e01007387 */ /* 0x000fe20000100800 */
[----:B-1----:R-:W-:-:S03]  /*f6d0*/  SEL R9, R13, R10, !P0 ;  /* 0x0000000a0d097207 */ /* 0x002fc60004000000 */
[----:B------:R-:W4:Y:S04]  /*f6e0*/  LDL.LU R26, [R1+0x2d8] ;  /* 0x0002d800011a7983 */ /* 0x000f280000300800 */
[----:B------:R-:W-:Y:S04]  /*f6f0*/  STL [R1+0x378], R12 ;  /* 0x0003780c01007387 */ /* 0x000fe80000100800 */
[----:B------:R-:W4:Y:S04]  /*f700*/  LDL.LU R23, [R1+0x2d4] ;  /* 0x0002d40001177983 */ /* 0x000f280000300800 */
[----:B------:R2:W-:Y:S04]  /*f710*/  STL [R1+0x36c], R9 ;  /* 0x00036c0901007387 */ /* 0x0005e80000100800 */
[----:B------:R-:W4:Y:S04]  /*f720*/  LDL.LU R25, [R1+0x2cc] ;  /* 0x0002cc0001197983 */ /* 0x000f280000300800 */
[----:B------:R-:W4:Y:S04]  /*f730*/  LDL.LU R24, [R1+0x2c8] ;  /* 0x0002c80001187983 */ /* 0x000f280000300800 */
[----:B------:R-:W4:Y:S01]  /*f740*/  LDL.LU R10, [R1+0x2c4] ;  /* 0x0002c400010a7983 */ /* 0x000f220000300800 */
[----:B--2---:R-:W-:-:S05]  /*f750*/  SEL R9, R13, R19, !P0 ;  /* 0x000000130d097207 */ /* 0x004fca0004000000 */
[----:B------:R0:W-:Y:S01]  /*f760*/  STL [R1+0x368], R9 ;  /* 0x0003680901007387 */ /* 0x0001e20000100800 */
[C---:B---3--:R-:W-:Y:S02]  /*f770*/  SEL R14, R13.reuse, R20, !P0 ;  /* 0x000000140d0e7207 */ /* 0x048fe40004000000 */
[----:B-----5:R-:W-:-:S03]  /*f780*/  SEL R12, R13, R21, !P0 ;  /* 0x000000150d0c7207 */ /* 0x020fc60004000000 */
[----:B------:R1:W-:Y:S01]  /*f790*/  STL [R1+0x364], R14 ;  /* 0x0003640e01007387 */ /* 0x0003e20000100800 */
[----:B0-----:R-:W-:-:S03]  /*f7a0*/  SEL R9, R13, R22, !P0 ;  /* 0x000000160d097207 */ /* 0x001fc60004000000 */
[----:B------:R0:W-:Y:S04]  /*f7b0*/  STL [R1+0x360], R12 ;  /* 0x0003600c01007387 */ /* 0x0001e80000100800 */
[----:B------:R2:W-:Y:S01]  /*f7c0*/  STL [R1+0x35c], R9 ;  /* 0x00035c0901007387 */ /* 0x0005e20000100800 */
[C---:B-1----:R-:W-:Y:S02]  /*f7d0*/  SEL R14, R13.reuse, R27, !P0 ;  /* 0x0000001b0d0e7207 */ /* 0x042fe40004000000 */
[----:B0-----:R-:W-:-:S03]  /*f7e0*/  SEL R12, R13, R3, !P0 ;  /* 0x000000030d0c7207 */ /* 0x001fc60004000000 */
[----:B------:R-:W-:Y:S01]  /*f7f0*/  STL [R1+0x358], R14 ;  /* 0x0003580e01007387 */ /* 0x000fe20000100800 */
[C---:B--2---:R-:W-:Y:S02]  /*f800*/  SEL R9, R13.reuse, R2, !P0 ;  /* 0x000000020d097207 */ /* 0x044fe40004000000 */
[C---:B----4-:R-:W-:Y:S01]  /*f810*/  SEL R3, R13.reuse, R0, !P0 ;  /* 0x000000000d037207 */ /* 0x050fe20004000000 */
[----:B------:R-:W-:Y:S01]  /*f820*/  STL [R1+0x354], R12 ;  /* 0x0003540c01007387 */ /* 0x000fe20000100800 */
[----:B------:R-:W-:-:S03]  /*f830*/  SEL R2, R13, R8, !P0 ;  /* 0x000000080d027207 */ /* 0x000fc60004000000 */
[----:B------:R-:W-:Y:S01]  /*f840*/  STL [R1+0x350], R9 ;  /* 0x0003500901007387 */ /* 0x000fe20000100800 */
[----:B------:R-:W-:-:S03]  /*f850*/  SEL R0, R13, R7, !P0 ;  /* 0x000000070d007207 */ /* 0x000fc60004000000 */
[----:B------:R0:W-:Y:S04]  /*f860*/  STL [R1+0x34c], R3 ;  /* 0x00034c0301007387 */ /* 0x0001e80000100800 */
[----:B------:R1:W-:Y:S01]  /*f870*/  STL [R1+0x348], R2 ;  /* 0x0003480201007387 */ /* 0x0003e20000100800 */
[----:B0-----:R-:W-:-:S03]  /*f880*/  SEL R3, R13, R6, !P0 ;  /* 0x000000060d037207 */ /* 0x001fc60004000000 */
[----:B------:R0:W-:Y:S01]  /*f890*/  STL [R1+0x340], R0 ;  /* 0x0003400001007387 */ /* 0x0001e20000100800 */
[----:B-1----:R-:W-:-:S03]  /*f8a0*/  SEL R2, R13, R5, !P0 ;  /* 0x000000050d027207 */ /* 0x002fc60004000000 */
        /* <DEDUP_REMOVED lines=9> */
[----:B------:R-:W5:Y:S04]  /*f940*/  LDL.LU R4, [R1+0x2ac] ;  /* 0x0002ac0001047983 */ /* 0x000f680000300800 */
[----:B------:R-:W5:Y:S04]  /*f950*/  LDL.LU R14, [R1+0x260] ;  /* 0x00026000010e7983 */ /* 0x000f680000300800 */
[----:B------:R-:W5:Y:S04]  /*f960*/  LDL.LU R15, [R1+0x29c] ;  /* 0x00029c00010f7983 */ /* 0x000f680000300800 */
[----:B------:R-:W5:Y:S04]  /*f970*/  LDL.LU R21, [R1+0x2a0] ;  /* 0x0002a00001157983 */ /* 0x000f680000300800 */
[----:B------:R-:W5:Y:S04]  /*f980*/  LDL.LU R22, [R1+0x278] ;  /* 0x0002780001167983 */ /* 0x000f680000300800 */
[----:B-1----:R-:W5:Y:S04]  /*f990*/  LDL.LU R3, [R1+0x290] ;  /* 0x0002900001037983 */ /* 0x002f680000300800 */
[----:B0-----:R-:W5:Y:S04]  /*f9a0*/  LDL.LU R2, [R1+0x238] ;  /* 0x0002380001027983 */ /* 0x001f680000300800 */
[----:B----4-:R-:W4:Y:S01]  /*f9b0*/  LDL.LU R0, [R1+0x228] ;  /* 0x0002280001007983 */ /* 0x010f220000300800 */
[----:B------:R-:W-:-:S05]  /*f9c0*/  SEL R9, R13, R26, !P0 ;  /* 0x0000001a0d097207 */ /* 0x000fca0004000000 */
[----:B------:R0:W-:Y:S01]  /*f9d0*/  STL [R1+0x330], R9 ;  /* 0x0003300901007387 */ /* 0x0001e20000100800 */
[C---:B------:R-:W-:Y:S02]  /*f9e0*/  SEL R17, R13.reuse, R23, !P0 ;  /* 0x000000170d117207 */ /* 0x040fe40004000000 */
[----:B------:R-:W-:-:S03]  /*f9f0*/  SEL R16, R13, R25, !P0 ;  /* 0x000000190d107207 */ /* 0x000fc60004000000 */
[----:B------:R-:W-:Y:S01]  /*fa00*/  STL [R1+0x32c], R17 ;  /* 0x00032c1101007387 */ /* 0x000fe20000100800 */
[----:B0-----:R-:W-:-:S03]  /*fa10*/  SEL R9, R13, R24, !P0 ;  /* 0x000000180d097207 */ /* 0x001fc60004000000 */
[----:B------:R0:W-:Y:S01]  /*fa20*/  STL [R1+0x328], R16 ;  /* 0x0003281001007387 */ /* 0x0001e20000100800 */
[----:B------:R-:W-:-:S03]  /*fa30*/  SEL R10, R13, R10, !P0 ;  /* 0x0000000a0d0a7207 */ /* 0x000fc60004000000 */
[----:B0-----:R-:W4:Y:S04]  /*fa40*/  LDL.LU R16, [R1+0x1e0] ;  /* 0x0001e00001107983 */ /* 0x001f280000300800 */
[----:B------:R0:W-:Y:S04]  /*fa50*/  STL [R1+0x320], R9 ;  /* 0x0003200901007387 */ /* 0x0001e80000100800 */
[----:B0-----:R-:W4:Y:S04]  /*fa60*/  LDL.LU R9, [R1+0x198] ;  /* 0x0001980001097983 */ /* 0x001f280000300800 */
        /* <DEDUP_REMOVED lines=11> */
[----:B0-----:R-:W4:Y:S01]  /*fb20*/  LDL.LU R10, [R1+0x8] ;  /* 0x00000800010a7983 */ /* 0x001f220000300800 */
[----:B--2---:R-:W-:-:S05]  /*fb30*/  SEL R12, R13, R12, !P0 ;  /* 0x0000000c0d0c7207 */ /* 0x004fca0004000000 */
[----:B------:R0:W-:Y:S01]  /*fb40*/  STL [R1+0x314], R12 ;  /* 0x0003140c01007387 */ /* 0x0001e20000100800 */
[----:B---3--:R-:W-:-:S03]  /*fb50*/  SEL R8, R13, R8, !P0 ;  /* 0x000000080d087207 */ /* 0x008fc60004000000 */
[----:B0-----:R-:W2:Y:S01]  /*fb60*/  LDL.LU R12, [R1+0xf4c] ;  /* 0x000f4c00010c7983 */ /* 0x001ea20000300800 */
[----:B-----5:R-:W-:-:S03]  /*fb70*/  SEL R7, R13, R7, !P0 ;  /* 0x000000070d077207 */ /* 0x020fc60004000000 */
[----:B------:R0:W-:Y:S01]  /*fb80*/  STL [R1+0x310], R8 ;  /* 0x0003100801007387 */ /* 0x0001e20000100800 */
[C---:B------:R-:W-:Y:S02]  /*fb90*/  SEL R6, R13.reuse, R6, !P0 ;  /* 0x000000060d067207 */ /* 0x040fe40004000000 */
[C---:B------:R-:W-:Y:S01]  /*fba0*/  SEL R5, R13.reuse, R5, !P0 ;  /* 0x000000050d057207 */ /* 0x040fe20004000000 */
[----:B0-----:R-:W3:Y:S01]  /*fbb0*/  LDL.LU R8, [R1+0xf48] ;  /* 0x000f480001087983 */ /* 0x001ee20000300800 */
[----:B------:R-:W-:-:S03]  /*fbc0*/  SEL R4, R13, R4, !P0 ;  /* 0x000000040d047207 */ /* 0x000fc60004000000 */
[----:B------:R0:W-:Y:S04]  /*fbd0*/  STL [R1+0x304], R7 ;  /* 0x0003040701007387 */ /* 0x0001e80000100800 */
[----:B0-----:R-:W5:Y:S04]  /*fbe0*/  LDL.LU R7, [R1+0xf44] ;  /* 0x000f440001077983 */ /* 0x001f680000300800 */
[----:B------:R0:W-:Y:S01]  /*fbf0*/  STL [R1+0x300], R6 ;  /* 0x0003000601007387 */ /* 0x0001e20000100800 */
[----:B------:R-:W-:-:S03]  /*fc00*/  SEL R14, R13, R14, !P0 ;  /* 0x0000000e0d0e7207 */ /* 0x000fc60004000000 */
[----:B0-----:R-:W2:Y:S04]  /*fc10*/  LDL.LU R6, [R1+0xf40] ;  /* 0x000f400001067983 */ /* 0x001ea80000300800 */
[----:B------:R0:W-:Y:S04]  /*fc20*/  STL [R1+0x2fc], R5 ;  /* 0x0002fc0501007387 */ /* 0x0001e80000100800 */
[----:B0-----:R-:W3:Y:S04]  /*fc30*/  LDL.LU R5, [R1+0xf3c] ;  /* 0x000f3c0001057983 */ /* 0x001ee80000300800 */
[----:B------:R0:W-:Y:S04]  /*fc40*/  STL [R1+0x2f8], R4 ;  /* 0x0002f80401007387 */ /* 0x0001e80000100800 */
[----:B0-----:R-:W5:Y:S04]  /*fc50*/  LDL.LU R4, [R1+0xf38] ;  /* 0x000f380001047983 */ /* 0x001f680000300800 */
[----:B------:R0:W-:Y:S01]  /*fc60*/  STL [R1+0x2e8], R14 ;  /* 0x0002e80e01007387 */ /* 0x0001e20000100800 */
[----:B------:R-:W-:-:S02]  /*fc70*/  SEL R3, R13, R3, !P0 ;  /* 0x000000030d037207 */ /* 0x000fc40004000000 */
[C---:B0-----:R-:W-:Y:S02]  /*fc80*/  SEL R14, R13.reuse, R15, !P0 ;  /* 0x0000000f0d0e7207 */ /* 0x041fe40004000000 */
[----:B------:R-:W-:-:S03]  /*fc90*/  SEL R15, R13, R21, !P0 ;  /* 0x000000150d0f7207 */ /* 0x000fc60004000000 */
[----:B------:R0:W-:Y:S01]  /*fca0*/  STL [R1+0x2e4], R14 ;  /* 0x0002e40e01007387 */ /* 0x0001e20000100800 */
[C---:B------:R-:W-:Y:S02]  /*fcb0*/  SEL R2, R13.reuse, R2, !P0 ;  /* 0x000000020d027207 */ /* 0x040fe40004000000 */
[C---:B----4-:R-:W-:Y:S01]  /*fcc0*/  SEL R0, R13.reuse, R0, !P0 ;  /* 0x000000000d007207 */ /* 0x050fe20004000000 */
[----:B------:R-:W-:Y:S01]  /*fcd0*/  STL [R1+0x2e0], R15 ;  /* 0x0002e00f01007387 */ /* 0x000fe20000100800 */
[----:B0-----:R-:W-:-:S05]  /*fce0*/  SEL R14, R13, R22, !P0 ;  /* 0x000000160d0e7207 */ /* 0x001fca0004000000 */
        /* <DEDUP_REMOVED lines=9> */
[----:B------:R-:W-:-:S02]  /*fd80*/  SEL R15, R13, R16, !P0 ;  /* 0x000000100d0f7207 */ /* 0x000fc40004000000 */
[C---:B------:R-:W-:Y:S02]  /*fd90*/  SEL R14, R13.reuse, R9, !P0 ;  /* 0x000000090d0e7207 */ /* 0x040fe40004000000 */
[C---:B------:R-:W-:Y:S01]  /*fda0*/  SEL R9, R13.reuse, R17, !P0 ;  /* 0x000000110d097207 */ /* 0x040fe20004000000 */
[----:B------:R0:W-:Y:S04]  /*fdb0*/  STL [R1+0x2c8], R15 ;  /* 0x0002c80f01007387 */ /* 0x0001e80000100800 */
[----:B------:R1:W-:Y:S04]  /*fdc0*/  STL [R1+0x2c4], R14 ;  /* 0x0002c40e01007387 */ /* 0x0003e80000100800 */
[----:B------:R1:W-:Y:S01]  /*fdd0*/  STL [R1+0x2c0], R9 ;  /* 0x0002c00901007387 */ /* 0x0003e20000100800 */
[----:B0-----:R-:W-:-:S02]  /*fde0*/  SEL R15, R13, R29, !P0 ;  /* 0x0000001d0d0f7207 */ /* 0x001fc40004000000 */
[----:B-1----:R-:W-:-:S03]  /*fdf0*/  SEL R14, R13, R18, !P0 ;  /* 0x000000120d0e7207 */ /* 0x002fc60004000000 */
[----:B------:R0:W-:Y:S01]  /*fe00*/  STL [R1+0x2bc], R15 ;  /* 0x0002bc0f01007387 */ /* 0x0001e20000100800 */
[----:B------:R-:W-:-:S03]  /*fe10*/  SEL R9, R13, R19, !P0 ;  /* 0x000000130d097207 */ /* 0x000fc60004000000 */
[----:B------:R1:W-:Y:S04]  /*fe20*/  STL [R1+0x2b8], R14 ;  /* 0x0002b80e01007387 */ /* 0x0003e80000100800 */
[----:B------:R1:W-:Y:S01]  /*fe30*/  STL [R1+0x2b4], R9 ;  /* 0x0002b40901007387 */ /* 0x0003e20000100800 */
[C---:B0-----:R-:W-:Y:S02]  /*fe40*/  SEL R15, R13.reuse, R20, !P0 ;  /* 0x000000140d0f7207 */ /* 0x041fe40004000000 */
[----:B-1----:R-:W-:-:S03]  /*fe50*/  SEL R14, R13, R27, !P0 ;  /* 0x0000001b0d0e7207 */ /* 0x002fc60004000000 */
[----:B------:R0:W-:Y:S01]  /*fe60*/  STL [R1+0x2b0], R15 ;  /* 0x0002b00f01007387 */ /* 0x0001e20000100800 */
[----:B------:R-:W-:-:S03]  /*fe70*/  SEL R9, R13, R26, !P0 ;  /* 0x0000001a0d097207 */ /* 0x000fc60004000000 */
[----:B------:R1:W-:Y:S04]  /*fe80*/  STL [R1+0x2ac], R14 ;  /* 0x0002ac0e01007387 */ /* 0x0003e80000100800 */
[----:B------:R1:W-:Y:S01]  /*fe90*/  STL [R1+0x2a0], R9 ;  /* 0x0002a00901007387 */ /* 0x0003e20000100800 */
[C---:B0-----:R-:W-:Y:S02]  /*fea0*/  SEL R15, R13.reuse, R23, !P0 ;  /* 0x000000170d0f7207 */ /* 0x041fe40004000000 */
[----:B-1----:R-:W-:-:S03]  /*feb0*/  SEL R14, R13, R25, !P0 ;  /* 0x000000190d0e7207 */ /* 0x002fc60004000000 */
[----:B------:R-:W-:Y:S01]  /*fec0*/  STL [R1+0x29c], R15 ;  /* 0x00029c0f01007387 */ /* 0x000fe20000100800 */
[----:B------:R-:W-:-:S03]  /*fed0*/  SEL R9, R13, R24, !P0 ;  /* 0x000000180d097207 */ /* 0x000fc60004000000 */
[----:B------:R-:W-:Y:S01]  /*fee0*/  STL [R1+0x290], R14 ;  /* 0x0002900e01007387 */ /* 0x000fe20000100800 */
[----:B------:R-:W-:-:S03]  /*fef0*/  SEL R10, R13, R10, !P0 ;  /* 0x0000000a0d0a7207 */ /* 0x000fc60004000000 */
[----:B------:R3:W-:Y:S04]  /*ff00*/  STL [R1+0x278], R9 ;  /* 0x0002780901007387 */ /* 0x0007e80000100800 */
[----:B------:R-:W-:Y:S01]  /*ff10*/  STL [R1+0x260], R10 ;  /* 0x0002600a01007387 */ /* 0x000fe20000100800 */
[C---:B---3--:R-:W-:Y:S02]  /*ff20*/  SEL R9, R13.reuse, R5, !P0 ;  /* 0x000000050d097207 */ /* 0x048fe40004000000 */
[C---:B--2---:R-:W-:Y:S02]  /*ff30*/  SEL R5, R13.reuse, R6, !P0 ;  /* 0x000000060d057207 */ /* 0x044fe40004000000 */
[----:B-----5:R-:W-:-:S05]  /*ff40*/  SEL R4, R13, R4, !P0 ;  /* 0x000000040d047207 */ /* 0x020fca0004000000 */
[----:B------:R0:W-:Y:S04]  /*ff50*/  STL [R1+0x238], R4 ;  /* 0x0002380401007387 */ /* 0x0001e80000100800 */
[----:B------:R-:W-:Y:S01]  /*ff60*/  STL [R1+0x228], R9 ;  /* 0x0002280901007387 */ /* 0x000fe20000100800 */
[----:B0-----:R-:W-:-:S03]  /*ff70*/  SEL R4, R13, R7, !P0 ;  /* 0x000000070d047207 */ /* 0x001fc60004000000 */
[----:B------:R-:W2:Y:S04]  /*ff80*/  LDL.LU R7, [R1+0x160] ;  /* 0x0001600001077983 */ /* 0x000ea80000300800 */
[----:B------:R-:W-:Y:S04]  /*ff90*/  STL [R1+0x1e0], R5 ;  /* 0x0001e00501007387 */ /* 0x000fe80000100800 */
[----:B------:R-:W3:Y:S04]  /*ffa0*/  LDL.LU R27, [R1+0x15c] ;  /* 0x00015c00011b7983 */ /* 0x000ee80000300800 */
[----:B------:R0:W-:Y:S04]  /*ffb0*/  STL [R1+0x198], R4 ;  /* 0x0001980401007387 */ /* 0x0001e80000100800 */
[----:B------:R-:W5:Y:S04]  /*ffc0*/  LDL.LU R26, [R1+0x150] ;  /* 0x00015000011a7983 */ /* 0x000f680000300800 */
[----:B------:R-:W5:Y:S01]  /*ffd0*/  LDL.LU R23, [R1+0x154] ;  /* 0x0001540001177983 */ /* 0x000f620000300800 */
[----:B0-----:R-:W-:-:S03]  /*ffe0*/  SEL R4, R13, R8, !P0 ;  /* 0x000000080d047207 */ /* 0x001fc60004000000 */
[----:B------:R-:W5:Y:S04]  /*fff0*/  LDL.LU R25, [R1+0x144] ;  /* 0x0001440001197983 */ /* 0x000f680000300800 */
[----:B------:R-:W5:Y:S04]  /*10000*/  LDL.LU R24, [R1+0x13c] ;  /* 0x00013c0001187983 */ /* 0x000f680000300800 */
[----:B------:R-:W5:Y:S04]  /*10010*/  LDL.LU R10, [R1+0xec] ;  /* 0x0000ec00010a7983 */ /* 0x000f680000300800 */
[----:B------:R-:W5:Y:S01]  /*10020*/  LDL.LU R8, [R1+0x158] ;  /* 0x0001580001087983 */ /* 0x000f620000300800 */
[----:B----4-:R-:W-:-:S03]  /*10030*/  SEL R5, R13, R21, !P0 ;  /* 0x000000150d057207 */ /* 0x010fc60004000000 */
[----:B------:R0:W-:Y:S01]  /*10040*/  STL [R1+0x188], R4 ;  /* 0x0001880401007387 */ /* 0x0001e20000100800 */
[----:B------:R-:W-:-:S03]  /*10050*/  SEL R3, R13, R3, !P0 ;  /* 0x000000030d037207 */ /* 0x000fc60004000000 */
[----:B------:R1:W-:Y:S01]  /*10060*/  STL [R1+0x184], R5 ;  /* 0x0001840501007387 */ /* 0x0003e20000100800 */
[C---:B------:R-:W-:Y:S02]  /*10070*/  SEL R2, R13.reuse, R2, !P0 ;  /* 0x000000020d027207 */ /* 0x040fe40004000000 */
[C---:B0-----:R-:W-:Y:S02]  /*10080*/  SEL R4, R13.reuse, R22, !P0 ;  /* 0x000000160d047207 */ /* 0x041fe40004000000 */
[----:B------:R-:W-:-:S03]  /*10090*/  SEL R0, R13, R0, !P0 ;  /* 0x000000000d007207 */ /* 0x000fc60004000000 */
[----:B------:R0:W-:Y:S04]  /*100a0*/  STL [R1+0x17c], R4 ;  /* 0x00017c0401007387 */ /* 0x0001e80000100800 */
[----:B------:R4:W-:Y:S04]  /*100b0*/  STL [R1+0x178], R3 ;  /* 0x0001780301007387 */ /* 0x0009e80000100800 */
[----:B------:R-:W5:Y:S04]  /*100c0*/  LDL.LU R6, [R1+0xf8] ;  /* 0x0000f80001067983 */ /* 0x000f680000300800 */
[----:B------:R4:W-:Y:S04]  /*100d0*/  STL [R1+0x174], R2 ;  /* 0x0001740201007387 */ /* 0x0009e80000100800 */
[----:B-1----:R-:W5:Y:S04]  /*100e0*/  LDL.LU R5, [R1+0xfc] ;  /* 0x0000fc0001057983 */ /* 0x002f680000300800 */
[----:B------:R1:W-:Y:S04]  /*100f0*/  STL [R1+0x170], R0 ;  /* 0x0001700001007387 */ /* 0x0003e80000100800 */
[----:B0-----:R-:W5:Y:S04]  /*10100*/  LDL.LU R4, [R1+0x100] ;  /* 0x0001000001047983 */ /* 0x001f680000300800 */
        /* <DEDUP_REMOVED lines=11> */
[----:B----4-:R-:W4:Y:S04]  /*101c0*/  LDL.LU R3, [R1+0xbc] ;  /* 0x0000bc0001037983 */ /* 0x010f280000300800 */
[----:B------:R-:W4:Y:S04]  /*101d0*/  LDL.LU R2, [R1+0xa8] ;  /* 0x0000a80001027983 */ /* 0x000f280000300800 */
[----:B-1----:R-:W4:Y:S01]  /*101e0*/  LDL.LU R0, [R1+0xb8] ;  /* 0x0000b80001007983 */ /* 0x002f220000300800 */
[----:B--2---:R-:W-:-:S02]  /*101f0*/  SEL R7, R13, R7, !P0 ;  /* 0x000000070d077207 */ /* 0x004fc40004000000 */
[C---:B---3--:R-:W-:Y:S02]  /*10200*/  SEL R27, R13.reuse, R27, !P0 ;  /* 0x0000001b0d1b7207 */ /* 0x048fe40004000000 */
[----:B-----5:R-:W-:-:S05]  /*10210*/  SEL R8, R13, R8, !P0 ;  /* 0x000000080d087207 */ /* 0x020fca0004000000 */
[----:B------:R0:W-:Y:S04]  /*10220*/  STL [R1+0x16c], R8 ;  /* 0x00016c0801007387 */ /* 0x0001e80000100800 */
[----:B------:R1:W-:Y:S01]  /*10230*/  STL [R1+0x168], R7 ;  /* 0x0001680701007387 */ /* 0x0003e20000100800 */
[----:B0-----:R-:W-:-:S03]  /*10240*/  SEL R8, R13, R26, !P0 ;  /* 0x0000001a0d087207 */ /* 0x001fc60004000000 */
[----:B------:R-:W-:Y:S01]  /*10250*/  STL [R1+0x164], R27 ;  /* 0x0001641b01007387 */ /* 0x000fe20000100800 */
[----:B-1----:R-:W-:-:S03]  /*10260*/  SEL R7, R13, R23, !P0 ;  /* 0x000000170d077207 */ /* 0x002fc60004000000 */
[----:B------:R0:W-:Y:S01]  /*10270*/  STL [R1+0x160], R8 ;  /* 0x0001600801007387 */ /* 0x0001e20000100800 */
[----:B------:R-:W-:-:S03]  /*10280*/  SEL R23, R13, R25, !P0 ;  /* 0x000000190d177207 */ /* 0x000fc60004000000 */
[----:B------:R1:W-:Y:S01]  /*10290*/  STL [R1+0x15c], R7 ;  /* 0x00015c0701007387 */ /* 0x0003e20000100800 */
[----:B0-----:R-:W-:-:S03]  /*102a0*/  SEL R8, R13, R24, !P0 ;  /* 0x000000180d087207 */ /* 0x001fc60004000000 */
[----:B------:R-:W-:Y:S01]  /*102b0*/  STL [R1+0x158], R23 ;  /* 0x0001581701007387 */ /* 0x000fe20000100800 */
[----:B-1----:R-:W-:-:S03]  /*102c0*/  SEL R7, R13, R10, !P0 ;  /* 0x0000000a0d077207 */ /* 0x002fc60004000000 */
[----:B------:R-:W2:Y:S04]  /*102d0*/  LDL.LU R27, [R1+0xac] ;  /* 0x0000ac00011b7983 */ /* 0x000ea80000300800 */
[----:B------:R0:W-:Y:S04]  /*102e0*/  STL [R1+0x154], R8 ;  /* 0x0001540801007387 */ /* 0x0001e80000100800 */
[----:B------:R-:W3:Y:S04]  /*102f0*/  LDL.LU R26, [R1+0xb4] ;  /* 0x0000b400011a7983 */ /* 0x000ee80000300800 */
[----:B------:R1:W-:Y:S01]  /*10300*/  STL [R1+0x150], R7 ;  /* 0x0001500701007387 */ /* 0x0003e20000100800 */
[----:B0-----:R-:W-:-:S03]  /*10310*/  SEL R8, R13, R6, !P0 ;  /* 0x000000060d087207 */ /* 0x001fc60004000000 */
[----:B------:R-:W5:Y:S01]  /*10320*/  LDL.LU R23, [R1+0xb0] ;  /* 0x0000b00001177983 */ /* 0x000f620000300800 */
[----:B------:R-:W-:-:S03]  /*10330*/  SEL R6, R13, R4, !P0 ;  /* 0x000000040d067207 */ /* 0x000fc60004000000 */
[----:B------:R-:W5:Y:S01]  /*10340*/  LDL.LU R25, [R1+0xa4] ;  /* 0x0000a40001197983 */ /* 0x000f620000300800 */
[----:B-1----:R-:W-:-:S03]  /*10350*/  SEL R7, R13, R5, !P0 ;  /* 0x000000050d077207 */ /* 0x002fc60004000000 */
[----:B------:R-:W5:Y:S01]  /*10360*/  LDL.LU R24, [R1+0x9c] ;  /* 0x00009c0001187983 */ /* 0x000f620000300800 */
[C---:B------:R-:W-:Y:S02]  /*10370*/  SEL R5, R13.reuse, R14, !P0 ;  /* 0x0000000e0d057207 */ /* 0x040fe40004000000 */
[C---:B------:R-:W-:Y:S01]  /*10380*/  SEL R4, R13.reuse, R15, !P0 ;  /* 0x0000000f0d047207 */ /* 0x040fe20004000000 */
[----:B------:R-:W5:Y:S04]  /*10390*/  LDL.LU R10, [R1+0x94] ;  /* 0x00009400010a7983 */ /* 0x000f680000300800 */
[----:B------:R-:W-:Y:S04]  /*103a0*/  STL [R1+0x14c], R8 ;  /* 0x00014c0801007387 */ /* 0x000fe80000100800 */
[----:B------:R-:W-:Y:S04]  /*103b0*/  STL [R1+0x144], R7 ;  /* 0x0001440701007387 */ /* 0x000fe80000100800 */
[----:B------:R0:W-:Y:S04]  /*103c0*/  STL [R1+0x140], R6 ;  /* 0x0001400601007387 */ /* 0x0001e80000100800 */
[----:B------:R1:W-:Y:S04]  /*103d0*/  STL [R1+0x13c], R5 ;  /* 0x00013c0501007387 */ /* 0x0003e80000100800 */
[----:B------:R4:W-:Y:S01]  /*103e0*/  STL [R1+0x138], R4 ;  /* 0x0001380401007387 */ /* 0x0009e20000100800 */
[----:B0-----:R-:W-:-:S02]  /*103f0*/  SEL R6, R13, R16, !P0 ;  /* 0x000000100d067207 */ /* 0x001fc40004000000 */
[----:B-1----:R-:W-:-:S03]  /*10400*/  SEL R5, R13, R9, !P0 ;  /* 0x000000090d057207 */ /* 0x002fc60004000000 */
[----:B------:R0:W-:Y:S01]  /*10410*/  STL [R1+0x134], R6 ;  /* 0x0001340601007387 */ /* 0x0001e20000100800 */
[----:B----4-:R-:W-:-:S03]  /*10420*/  SEL R4, R13, R17, !P0 ;  /* 0x000000110d047207 */ /* 0x010fc60004000000 */
[----:B------:R1:W-:Y:S04]  /*10430*/  STL [R1+0x130], R5 ;  /* 0x0001300501007387 */ /* 0x0003e80000100800 */
[----:B------:R4:W-:Y:S01]  /*10440*/  STL [R1+0x12c], R4 ;  /* 0x00012c0401007387 */ /* 0x0009e20000100800 */
[C---:B0-----:R-:W-:Y:S02]  /*10450*/  SEL R6, R13.reuse, R29, !P0 ;  /* 0x0000001d0d067207 */ /* 0x041fe40004000000 */
[----:B-1----:R-:W-:-:S03]  /*10460*/  SEL R5, R13, R18, !P0 ;  /* 0x000000120d057207 */ /* 0x002fc60004000000 */
[----:B------:R0:W-:Y:S01]  /*10470*/  STL [R1+0x128], R6 ;  /* 0x0001280601007387 */ /* 0x0001e20000100800 */
[----:B----4-:R-:W-:-:S03]  /*10480*/  SEL R4, R13, R19, !P0 ;  /* 0x000000130d047207 */ /* 0x010fc60004000000 */
[----:B------:R1:W-:Y:S01]  /*10490*/  STL [R1+0x100], R5 ;  /* 0x0001000501007387 */ /* 0x0003e20000100800 */
[----:B------:R-:W-:-:S03]  /*104a0*/  SEL R3, R13, R3, !P0 ;  /* 0x000000030d037207 */ /* 0x000fc60004000000 */
[----:B------:R4:W-:Y:S01]  /*104b0*/  STL [R1+0xfc], R4 ;  /* 0x0000fc0401007387 */ /* 0x0009e20000100800 */
[C---:B0-----:R-:W-:Y:S02]  /*104c0*/  SEL R6, R13.reuse, R20, !P0 ;  /* 0x000000140d067207 */ /* 0x041fe40004000000 */
[----:B-1----:R-:W-:-:S03]  /*104d0*/  SEL R5, R13, R21, !P0 ;  /* 0x000000150d057207 */ /* 0x002fc60004000000 */
[----:B------:R-:W-:Y:S01]  /*104e0*/  STL [R1+0xf8], R6 ;  /* 0x0000f80601007387 */ /* 0x000fe20000100800 */
[----:B----4-:R-:W-:-:S03]  /*104f0*/  SEL R4, R13, R22, !P0 ;  /* 0x000000160d047207 */ /* 0x010fc60004000000 */
[----:B------:R-:W-:Y:S01]  /*10500*/  STL [R1+0xf4], R5 ;  /* 0x0000f40501007387 */ /* 0x000fe20000100800 */
[C---:B------:R-:W-:Y:S02]  /*10510*/  SEL R2, R13.reuse, R2, !P0 ;  /* 0x000000020d027207 */ /* 0x040fe40004000000 */
[C---:B------:R-:W-:Y:S01]  /*10520*/  SEL R0, R13.reuse, R0, !P0 ;  /* 0x000000000d007207 */ /* 0x040fe20004000000 */
[----:B------:R-:W-:Y:S04]  /*10530*/  STL [R1+0xf0], R4 ;  /* 0x0000f00401007387 */ /* 0x000fe80000100800 */
[----:B------:R0:W-:Y:S04]  /*10540*/  STL [R1+0xec], R3 ;  /* 0x0000ec0301007387 */ /* 0x0001e80000100800 */
[----:B------:R-:W4:Y:S04]  /*10550*/  LDL.LU R14, [R1+0x80] ;  /* 0x00008000010e7983 */ /* 0x000f280000300800 */
[----:B------:R1:W-:Y:S04]  /*10560*/  STL [R1+0xe4], R2 ;  /* 0x0000e40201007387 */ /* 0x0003e80000100800 */
[----:B------:R-:W4:Y:S04]  /*10570*/  LDL.LU R15, [R1+0x7c] ;  /* 0x00007c00010f7983 */ /* 0x000f280000300800 */
[----:B------:R1:W-:Y:S04]  /*10580*/  STL [R1+0xc8], R0 ;  /* 0x0000c80001007387 */ /* 0x0003e80000100800 */
[----:B------:R-:W4:Y:S04]  /*10590*/  LDL.LU R16, [R1+0x78] ;  /* 0x0000780001107983 */ /* 0x000f280000300800 */
[----:B------:R-:W4:Y:S04]  /*105a0*/  LDL.LU R17, [R1+0x68] ;  /* 0x0000680001117983 */ /* 0x000f280000300800 */
[----:B------:R-:W4:Y:S04]  /*105b0*/  LDL.LU R18, [R1+0x60] ;  /* 0x0000600001127983 */ /* 0x000f280000300800 */
[----:B0-----:R-:W4:Y:S04]  /*105c0*/  LDL.LU R3, [R1+0x5c] ;  /* 0x00005c0001037983 */ /* 0x001f280000300800 */
[----:B-1----:R-:W4:Y:S04]  /*105d0*/  LDL.LU R2, [R1+0x58] ;  /* 0x0000580001027983 */ /* 0x002f280000300800 */
[----:B------:R-:W4:Y:S01]  /*105e0*/  LDL.LU R0, [R1+0x54] ;  /* 0x0000540001007983 */ /* 0x000f220000300800 */
[----:B--2---:R-:W-:-:S05]  /*105f0*/  SEL R6, R13, R27, !P0 ;  /* 0x0000001b0d067207 */ /* 0x004fca0004000000 */
[----:B------:R0:W-:Y:S01]  /*10600*/  STL [R1+0xbc], R6 ;  /* 0x0000bc0601007387 */ /* 0x0001e20000100800 */
[----:B---3--:R-:W-:-:S05]  /*10610*/  SEL R5, R13, R26, !P0 ;  /* 0x0000001a0d057207 */ /* 0x008fca0004000000 */
[----:B------:R1:W-:Y:S01]  /*10620*/  STL [R1+0xb8], R5 ;  /* 0x0000b80501007387 */ /* 0x0003e20000100800 */
[C---:B-----5:R-:W-:Y:S02]  /*10630*/  SEL R4, R13.reuse, R23, !P0 ;  /* 0x000000170d047207 */ /* 0x060fe40004000000 */
        /* <DEDUP_REMOVED lines=19> */
[----:B-1----:R-:W3:Y:S04]  /*10770*/  LDL.LU R6, [R1+0x90] ;  /* 0x0000900001067983 */ /* 0x002ee80000300800 */
[----:B0-----:R-:W3:Y:S04]  /*10780*/  LDL.LU R5, [R1+0x8c] ;  /* 0x00008c0001057983 */ /* 0x001ee80000300800 */
[----:B-----5:R-:W5:Y:S04]  /*10790*/  LDL.LU R4, [R1+0x44] ;  /* 0x0000440001047983 */ /* 0x020f680000300800 */
[----:B------:R-:W5:Y:S01]  /*107a0*/  LDL.LU R9, [R1+0x70] ;  /* 0x0000700001097983 */ /* 0x000f620000300800 */
[----:B----4-:R-:W-:-:S03]  /*107b0*/  SEL R14, R13, R14, !P0 ;  /* 0x0000000e0d0e7207 */ /* 0x010fc60004000000 */
[----:B------:R-:W4:Y:S04]  /*107c0*/  LDL.LU R29, [R1+0x64] ;  /* 0x00006400011d7983 */ /* 0x000f280000300800 */
[----:B------:R0:W-:Y:S01]  /*107d0*/  STL [R1+0xa4], R14 ;  /* 0x0000a40e01007387 */ /* 0x0001e20000100800 */
[----:B------:R-:W-:-:S03]  /*107e0*/  SEL R15, R13, R15, !P0 ;  /* 0x0000000f0d0f7207 */ /* 0x000fc60004000000 */
[----:B0-----:R-:W4:Y:S01]  /*107f0*/  LDL.LU R14, [R1+0xf34] ;  /* 0x000f3400010e7983 */ /* 0x001f220000300800 */
[----:B------:R-:W-:-:S03]  /*10800*/  SEL R16, R13, R16, !P0 ;  /* 0x000000100d107207 */ /* 0x000fc60004000000 */
[----:B------:R0:W-:Y:S01]  /*10810*/  STL [R1+0xa0], R15 ;  /* 0x0000a00f01007387 */ /* 0x0001e20000100800 */
[C---:B------:R-:W-:Y:S02]  /*10820*/  SEL R17, R13.reuse, R17, !P0 ;  /* 0x000000110d117207 */ /* 0x040fe40004000000 */
[C---:B------:R-:W-:Y:S01]  /*10830*/  SEL R18, R13.reuse, R18, !P0 ;  /* 0x000000120d127207 */ /* 0x040fe20004000000 */
[----:B0-----:R-:W4:Y:S01]  /*10840*/  LDL.LU R15, [R1+0xf30] ;  /* 0x000f3000010f7983 */ /* 0x001f220000300800 */
[----:B------:R-:W-:-:S03]  /*10850*/  SEL R3, R13, R3, !P0 ;  /* 0x000000030d037207 */ /* 0x000fc60004000000 */
[----:B------:R0:W-:Y:S01]  /*10860*/  STL [R1+0x9c], R16 ;  /* 0x00009c1001007387 */ /* 0x0001e20000100800 */
[C---:B------:R-:W-:Y:S02]  /*10870*/  SEL R2, R13.reuse, R2, !P0 ;  /* 0x000000020d027207 */ /* 0x040fe40004000000 */
[C---:B------:R-:W-:Y:S01]  /*10880*/  SEL R0, R13.reuse, R0, !P0 ;  /* 0x000000000d007207 */ /* 0x040fe20004000000 */
[----:B0-----:R-:W4:Y:S04]  /*10890*/  LDL.LU R16, [R1+0xf2c] ;  /* 0x000f2c0001107983 */ /* 0x001f280000300800 */
[----:B------:R0:W-:Y:S04]  /*108a0*/  STL [R1+0x98], R17 ;  /* 0x0000981101007387 */ /* 0x0001e80000100800 */
[----:B0-----:R-:W4:Y:S04]  /*108b0*/  LDL.LU R17, [R1+0xf28] ;  /* 0x000f280001117983 */ /* 0x001f280000300800 */
[----:B------:R0:W-:Y:S04]  /*108c0*/  STL [R1+0x94], R18 ;  /* 0x0000941201007387 */ /* 0x0001e80000100800 */
[----:B0-----:R-:W4:Y:S04]  /*108d0*/  LDL.LU R18, [R1+0xf24] ;  /* 0x000f240001127983 */ /* 0x001f280000300800 */
[----:B------:R0:W-:Y:S04]  /*108e0*/  STL [R1+0x80], R3 ;  /* 0x0000800301007387 */ /* 0x0001e80000100800 */
[----:B0-----:R-:W2:Y:S04]  /*108f0*/  LDL.LU R3, [R1+0xf20] ;  /* 0x000f200001037983 */ /* 0x001ea80000300800 */
[----:B------:R0:W-:Y:S04]  /*10900*/  STL [R1+0x7c], R2 ;  /* 0x00007c0201007387 */ /* 0x0001e80000100800 */
[----:B0-----:R-:W3:Y:S04]  /*10910*/  LDL.LU R2, [R1+0xf1c] ;  /* 0x000f1c0001027983 */ /* 0x001ee80000300800 */
[----:B------:R0:W-:Y:S04]  /*10920*/  STL [R1+0x78], R0 ;  /* 0x0000780001007387 */ /* 0x0001e80000100800 */
[----:B0-----:R-:W5:Y:S01]  /*10930*/  LDL.LU R0, [R1+0xf18] ;  /* 0x000f180001007983 */ /* 0x001f620000300800 */
[----:B--2---:R-:W-:-:S02]  /*10940*/  SEL R3, R13, R3, !P0 ;  /* 0x000000030d037207 */ /* 0x004fc40004000000 */
[C---:B---3--:R-:W-:Y:S02]  /*10950*/  SEL R2, R13.reuse, R2, !P0 ;  /* 0x000000020d027207 */ /* 0x048fe40004000000 */
[----:B-----5:R-:W-:-:S05]  /*10960*/  SEL R0, R13, R0, !P0 ;  /* 0x000000000d007207 */ /* 0x020fca0004000000 */
[----:B------:R0:W-:Y:S04]  /*10970*/  STL [R1+0x68], R0 ;  /* 0x0000680001007387 */ /* 0x0001e80000100800 */
[----:B0-----:R-:W2:Y:S04]  /*10980*/  LDL.LU R0, [R1+0xe0] ;  /* 0x0000e00001007983 */ /* 0x001ea80000300800 */
[----:B------:R0:W-:Y:S04]  /*10990*/  STL [R1+0x60], R2 ;  /* 0x0000600201007387 */ /* 0x0001e80000100800 */
[----:B0-----:R-:W3:Y:S04]  /*109a0*/  LDL.LU R2, [R1+0xe8] ;  /* 0x0000e80001027983 */ /* 0x001ee80000300800 */
[----:B------:R0:W-:Y:S04]  /*109b0*/  STL [R1+0x5c], R3 ;  /* 0x00005c0301007387 */ /* 0x0001e80000100800 */
[----:B0-----:R-:W5:Y:S01]  /*109c0*/  LDL.LU R3, [R1+0xd4] ;  /* 0x0000d40001037983 */ /* 0x001f620000300800 */
[----:B------:R-:W-:-:S02]  /*109d0*/  SEL R19, R13, R19, !P0 ;  /* 0x000000130d137207 */ /* 0x000fc40004000000 */
[C---:B------:R-:W-:Y:S02]  /*109e0*/  SEL R20, R13.reuse, R20, !P0 ;  /* 0x000000140d147207 */ /* 0x040fe40004000000 */
[C---:B------:R-:W-:Y:S01]  /*109f0*/  SEL R21, R13.reuse, R21, !P0 ;  /* 0x000000150d157207 */ /* 0x040fe20004000000 */
[----:B------:R0:W-:Y:S01]  /*10a00*/  STL [R1+0x58], R19 ;  /* 0x0000581301007387 */ /* 0x0001e20000100800 */
[C---:B------:R-:W-:Y:S02]  /*10a10*/  SEL R22, R13.reuse, R22, !P0 ;  /* 0x000000160d167207 */ /* 0x040fe40004000000 */
[C---:B------:R-:W-:Y:S02]  /*10a20*/  SEL R27, R13.reuse, R27, !P0 ;  /* 0x0000001b0d1b7207 */ /* 0x040fe40004000000 */
[C---:B------:R-:W-:Y:S01]  /*10a30*/  SEL R26, R13.reuse, R26, !P0 ;  /* 0x0000001a0d1a7207 */ /* 0x040fe20004000000 */
[----:B0-----:R-:W4:Y:S04]  /*10a40*/  LDL.LU R19, [R1+0xf14] ;  /* 0x000f140001137983 */ /* 0x001f280000300800 */
[----:B------:R0:W-:Y:S01]  /*10a50*/  STL [R1+0x54], R20 ;  /* 0x0000541401007387 */ /* 0x0001e20000100800 */
[----:B------:R-:W-:-:S02]  /*10a60*/  SEL R23, R13, R23, !P0 ;  /* 0x000000170d177207 */ /* 0x000fc40004000000 */
[C---:B------:R-:W-:Y:S01]  /*10a70*/  SEL R25, R13.reuse, R25, !P0 ;  /* 0x000000190d197207 */ /* 0x040fe20004000000 */
[----:B0-----:R-:W4:Y:S04]  /*10a80*/  LDL.LU R20, [R1+0xf10] ;  /* 0x000f100001147983 */ /* 0x001f280000300800 */
[----:B------:R0:W-:Y:S01]  /*10a90*/  STL [R1+0x50], R21 ;  /* 0x0000501501007387 */ /* 0x0001e20000100800 */
[----:B------:R-:W-:-:S03]  /*10aa0*/  SEL R24, R13, R24, !P0 ;  /* 0x000000180d187207 */ /* 0x000fc60004000000 */
[----:B0-----:R-:W4:Y:S04]  /*10ab0*/  LDL.LU R21, [R1+0xf0c] ;  /* 0x000f0c0001157983 */ /* 0x001f280000300800 */
[----:B------:R0:W-:Y:S01]  /*10ac0*/  STL [R1+0x4c], R22 ;  /* 0x00004c1601007387 */ /* 0x0001e20000100800 */
[----:B------:R-:W-:-:S03]  /*10ad0*/  SEL R10, R13, R10, !P0 ;  /* 0x0000000a0d0a7207 */ /* 0x000fc60004000000 */
[----:B0-----:R-:W4:Y:S04]  /*10ae0*/  LDL.LU R22, [R1+0xf08] ;  /* 0x000f080001167983 */ /* 0x001f280000300800 */
[----:B------:R0:W-:Y:S04]  /*10af0*/  STL [R1+0x48], R27 ;  /* 0x0000481b01007387 */ /* 0x0001e80000100800 */
        /* <DEDUP_REMOVED lines=10> */
[----:B0-----:R-:W4:Y:S01]  /*10ba0*/  LDL.LU R10, [R1+0xef0] ;  /* 0x000ef000010a7983 */ /* 0x001f220000300800 */
[----:B-----5:R-:W-:-:S05]  /*10bb0*/  SEL R3, R13, R3, !P0 ;  /* 0x000000030d037207 */ /* 0x020fca0004000000 */
[----:B------:R3:W-:Y:S02]  /*10bc0*/  STL [R1+0x2c], R3 ;  /* 0x00002c0301007387 */ /* 0x0007e40000100800 */
[C---:B---3--:R-:W-:Y:S02]  /*10bd0*/  SEL R3, R13.reuse, R2, !P0 ;  /* 0x000000020d037207 */ /* 0x048fe40004000000 */
[C---:B--2---:R-:W-:Y:S02]  /*10be0*/  SEL R2, R13.reuse, R0, !P0 ;  /* 0x000000000d027207 */ /* 0x044fe40004000000 */
        /* <DEDUP_REMOVED lines=10> */
[----:B------:R4:W-:Y:S04]  /*10c90*/  STL [R1+0x10], R0 ;  /* 0x0000100001007387 */ /* 0x0009e80000100800 */
[----:B------:R1:W-:Y:S04]  /*10ca0*/  STL [R1+0xc], R3 ;  /* 0x00000c0301007387 */ /* 0x0003e80000100800 */
[----:B------:R-:W2:Y:S01]  /*10cb0*/  LDL.LU R5, [R1+0x6c] ;  /* 0x00006c0001057983 */ /* 0x000ea20000300800 */
[----:B0-----:R-:W-:-:S05]  /*10cc0*/  SEL R2, R13, R9, !P0 ;  /* 0x000000090d027207 */ /* 0x001fca0004000000 */
[----:B------:R0:W-:Y:S04]  /*10cd0*/  STL [R1+0x8], R2 ;  /* 0x0000080201007387 */ /* 0x0001e80000100800 */
[----:B------:R-:W3:Y:S01]  /*10ce0*/  LDL R6, [R1+0x438] ;  /* 0x0004380001067983 */ /* 0x000ee20000100800 */
[----:B------:R-:W5:Y:S01]  /*10cf0*/  S2R R4, SR_TID.X ;  /* 0x0000000000047919 */ /* 0x000f620000002100 */
[C---:B----4-:R-:W-:Y:S02]  /*10d00*/  SEL R0, R13.reuse, R29, !P0 ;  /* 0x0000001d0d007207 */ /* 0x050fe40004000000 */
[----:B------:R-:W-:-:S03]  /*10d10*/  SEL R22, R13, R22, !P0 ;  /* 0x000000160d167207 */ /* 0x000fc60004000000 */
[----:B------:R4:W-:Y:S01]  /*10d20*/  STL [R1+0x4], R0 ;  /* 0x0000040001007387 */ /* 0x0009e20000100800 */
[----:B------:R-:W-:-:S03]  /*10d30*/  SEL R27, R13, R27, !P0 ;  /* 0x0000001b0d1b7207 */ /* 0x000fc60004000000 */
[----:B-1----:R-:W3:Y:S01]  /*10d40*/  LDL.LU R3, [R1+0x74] ;  /* 0x0000740001037983 */ /* 0x002ee20000300800 */
[C---:B------:R-:W-:Y:S01]  /*10d50*/  SEL R21, R13.reuse, R21, !P0 ;  /* 0x000000150d157207 */ /* 0x040fe20004000000 */
[----:B------:R-:W-:Y:S01]  /*10d60*/  @!P3 IMAD.MOV R11, RZ, RZ, -R11 ;  /* 0x000000ffff0bb224 */ /* 0x000fe200078e0a0b */
[C---:B------:R-:W-:Y:S02]  /*10d70*/  SEL R20, R13.reuse, R20, !P0 ;  /* 0x000000140d147207 */ /* 0x040fe40004000000 */
[C---:B------:R-:W-:Y:S02]  /*10d80*/  SEL R26, R13.reuse, R26, !P0 ;  /* 0x0000001a0d1a7207 */ /* 0x040fe40004000000 */
[C---:B------:R-:W-:Y:S02]  /*10d90*/  SEL R19, R13.reuse, R19, !P0 ;  /* 0x000000130d137207 */ /* 0x040fe40004000000 */
[C---:B------:R-:W-:Y:S02]  /*10da0*/  SEL R18, R13.reuse, R18, !P0 ;  /* 0x000000120d127207 */ /* 0x040fe40004000000 */
[----:B------:R-:W-:-:S02]  /*10db0*/  SEL R17, R13, R17, !P0 ;  /* 0x000000110d117207 */ /* 0x000fc40004000000 */
[C---:B------:R-:W-:Y:S02]  /*10dc0*/  SEL R23, R13.reuse, R23, !P0 ;  /* 0x000000170d177207 */ /* 0x040fe40004000000 */
[----:B-----5:R-:W-:Y:S02]  /*10dd0*/  LOP3.LUT R4, R4, 0x3f, RZ, 0xc0, !PT ;  /* 0x0000003f04047812 */ /* 0x020fe400078ec0ff */
[C---:B------:R-:W-:Y:S02]  /*10de0*/  SEL R16, R13.reuse, R16, !P0 ;  /* 0x000000100d107207 */ /* 0x040fe40004000000 */
[C---:B------:R-:W-:Y:S02]  /*10df0*/  SEL R25, R13.reuse, R25, !P0 ;  /* 0x000000190d197207 */ /* 0x040fe40004000000 */
[C---:B------:R-:W-:Y:S02]  /*10e00*/  SEL R15, R13.reuse, R15, !P0 ;  /* 0x0000000f0d0f7207 */ /* 0x040fe40004000000 */
[----:B------:R-:W-:-:S02]  /*10e10*/  SEL R29, R13, R24, !P0 ;  /* 0x000000180d1d7207 */ /* 0x000fc40004000000 */
[----:B------:R-:W-:-:S05]  /*10e20*/  SEL R9, R13, R10, !P0 ;  /* 0x0000000a0d097207 */ /* 0x000fca0004000000 */
[----:B------:R3:W-:Y:S04]  /*10e30*/  STL [R1+0xe44], R9 ;  /* 0x000e440901007387 */ /* 0x0007e80000100800 */
[----:B------:R-:W-:Y:S04]  /*10e40*/  STL [R1+0xe48], R29 ;  /* 0x000e481d01007387 */ /* 0x000fe80000100800 */
[----:B------:R-:W-:Y:S04]  /*10e50*/  STL [R1+0xe4c], R25 ;  /* 0x000e4c1901007387 */ /* 0x000fe80000100800 */
[----:B------:R-:W-:Y:S04]  /*10e60*/  STL [R1+0xe50], R23 ;  /* 0x000e501701007387 */ /* 0x000fe80000100800 */
[----:B------:R-:W-:Y:S01]  /*10e70*/  STL [R1+0xe54], R26 ;  /* 0x000e541a01007387 */ /* 0x000fe20000100800 */
[----:B------:R-:W-:-:S03]  /*10e80*/  SEL R14, R13, R14, !P0 ;  /* 0x0000000e0d0e7207 */ /* 0x000fc60004000000 */
[----:B------:R-:W-:Y:S01]  /*10e90*/  STL [R1+0xe58], R27 ;  /* 0x000e581b01007387 */ /* 0x000fe20000100800 */
[----:B------:R-:W-:-:S03]  /*10ea0*/  SEL R12, R13, R12, !P0 ;  /* 0x0000000c0d0c7207 */ /* 0x000fc60004000000 */
[----:B------:R-:W-:Y:S01]  /*10eb0*/  STL [R1+0xe5c], R22 ;  /* 0x000e5c1601007387 */ /* 0x000fe20000100800 */
[----:B------:R-:W-:-:S03]  /*10ec0*/  SEL R11, R13, R11, !P0 ;  /* 0x0000000b0d0b7207 */ /* 0x000fc60004000000 */
[----:B------:R-:W-:Y:S04]  /*10ed0*/  STL [R1+0xe60], R21 ;  /* 0x000e601501007387 */ /* 0x000fe80000100800 */
[----:B------:R-:W-:Y:S04]  /*10ee0*/  STL [R1+0xe64], R20 ;  /* 0x000e641401007387 */ /* 0x000fe80000100800 */
[----:B------:R-:W-:Y:S04]  /*10ef0*/  STL [R1+0xe68], R19 ;  /* 0x000e681301007387 */ /* 0x000fe80000100800 */
[----:B------:R-:W-:Y:S04]  /*10f00*/  STL [R1+0xe6c], R18 ;  /* 0x000e6c1201007387 */ /* 0x000fe80000100800 */
[----:B------:R1:W-:Y:S01]  /*10f10*/  STL [R1+0xe70], R17 ;  /* 0x000e701101007387 */ /* 0x0003e20000100800 */
[----:B0-----:R-:W-:-:S03]  /*10f20*/  IMAD R2, RZ, RZ, -UR6 ;  /* 0x80000006ff027e24 */ /* 0x001fc6000f8e02ff */
[----:B------:R-:W-:Y:S04]  /*10f30*/  STL [R1+0xe74], R16 ;  /* 0x000e741001007387 */ /* 0x000fe80000100800 */
[----:B------:R-:W-:Y:S04]  /*10f40*/  STL [R1+0xe78], R15 ;  /* 0x000e780f01007387 */ /* 0x000fe80000100800 */
[----:B------:R-:W-:Y:S04]  /*10f50*/  STL [R1+0xe7c], R14 ;  /* 0x000e7c0e01007387 */ /* 0x000fe80000100800 */
[----:B------:R-:W-:Y:S04]  /*10f60*/  STL [R1+0xe80], R12 ;  /* 0x000e800c01007387 */ /* 0x000fe80000100800 */
[----:B------:R-:W-:Y:S01]  /*10f70*/  STL [R1+0xe84], R11 ;  /* 0x000e840b01007387 */ /* 0x000fe20000100800 */
[----:B--2---:R-:W-:Y:S01]  /*10f80*/  SEL R13, R13, R5, !P0 ;  /* 0x000000050d0d7207 */ /* 0x004fe20004000000 */
[----:B------:R-:W-:-:S02]  /*10f90*/  IMAD R5, R4, UR7, RZ ;  /* 0x0000000704057c24 */ /* 0x000fc4000f8e02ff */
[----:B------:R-:W2:Y:S03]  /*10fa0*/  LDL.LU R4, [R1+0x84] ;  /* 0x0000840001047983 */ /* 0x000ea60000300800 */
[----:B----4-:R-:W-:Y:S01]  /*10fb0*/  LEA.HI.X.SX32 R0, R5, UR9, 0x1, P1 ;  /* 0x0000000905007c11 */ /* 0x010fe200088f0eff */
[----:B------:R-:W-:Y:S01]  /*10fc0*/  STL [R1+0xe88], R13 ;  /* 0x000e880d01007387 */ /* 0x000fe20000100800 */
[----:B---3--:R-:W-:-:S03]  /*10fd0*/  IMAD R9, R2, 0x2, R6 ;  /* 0x0000000202097824 */ /* 0x008fc600078e0206 */
[----:B------:R-:W3:Y:S04]  /*10fe0*/  LDL.LU R5, [R1+0xc0] ;  /* 0x0000c00001057983 */ /* 0x000ee80000300800 */
[----:B------:R0:W-:Y:S04]  /*10ff0*/  STL [R1+0xe3c], R0 ;  /* 0x000e3c0001007387 */ /* 0x0001e80000100800 */
[----:B------:R-:W4:Y:S04]  /*11000*/  LDL.LU R6, [R1+0xcc] ;  /* 0x0000cc0001067983 */ /* 0x000f280000300800 */
[----:B------:R-:W5:Y:S04]  /*11010*/  LDL.LU R7, [R1+0xd0] ;  /* 0x0000d00001077983 */ /* 0x000f680000300800 */
        /* <DEDUP_REMOVED lines=14> */
[----:B0-----:R-:W-:-:S02]  /*11100*/  IMAD R0, R2, 0x2, R9 ;  /* 0x0000000202007824 */ /* 0x001fc400078e0209 */
[----:B------:R-:W-:Y:S01]  /*11110*/  IMAD R2, R28, UR4, RZ ;  /* 0x000000041c027c24 */ /* 0x000fe2000f8e02ff */
[----:B------:R-:W5:Y:S01]  /*11120*/  LDL.LU R29, [R1+0x1a4] ;  /* 0x0001a400011d7983 */ /* 0x000f620000300800 */
[----:B------:R-:W-:-:S03]  /*11130*/  IMAD R3, R3, UR4, RZ ;  /* 0x0000000403037c24 */ /* 0x000fc6000f8e02ff */
[----:B------:R-:W5:Y:S04]  /*11140*/  LDL.LU R9, [R1+0x1a8] ;  /* 0x0001a80001097983 */ /* 0x000f680000300800 */
[----:B------:R0:W-:Y:S04]  /*11150*/  STL [R1+0xe8c], R2 ;  /* 0x000e8c0201007387 */ /* 0x0001e80000100800 */
[----:B------:R-:W-:Y:S01]  /*11160*/  STL [R1+0xe90], R3 ;  /* 0x000e900301007387 */ /* 0x000fe20000100800 */
[----:B--2---:R-:W-:-:S05]  /*11170*/  IMAD R4, R4, UR4, RZ ;  /* 0x0000000404047c24 */ /* 0x004fca000f8e02ff */
[----:B------:R-:W-:Y:S01]  /*11180*/  STL [R1+0xe94], R4 ;  /* 0x000e940401007387 */ /* 0x000fe20000100800 */
[----:B---3--:R-:W-:-:S03]  /*11190*/  IMAD R5, R5, UR4, RZ ;  /* 0x0000000405057c24 */ /* 0x008fc6000f8e02ff */
[----:B------:R-:W-:Y:S04]  /*111a0*/  STL [R1+0x3a0], R0 ;  /* 0x0003a00001007387 */ /* 0x000fe80000100800 */
[----:B------:R1:W-:Y:S01]  /*111b0*/  STL [R1+0xe98], R0 ;  /* 0x000e980001007387 */ /* 0x0003e20000100800 */
[----:B----4-:R-:W-:-:S03]  /*111c0*/  IMAD R6, R6, UR4, RZ ;  /* 0x0000000406067c24 */ /* 0x010fc6000f8e02ff */
[----:B------:R-:W-:Y:S01]  /*111d0*/  STL [R1+0xe9c], R5 ;  /* 0x000e9c0501007387 */ /* 0x000fe20000100800 */
[----:B-----5:R-:W-:-:S03]  /*111e0*/  IMAD R7, R7, UR4, RZ ;  /* 0x0000000407077c24 */ /* 0x020fc6000f8e02ff */
[----:B------:R-:W-:Y:S01]  /*111f0*/  STL [R1+0xea0], R6 ;  /* 0x000ea00601007387 */ /* 0x000fe20000100800 */
[----:B------:R-:W-:-:S03]  /*11200*/  IMAD R8, R8, UR4, RZ ;  /* 0x0000000408087c24 */ /* 0x000fc6000f8e02ff */
[----:B------:R-:W-:Y:S01]  /*11210*/  STL [R1+0xea4], R7 ;  /* 0x000ea40701007387 */ /* 0x000fe20000100800 */
[----:B------:R-:W-:-:S03]  /*11220*/  IMAD R10, R10, UR4, RZ ;  /* 0x000000040a0a7c24 */ /* 0x000fc6000f8e02ff */
[----:B------:R-:W-:Y:S01]  /*11230*/  STL [R1+0xea8], R8 ;  /* 0x000ea80801007387 */ /* 0x000fe20000100800 */
[----:B------:R-:W-:-:S03]  /*11240*/  IMAD R24, R24, UR4, RZ ;  /* 0x0000000418187c24 */ /* 0x000fc6000f8e02ff */
[----:B------:R-:W-:Y:S01]  /*11250*/  STL [R1+0xeac], R10 ;  /* 0x000eac0a01007387 */ /* 0x000fe20000100800 */
[----:B------:R-:W-:-:S03]  /*11260*/  IMAD R28, R17, UR4, RZ ;  /* 0x00000004111c7c24 */ /* 0x000fc6000f8e02ff */
[----:B------:R-:W-:Y:S01]  /*11270*/  STL [R1+0xeb0], R24 ;  /* 0x000eb01801007387 */ /* 0x000fe20000100800 */
[----:B0-----:R-:W-:-:S03]  /*11280*/  IMAD R2, R18, UR4, RZ ;  /* 0x0000000412027c24 */ /* 0x001fc6000f8e02ff */
[----:B------:R-:W-:Y:S01]  /*11290*/  STL [R1+0xeb4], R28 ;  /* 0x000eb41c01007387 */ /* 0x000fe20000100800 */
[----:B-1----:R-:W-:-:S03]  /*112a0*/  IMAD R0, R19, UR4, RZ ;  /* 0x0000000413007c24 */ /* 0x002fc6000f8e02ff */
[----:B------:R0:W-:Y:S01]  /*112b0*/  STL [R1+0x44], R2 ;  /* 0x0000440201007387 */ /* 0x0001e20000100800 */
[----:B------:R-:W-:-:S03]  /*112c0*/  IMAD R3, R20, UR4, RZ ;  /* 0x0000000414037c24 */ /* 0x000fc6000f8e02ff */
[----:B------:R1:W-:Y:S04]  /*112d0*/  STL [R1+0x64], R0 ;  /* 0x0000640001007387 */ /* 0x0003e80000100800 */
[----:B------:R2:W-:Y:S01]  /*112e0*/  STL [R1+0x6c], R3 ;  /* 0x00006c0301007387 */ /* 0x0005e20000100800 */
[----:B0-----:R-:W-:Y:S02]  /*112f0*/  IMAD R2, R21, UR4, RZ ;  /* 0x0000000415027c24 */ /* 0x001fe4000f8e02ff */
[----:B-1----:R-:W-:-:S03]  /*11300*/  IMAD R0, R22, UR4, RZ ;  /* 0x0000000416007c24 */ /* 0x002fc6000f8e02ff */
[----:B------:R0:W-:Y:S01]  /*11310*/  STL [R1+0x70], R2 ;  /* 0x0000700201007387 */ /* 0x0001e20000100800 */
[----:B--2---:R-:W-:-:S03]  /*11320*/  IMAD R3, R27, UR4, RZ ;  /* 0x000000041b037c24 */ /* 0x004fc6000f8e02ff */
[----:B------:R1:W-:Y:S04]  /*11330*/  STL [R1+0x74], R0 ;  /* 0x0000740001007387 */ /* 0x0003e80000100800 */
[----:B------:R2:W-:Y:S01]  /*11340*/  STL [R1+0x84], R3 ;  /* 0x0000840301007387 */ /* 0x0005e20000100800 */
[----:B0-----:R-:W-:Y:S02]  /*11350*/  IMAD R2, R26, UR4, RZ ;  /* 0x000000041a027c24 */ /* 0x001fe4000f8e02ff */
[----:B-1----:R-:W-:-:S03]  /*11360*/  IMAD R0, R23, UR4, RZ ;  /* 0x0000000417007c24 */ /* 0x002fc6000f8e02ff */
[----:B------:R0:W-:Y:S01]  /*11370*/  STL [R1+0x88], R2 ;  /* 0x0000880201007387 */ /* 0x0001e20000100800 */
[----:B--2---:R-:W-:-:S03]  /*11380*/  IMAD R3, R25, UR4, RZ ;  /* 0x0000000419037c24 */ /* 0x004fc6000f8e02ff */
[----:B------:R1:W-:Y:S04]  /*11390*/  STL [R1+0x8c], R0 ;  /* 0x00008c0001007387 */ /* 0x0003e80000100800 */
[----:B------:R-:W-:Y:S04]  /*113a0*/  STL [R1+0x90], R3 ;  /* 0x0000900301007387 */ /* 0x000fe80000100800 */
[----:B------:R-:W2:Y:S01]  /*113b0*/  LDL.LU R28, [R1+0x1b4] ;  /* 0x0001b400011c7983 */ /* 0x000ea20000300800 */
[----:B0-----:R-:W-:Y:S02]  /*113c0*/  IMAD R2, R29, UR4, RZ ;  /* 0x000000041d027c24 */ /* 0x001fe4000f8e02ff */
[----:B-1----:R-:W-:-:S03]  /*113d0*/  IMAD R0, R9, UR4, RZ ;  /* 0x0000000409007c24 */ /* 0x002fc6000f8e02ff */
[----:B------:R-:W-:Y:S04]  /*113e0*/  STL [R1+0xc0], R2 ;  /* 0x0000c00201007387 */ /* 0x000fe80000100800 */
[----:B--2---:R0:W-:Y:S04]  /*113f0*/  STL [R1+0xee8], R28 ;  /* 0x000ee81c01007387 */ /* 0x0041e80000100800 */
[----:B------:R-:W-:Y:S04]  /*11400*/  STL [R1+0xc4], R0 ;  /* 0x0000c40001007387 */ /* 0x000fe80000100800 */
[----:B0-----:R-:W2:Y:S04]  /*11410*/  LDL.LU R28, [R1+0x1b0] ;  /* 0x0001b000011c7983 */ /* 0x001ea80000300800 */
[----:B--2---:R0:W-:Y:S04]  /*11420*/  STL [R1+0xeec], R28 ;  /* 0x000eec1c01007387 */ /* 0x0041e80000100800 */
[----:B0-----:R-:W2:Y:S04]  /*11430*/  LDL.LU R28, [R1+0x1ac] ;  /* 0x0001ac00011c7983 */ /* 0x001ea80000300800 */
[----:B------:R-:W3:Y:S04]  /*11440*/  LDL.LU R24, [R1+0x1b8] ;  /* 0x0001b80001187983 */ /* 0x000ee80000300800 */
[----:B------:R-:W4:Y:S04]  /*11450*/  LDL.LU R10, [R1+0x1bc] ;  /* 0x0001bc00010a7983 */ /* 0x000f280000300800 */
[----:B------:R-:W5:Y:S04]  /*11460*/  LDL.LU R8, [R1+0x1c0] ;  /* 0x0001c00001087983 */ /* 0x000f680000300800 */
[----:B------:R-:W5:Y:S04]  /*11470*/  LDL.LU R7, [R1+0x1c4] ;  /* 0x0001c40001077983 */ /* 0x000f680000300800 */
[----:B------:R-:W5:Y:S04]  /*11480*/  LDL.LU R6, [R1+0x1c8] ;  /* 0x0001c80001067983 */ /* 0x000f680000300800 */
[----:B------:R-:W5:Y:S04]  /*11490*/  LDL.LU R5, [R1+0x1cc] ;  /* 0x0001cc0001057983 */ /* 0x000f680000300800 */
[----:B------:R-:W3:Y:S04]  /*114a0*/  LDL.LU R0, [R1+0x1d0] ;  /* 0x0001d00001007983 */ /* 0x000ee80000300800 */
        /* <DEDUP_REMOVED lines=21> */
[----:B--2---:R-:W-:-:S05]  /*11600*/  IMAD R28, R28, UR4, RZ ;  /* 0x000000041c1c7c24 */ /* 0x004fca000f8e02ff */
[----:B------:R0:W-:Y:S04]  /*11610*/  STL [R1+0xcc], R28 ;  /* 0x0000cc1c01007387 */ /* 0x0001e80000100800 */
[----:B0-----:R-:W2:Y:S02]  /*11620*/  LDL.LU R28, [R1+0xeec] ;  /* 0x000eec00011c7983 */ /* 0x001ea40000300800 */
[----:B--2---:R-:W-:-:S05]  /*11630*/  IMAD R28, R28, UR4, RZ ;  /* 0x000000041c1c7c24 */ /* 0x004fca000f8e02ff */
[----:B------:R0:W-:Y:S04]  /*11640*/  STL [R1+0xd0], R28 ;  /* 0x0000d01c01007387 */ /* 0x0001e80000100800 */
[----:B0-----:R-:W2:Y:S01]  /*11650*/  LDL.LU R28, [R1+0xee8] ;  /* 0x000ee800011c7983 */ /* 0x001ea20000300800 */
[----:B---3--:R-:W-:Y:S02]  /*11660*/  IMAD R0, R0, UR4, RZ ;  /* 0x0000000400007c24 */ /* 0x008fe4000f8e02ff */
[----:B--2---:R-:W-:-:S05]  /*11670*/  IMAD R28, R28, UR4, RZ ;  /* 0x000000041c1c7c24 */ /* 0x004fca000f8e02ff */
[----:B------:R0:W-:Y:S02]  /*11680*/  STL [R1+0xd4], R28 ;  /* 0x0000d41c01007387 */ /* 0x0001e40000100800 */
[----:B0-----:R-:W-:Y:S02]  /*11690*/  IMAD R28, R24, UR4, RZ ;  /* 0x00000004181c7c24 */ /* 0x001fe4000f8e02ff */
[----:B----4-:R-:W-:Y:S02]  /*116a0*/  IMAD R24, R10, UR4, RZ ;  /* 0x000000040a187c24 */ /* 0x010fe4000f8e02ff */
[----:B-----5:R-:W-:Y:S02]  /*116b0*/  IMAD R10, R8, UR4, RZ ;  /* 0x00000004080a7c24 */ /* 0x020fe4000f8e02ff */
[----:B------:R-:W-:Y:S01]  /*116c0*/  IMAD R8, R7, UR4, RZ ;  /* 0x0000000407087c24 */ /* 0x000fe2000f8e02ff */
[----:B------:R-:W-:Y:S01]  /*116d0*/  STL [R1+0xd8], R28 ;  /* 0x0000d81c01007387 */ /* 0x000fe20000100800 */
[----:B------:R-:W-:-:S02]  /*116e0*/  IMAD R7, R6, UR4, RZ ;  /* 0x0000000406077c24 */ /* 0x000fc4000f8e02ff */
[----:B------:R-:W-:Y:S01]  /*116f0*/  IMAD R6, R5, UR4, RZ ;  /* 0x0000000405067c24 */ /* 0x000fe2000f8e02ff */
[----:B------:R-:W-:Y:S01]  /*11700*/  STL [R1+0xdc], R24 ;  /* 0x0000dc1801007387 */ /* 0x000fe20000100800 */
[----:B------:R-:W-:-:S03]  /*11710*/  IMAD R5, R4, UR4, RZ ;  /* 0x0000000404057c24 */ /* 0x000fc6000f8e02ff */
[----:B------:R-:W-:Y:S01]  /*11720*/  STL [R1+0xe0], R10 ;  /* 0x0000e00a01007387 */ /* 0x000fe20000100800 */
[----:B------:R-:W-:-:S03]  /*11730*/  IMAD R4, R3, UR4, RZ ;  /* 0x0000000403047c24 */ /* 0x000fc6000f8e02ff */
[----:B------:R-:W-:Y:S04]  /*11740*/  STL [R1+0xe8], R8 ;  /* 0x0000e80801007387 */ /* 0x000fe80000100800 */
[----:B------:R-:W-:Y:S01]  /*11750*/  STL [R1+0x104], R7 ;  /* 0x0001040701007387 */ /* 0x000fe20000100800 */
[----:B------:R-:W-:-:S03]  /*11760*/  IMAD R3, R13, UR4, RZ ;  /* 0x000000040d037c24 */ /* 0x000fc6000f8e02ff */
[----:B------:R-:W-:Y:S04]  /*11770*/  STL [R1+0x108], R6 ;  /* 0x0001080601007387 */ /* 0x000fe80000100800 */
[----:B------:R0:W-:Y:S04]  /*11780*/  STL [R1+0x10c], R0 ;  /* 0x00010c0001007387 */ /* 0x0001e80000100800 */
[----:B------:R-:W-:Y:S01]  /*11790*/  STL [R1+0x110], R5 ;  /* 0x0001100501007387 */ /* 0x000fe20000100800 */
[----:B0-----:R-:W-:-:S03]  /*117a0*/  IMAD R0, R2, UR4, RZ ;  /* 0x0000000402007c24 */ /* 0x001fc6000f8e02ff */
[----:B------:R-:W-:Y:S01]  /*117b0*/  STL [R1+0x114], R4 ;  /* 0x0001140401007387 */ /* 0x000fe20000100800 */
[----:B------:R-:W-:-:S03]  /*117c0*/  IMAD R2, R11, UR4, RZ ;  /* 0x000000040b027c24 */ /* 0x000fc6000f8e02ff */
[----:B------:R0:W-:Y:S04]  /*117d0*/  STL [R1+0x118], R0 ;  /* 0x0001180001007387 */ /* 0x0001e80000100800 */
[----:B------:R1:W-:Y:S01]  /*117e0*/  STL [R1+0x11c], R3 ;  /* 0x00011c0301007387 */ /* 0x0003e20000100800 */
[----:B0-----:R-:W-:-:S03]  /*117f0*/  IMAD R0, R12, UR4, RZ ;  /* 0x000000040c007c24 */ /* 0x001fc6000f8e02ff */
[----:B------:R0:W-:Y:S01]  /*11800*/  STL [R1+0x120], R2 ;  /* 0x0001200201007387 */ /* 0x0001e20000100800 */
[----:B-1----:R-:W-:-:S03]  /*11810*/  IMAD R3, R14, UR4, RZ ;  /* 0x000000040e037c24 */ /* 0x002fc6000f8e02ff */
        /* <DEDUP_REMOVED lines=555> */
[----:B----4-:R-:W-:Y:S02]  /*13ad0*/  IMAD R10, R10, UR4, RZ ;  /* 0x000000040a0a7c24 */ /* 0x010fe4000f8e02ff */
[----:B-----5:R-:W-:Y:S02]  /*13ae0*/  IMAD R8, R8, UR4, RZ ;  /* 0x0000000408087c24 */ /* 0x020fe4000f8e02ff */
[----:B------:R-:W-:-:S02]  /*13af0*/  IMAD R7, R7, UR4, RZ ;  /* 0x0000000407077c24 */ /* 0x000fc4000f8e02ff */
[----:B------:R-:W-:Y:S02]  /*13b00*/  IMAD R6, R6, UR4, RZ ;  /* 0x0000000406067c24 */ /* 0x000fe4000f8e02ff */
[----:B------:R-:W-:Y:S02]  /*13b10*/  IMAD R5, R5, UR4, RZ ;  /* 0x0000000405057c24 */ /* 0x000fe4000f8e02ff */
[----:B------:R-:W-:Y:S02]  /*13b20*/  IMAD R0, R0, UR4, RZ ;  /* 0x0000000400007c24 */ /* 0x000fe4000f8e02ff */
[----:B------:R-:W-:Y:S02]  /*13b30*/  IMAD R4, R4, UR4, RZ ;  /* 0x0000000404047c24 */ /* 0x000fe4000f8e02ff */
[----:B------:R-:W-:Y:S02]  /*13b40*/  IMAD R3, R3, UR4, RZ ;  /* 0x0000000403037c24 */ /* 0x000fe4000f8e02ff */
        /* <DEDUP_REMOVED lines=19> */
[----:B--2---:R-:W-:-:S05]  /*13c80*/  IMAD R28, R28, UR4, RZ ;  /* 0x000000041c1c7c24 */ /* 0x004fca000f8e02ff */
[----:B------:R0:W-:Y:S04]  /*13c90*/  STL [R1+0x9c], R28 ;  /* 0x00009c1c01007387 */ /* 0x0001e80000100800 */
[----:B0-----:R-:W2:Y:S04]  /*13ca0*/  LDL.LU R28, [R1+0xeb4] ;  /* 0x000eb400011c7983 */ /* 0x001ea80000300800 */
[----:B------:R0:W-:Y:S04]  /*13cb0*/  STL [R1+0x98], R24 ;  /* 0x0000981801007387 */ /* 0x0001e80000100800 */
[----:B0-----:R-:W3:Y:S04]  /*13cc0*/  LDL.LU R24, [R1+0xeb0] ;  /* 0x000eb00001187983 */ /* 0x001ee80000300800 */
[----:B------:R0:W-:Y:S04]  /*13cd0*/  STL [R1+0x94], R10 ;  /* 0x0000940a01007387 */ /* 0x0001e80000100800 */
[----:B0-----:R-:W4:Y:S04]  /*13ce0*/  LDL.LU R10, [R1+0xeac] ;  /* 0x000eac00010a7983 */ /* 0x001f280000300800 */
[----:B------:R0:W-:Y:S04]  /*13cf0*/  STL [R1+0x80], R8 ;  /* 0x0000800801007387 */ /* 0x0001e80000100800 */
[----:B0-----:R-:W5:Y:S04]  /*13d00*/  LDL.LU R8, [R1+0xea8] ;  /* 0x000ea80001087983 */ /* 0x001f680000300800 */
        /* <DEDUP_REMOVED lines=15> */
[----:B0-----:R-:W2:Y:S04]  /*13e00*/  LDL.LU R13, [R1+0xe88] ;  /* 0x000e8800010d7983 */ /* 0x001ea80000300800 */
[----:B------:R0:W-:Y:S04]  /*13e10*/  STL [R1+0x4c], R11 ;  /* 0x00004c0b01007387 */ /* 0x0001e80000100800 */
[----:B0-----:R-:W5:Y:S04]  /*13e20*/  LDL.LU R11, [R1+0xe84] ;  /* 0x000e8400010b7983 */ /* 0x001f680000300800 */
        /* <DEDUP_REMOVED lines=31> */
[----:B0-----:R-:W5:Y:S01]  /*14020*/  LDL.LU R9, [R1+0xe44] ;  /* 0x000e440001097983 */ /* 0x001f620000300800 */
[----:B--2---:R-:W-:-:S02]  /*14030*/  IMAD R29, R29, UR4, RZ ;  /* 0x000000041d1d7c24 */ /* 0x004fc4000f8e02ff */
[----:B-----5:R-:W-:-:S05]  /*14040*/  IMAD R9, R9, UR4, RZ ;  /* 0x0000000409097c24 */ /* 0x020fca000f8e02ff */
[----:B------:R0:W-:Y:S04]  /*14050*/  STL [R1], R9 ;  /* 0x0000000901007387 */ /* 0x0001e80000100800 */
[----:B0-----:R-:W2:Y:S04]  /*14060*/  LDL.LU R9, [R1+0xe40] ;  /* 0x000e400001097983 */ /* 0x001ea80000300800 */
[----:B------:R0:W-:Y:S04]  /*14070*/  STL [R1+0x3a4], R29 ;  /* 0x0003a41d01007387 */ /* 0x0001e80000100800 */
[----:B0-----:R-:W5:Y:S01]  /*14080*/  LDL.LU R29, [R1+0x24] ;  /* 0x00002400011d7983 */ /* 0x001f620000300800 */
[----:B----4-:R-:W-:-:S02]  /*14090*/  IMAD R25, R25, UR4, RZ ;  /* 0x0000000419197c24 */ /* 0x010fc4000f8e02ff */
[----:B---3--:R-:W-:Y:S02]  /*140a0*/  IMAD R23, R23, UR4, RZ ;  /* 0x0000000417177c24 */ /* 0x008fe4000f8e02ff */
[----:B------:R-:W-:Y:S02]  /*140b0*/  IMAD R26, R26, UR4, RZ ;  /* 0x000000041a1a7c24 */ /* 0x000fe4000f8e02ff */
[----:B------:R-:W-:Y:S02]  /*140c0*/  IMAD R27, R27, UR4, RZ ;  /* 0x000000041b1b7c24 */ /* 0x000fe4000f8e02ff */
[----:B------:R-:W-:Y:S02]  /*140d0*/  IMAD R22, R22, UR4, RZ ;  /* 0x0000000416167c24 */ /* 0x000fe4000f8e02ff */
[----:B------:R-:W-:Y:S02]  /*140e0*/  IMAD R21, R21, UR4, RZ ;  /* 0x0000000415157c24 */ /* 0x000fe4000f8e02ff */
[----:B------:R-:W-:-:S02]  /*140f0*/  IMAD R20, R20, UR4, RZ ;  /* 0x0000000414147c24 */ /* 0x000fc4000f8e02ff */
[----:B------:R-:W-:Y:S02]  /*14100*/  IMAD R19, R19, UR4, RZ ;  /* 0x0000000413137c24 */ /* 0x000fe4000f8e02ff */
[----:B------:R-:W-:Y:S02]  /*14110*/  IMAD R18, R18, UR4, RZ ;  /* 0x0000000412127c24 */ /* 0x000fe4000f8e02ff */
[----:B-----5:R-:W-:-:S05]  /*14120*/  IMAD R29, R29, UR8, RZ ;  /* 0x000000081d1d7c24 */ /* 0x020fca000f8e02ff */
[----:B------:R0:W-:Y:S04]  /*14130*/  STL [R1+0xe0c], R29 ;  /* 0x000e0c1d01007387 */ /* 0x0001e80000100800 */
[----:B------:R-:W-:Y:S04]  /*14140*/  STL [R1+0xe10], R25 ;  /* 0x000e101901007387 */ /* 0x000fe80000100800 */
[----:B------:R-:W-:Y:S04]  /*14150*/  STL [R1+0xe14], R23 ;  /* 0x000e141701007387 */ /* 0x000fe80000100800 */
[----:B------:R-:W-:Y:S04]  /*14160*/  STL [R1+0xe18], R26 ;  /* 0x000e181a01007387 */ /* 0x000fe80000100800 */
[----:B------:R-:W-:Y:S04]  /*14170*/  STL [R1+0xe1c], R27 ;  /* 0x000e1c1b01007387 */ /* 0x000fe80000100800 */
[----:B------:R-:W-:Y:S04]  /*14180*/  STL [R1+0xe20], R22 ;  /* 0x000e201601007387 */ /* 0x000fe80000100800 */
[----:B------:R-:W-:Y:S04]  /*14190*/  STL [R1+0xe24], R21 ;  /* 0x000e241501007387 */ /* 0x000fe80000100800 */
[----:B------:R-:W-:Y:S04]  /*141a0*/  STL [R1+0xe28], R20 ;  /* 0x000e281401007387 */ /* 0x000fe80000100800 */
[----:B------:R-:W-:Y:S04]  /*141b0*/  STL [R1+0xe2c], R19 ;  /* 0x000e2c1301007387 */ /* 0x000fe80000100800 */
[----:B------:R1:W-:Y:S01]  /*141c0*/  STL [R1+0xe30], R18 ;  /* 0x000e301201007387 */ /* 0x0003e20000100800 */
[----:B0-----:R-:W-:-:S02]  /*141d0*/  IMAD R29, RZ, RZ, -UR6 ;  /* 0x80000006ff1d7e24 */ /* 0x001fc4000f8e02ff */
[----:B-1----:R-:W-:Y:S02]  /*141e0*/  IMAD R18, R17, UR4, RZ ;  /* 0x0000000411127c24 */ /* 0x002fe4000f8e02ff */
[----:B------:R-:W-:Y:S02]  /*141f0*/  IMAD R17, R16, UR4, RZ ;  /* 0x0000000410117c24 */ /* 0x000fe4000f8e02ff */
[----:B------:R-:W-:Y:S02]  /*14200*/  IMAD R16, R15, UR4, RZ ;  /* 0x000000040f107c24 */ /* 0x000fe4000f8e02ff */
[----:B------:R-:W-:Y:S01]  /*14210*/  IMAD R15, R14, UR4, RZ ;  /* 0x000000040e0f7c24 */ /* 0x000fe2000f8e02ff */
[----:B------:R-:W-:Y:S01]  /*14220*/  STL [R1+0xe34], R17 ;  /* 0x000e341101007387 */ /* 0x000fe20000100800 */
[----:B------:R-:W-:Y:S02]  /*14230*/  IMAD R14, R12, UR4, RZ ;  /* 0x000000040c0e7c24 */ /* 0x000fe4000f8e02ff */
[----:B------:R-:W-:Y:S01]  /*14240*/  IMAD R12, R11, UR4, RZ ;  /* 0x000000040b0c7c24 */ /* 0x000fe2000f8e02ff */
[----:B------:R-:W-:Y:S01]  /*14250*/  STL [R1+0x24], R18 ;  /* 0x0000241201007387 */ /* 0x000fe20000100800 */
[----:B------:R-:W-:-:S03]  /*14260*/  IMAD R11, R29, 0x2, R0 ;  /* 0x000000021d0b7824 */ /* 0x000fc600078e0200 */
[----:B------:R0:W-:Y:S04]  /*14270*/  STL [R1+0xe38], R16 ;  /* 0x000e381001007387 */ /* 0x0001e80000100800 */
[----:B0-----:R-:W3:Y:S04]  /*14280*/  LDL.LU R16, [R1+0x6c] ;  /* 0x00006c0001107983 */ /* 0x001ee80000300800 */
[----:B------:R-:W4:Y:S01]  /*14290*/  LDL.LU R0, [R1+0xe3c] ;  /* 0x000e3c0001007983 */ /* 0x000f220000300800 */
[-C--:B--2---:R-:W-:Y:S02]  /*142a0*/  LEA R20, P1, R2, R9.reuse, 0x1 ;  /* 0x0000000902147211 */ /* 0x084fe400078208ff */
[-C--:B------:R-:W-:Y:S01]  /*142b0*/  LEA R19, P2, R3, R9.reuse, 0x1 ;  /* 0x0000000903137211 */ /* 0x080fe200078408ff */
[----:B------:R-:W2:Y:S01]  /*142c0*/  LDL.LU R17, [R1+0x70] ;  /* 0x0000700001117983 */ /* 0x000ea20000300800 */
[----:B------:R-:W-:-:S03]  /*142d0*/  LEA R21, P3, R4, R9, 0x1 ;  /* 0x0000000904157211 */ /* 0x000fc600078608ff */
[----:B------:R-:W5:Y:S04]  /*142e0*/  LDL.LU R18, [R1+0x74] ;  /* 0x0000740001127983 */ /* 0x000f680000300800 */
[----:B------:R0:W-:Y:S04]  /*142f0*/  STL [R1+0xd48], R20 ;  /* 0x000d481401007387 */ /* 0x0001e80000100800 */
[----:B------:R1:W-:Y:S01]  /*14300*/  STL [R1+0xd4c], R19 ;  /* 0x000d4c1301007387 */ /* 0x0003e20000100800 */
[-C--:B------:R-:W-:Y:S02]  /*14310*/  LEA R22, P6, R7, R9.reuse, 0x1 ;  /* 0x0000000907167211 */ /* 0x080fe400078c08ff */
[-C--:B0-----:R-:W-:Y:S01]  /*14320*/  LEA R20, P4, R5, R9.reuse, 0x1 ;  /* 0x0000000905147211 */ /* 0x081fe200078808ff */
[----:B-1----:R-:W5:Y:S04]  /*14330*/  LDL.LU R19, [R1+0x84] ;  /* 0x0000840001137983 */ /* 0x002f680000300800 */
[----:B------:R0:W-:Y:S04]  /*14340*/  STL [R1+0xd50], R21 ;  /* 0x000d501501007387 */ /* 0x0001e80000100800 */
[----:B------:R1:W-:Y:S01]  /*14350*/  STL [R1+0xd54], R20 ;  /* 0x000d541401007387 */ /* 0x0003e20000100800 */
[----:B0-----:R-:W-:-:S03]  /*14360*/  LEA R21, P5, R6, R9, 0x1 ;  /* 0x0000000906157211 */ /* 0x001fc600078a08ff */
[----:B-1----:R-:W5:Y:S04]  /*14370*/  LDL.LU R20, [R1+0x88] ;  /* 0x0000880001147983 */ /* 0x002f680000300800 */
[----:B------:R0:W-:Y:S04]  /*14380*/  STL [R1+0xd58], R21 ;  /* 0x000d581501007387 */ /* 0x0001e80000100800 */
[----:B------:R4:W-:Y:S01]  /*14390*/  STL [R1+0xd5c], R22 ;  /* 0x000d5c1601007387 */ /* 0x0009e20000100800 */
[----:B0-----:R-:W-:Y:S02]  /*143a0*/  LEA R21, P0, R8, R9, 0x1 ;  /* 0x0000000908157211 */ /* 0x001fe400078008ff */
[----:B----4-:R-:W-:-:S02]  /*143b0*/  LEA.HI.X.SX32 R22, R2, R0, 0x1, P1 ;  /* 0x0000000002167211 */ /* 0x010fc400008f0eff */
[----:B------:R-:W4:Y:S01]  /*143c0*/  LDL.LU R2, [R1+0x64] ;  /* 0x0000640001027983 */ /* 0x000f220000300800 */
[----:B------:R-:W-:-:S03]  /*143d0*/  LEA.HI.X.SX32 R23, R3, R0, 0x1, P2 ;  /* 0x0000000003177211 */ /* 0x000fc600010f0eff */
[----:B------:R0:W-:Y:S04]  /*143e0*/  STL [R1+0xd60], R21 ;  /* 0x000d601501007387 */ /* 0x0001e80000100800 */
[----:B0-----:R-:W5:Y:S04]  /*143f0*/  LDL.LU R21, [R1+0x8c] ;  /* 0x00008c0001157983 */ /* 0x001f680000300800 */
[----:B------:R0:W-:Y:S04]  /*14400*/  STL [R1+0xd40], R22 ;  /* 0x000d401601007387 */ /* 0x0001e80000100800 */
[----:B------:R-:W3:Y:S01]  /*14410*/  LDL.LU R3, [R1+0x44] ;  /* 0x0000440001037983 */ /* 0x000ee20000300800 */
[----:B0-----:R-:W-:-:S05]  /*14420*/  LEA R22, P1, R10, R9, 0x1 ;  /* 0x000000090a167211 */ /* 0x001fca00078208ff */
[----:B------:R0:W-:Y:S04]  /*14430*/  STL [R1+0xd44], R22 ;  /* 0x000d441601007387 */ /* 0x0001e80000100800 */
[----:B0-----:R-:W5:Y:S04]  /*14440*/  LDL.LU R22, [R1+0x90] ;  /* 0x0000900001167983 */ /* 0x001f680000300800 */
[----:B------:R0:W-:Y:S04]  /*14450*/  STL [R1+0xd38], R23 ;  /* 0x000d381701007387 */ /* 0x0001e80000100800 */
[----:B------:R-:W5:Y:S01]  /*14460*/  LDL.LU R27, [R1+0xc0] ;  /* 0x0000c000011b7983 */ /* 0x000f620000300800 */
[----:B------:R-:W-:-:S02]  /*14470*/  LEA.HI.X.SX32 R4, R4, R0, 0x1, P3 ;  /* 0x0000000004047211 */ /* 0x000fc400018f0eff */
[----:B0-----:R-:W-:-:S05]  /*14480*/  LEA R23, P2, R24, R9, 0x1 ;  /* 0x0000000918177211 */ /* 0x001fca00078408ff */
[----:B------:R0:W-:Y:S04]  /*14490*/  STL [R1+0xd3c], R23 ;  /* 0x000d3c1701007387 */ /* 0x0001e80000100800 */
[----:B------:R1:W-:Y:S04]  /*144a0*/  STL [R1+0xd30], R4 ;  /* 0x000d300401007387 */ /* 0x0003e80000100800 */
[----:B------:R-:W5:Y:S01]  /*144b0*/  LDL.LU R26, [R1+0xc4] ;  /* 0x0000c400011a7983 */ /* 0x000f620000300800 */
[----:B0-----:R-:W-:Y:S02]  /*144c0*/  LEA R23, P3, R28, R9, 0x1 ;  /* 0x000000091c177211 */ /* 0x001fe400078608ff */
[----:B-1----:R-:W-:-:S03]  /*144d0*/  LEA.HI.X.SX32 R4, R5, R0, 0x1, P4 ;  /* 0x0000000005047211 */ /* 0x002fc600020f0eff */
[----:B------:R0:W-:Y:S04]  /*144e0*/  STL [R1+0xd34], R23 ;  /* 0x000d341701007387 */ /* 0x0001e80000100800 */
[----:B------:R1:W-:Y:S04]  /*144f0*/  STL [R1+0xd28], R4 ;  /* 0x000d280401007387 */ /* 0x0003e80000100800 */
[----:B0-----:R-:W5:Y:S01]  /*14500*/  LDL.LU R23, [R1+0xcc] ;  /* 0x0000cc0001177983 */ /* 0x001f620000300800 */
[----:B-1----:R-:W-:Y:S02]  /*14510*/  LEA.HI.X.SX32 R4, R6, R0, 0x1, P5 ;  /* 0x0000000006047211 */ /* 0x002fe400028f0eff */
[----:B---3--:R-:W-:-:S05]  /*14520*/  LEA R5, P4, R3, R9, 0x1 ;  /* 0x0000000903057211 */ /* 0x008fca00078808ff */
[----:B------:R4:W-:Y:S04]  /*14530*/  STL [R1+0xd2c], R5 ;  /* 0x000d2c0501007387 */ /* 0x0009e80000100800 */
[----:B------:R0:W-:Y:S04]  /*14540*/  STL [R1+0xd20], R4 ;  /* 0x000d200401007387 */ /* 0x0001e80000100800 */
[----:B------:R-:W3:Y:S01]  /*14550*/  LDL.LU R25, [R1+0xd0] ;  /* 0x0000d00001197983 */ /* 0x000ee20000300800 */
[----:B----4-:R-:W-:Y:S02]  /*14560*/  LEA R5, P5, R2, R9, 0x1 ;  /* 0x0000000902057211 */ /* 0x010fe400078a08ff */
[----:B0-----:R-:W-:-:S03]  /*14570*/  LEA.HI.X.SX32 R4, R7, R0, 0x1, P6 ;  /* 0x0000000007047211 */ /* 0x001fc600030f0eff */
[----:B------:R0:W-:Y:S04]  /*14580*/  STL [R1+0xd24], R5 ;  /* 0x000d240501007387 */ /* 0x0001e80000100800 */
[----:B------:R1:W-:Y:S04]  /*14590*/  STL [R1+0xd18], R4 ;  /* 0x000d180401007387 */ /* 0x0003e80000100800 */
[----:B------:R-:W4:Y:S01]  /*145a0*/  LDL.LU R29, [R1+0xd4] ;  /* 0x0000d400011d7983 */ /* 0x000f220000300800 */
[----:B0-----:R-:W-:Y:S02]  /*145b0*/  LEA R5, P6, R16, R9, 0x1 ;  /* 0x0000000910057211 */ /* 0x001fe400078c08ff */
[----:B-1----:R-:W-:-:S03]  /*145c0*/  LEA.HI.X.SX32 R4, R8, R0, 0x1, P0 ;  /* 0x0000000008047211 */ /* 0x002fc600000f0eff */
[----:B------:R2:W-:Y:S04]  /*145d0*/  STL [R1+0xd1c], R5 ;  /* 0x000d1c0501007387 */ /* 0x0005e80000100800 */
[----:B------:R0:W-:Y:S04]  /*145e0*/  STL [R1+0xd10], R4 ;  /* 0x000d100401007387 */ /* 0x0001e80000100800 */
[----:B------:R-:W4:Y:S01]  /*145f0*/  LDL.LU R6, [R1+0xd8] ;  /* 0x0000d80001067983 */ /* 0x000f220000300800 */
[----:B--2---:R-:W-:Y:S02]  /*14600*/  LEA R5, P0, R17, R9, 0x1 ;  /* 0x0000000911057211 */ /* 0x004fe400078008ff */
[----:B0-----:R-:W-:-:S03]  /*14610*/  LEA.HI.X.SX32 R4, R10, R0, 0x1, P1 ;  /* 0x000000000a047211 */ /* 0x001fc600008f0eff */
[----:B------:R0:W-:Y:S04]  /*14620*/  STL [R1+0xd14], R5 ;  /* 0x000d140501007387 */ /* 0x0001e80000100800 */
[----:B------:R1:W-:Y:S04]  /*14630*/  STL [R1+0xd08], R4 ;  /* 0x000d080401007387 */ /* 0x0003e80000100800 */
[----:B0-----:R-:W2:Y:S01]  /*14640*/  LDL.LU R5, [R1+0xdc] ;  /* 0x0000dc0001057983 */ /* 0x001ea20000300800 */
[----:B-----5:R-:W-:Y:S02]  /*14650*/  LEA R7, P1, R18, R9, 0x1 ;  /* 0x0000000912077211 */ /* 0x020fe400078208ff */
[----:B-1----:R-:W-:-:S03]  /*14660*/  LEA.HI.X.SX32 R4, R24, R0, 0x1, P2 ;  /* 0x0000000018047211 */ /* 0x002fc600010f0eff */
[----:B------:R0:W-:Y:S01]  /*14670*/  STL [R1+0xd0c], R7 ;  /* 0x000d0c0701007387 */ /* 0x0001e20000100800 */
[----:B------:R-:W-:-:S03]  /*14680*/  LEA R8, P2, R19, R9, 0x1 ;  /* 0x0000000913087211 */ /* 0x000fc600078408ff */
[----:B------:R1:W-:Y:S01]  /*14690*/  STL [R1+0xd00], R4 ;  /* 0x000d000401007387 */ /* 0x0003e20000100800 */
[----:B0-----:R-:W-:-:S03]  /*146a0*/  LEA.HI.X.SX32 R7, R28, R0, 0x1, P3 ;  /* 0x000000001c077211 */ /* 0x001fc600018f0eff */
[----:B-1----:R-:W5:Y:S04]  /*146b0*/  LDL.LU R4, [R1+0xe0] ;  /* 0x0000e00001047983 */ /* 0x002f680000300800 */
[----:B------:R-:W-:Y:S04]  /*146c0*/  STL [R1+0xd04], R8 ;  /* 0x000d040801007387 */ /* 0x000fe80000100800 */
[----:B------:R0:W-:Y:S02]  /*146d0*/  STL [R1+0x584], R7 ;  /* 0x0005840701007387 */ /* 0x0001e40000100800 */
[----:B0-----:R-:W-:-:S02]  /*146e0*/  LEA.HI.X.SX32 R7, R3, R0, 0x1, P4 ;  /* 0x0000000003077211 */ /* 0x001fc400020f0eff */
[----:B------:R-:W5:Y:S01]  /*146f0*/  LDL.LU R3, [R1+0xe8] ;  /* 0x0000e80001037983 */ /* 0x000f620000300800 */
[----:B------:R-:W-:-:S05]  /*14700*/  LEA R8, P3, R20, R9, 0x1 ;  /* 0x0000000914087211 */ /* 0x000fca00078608ff */
[----:B------:R-:W-:Y:S04]  /*14710*/  STL [R1+0x5a4], R8 ;  /* 0x0005a40801007387 */ /* 0x000fe80000100800 */
[----:B------:R0:W-:Y:S02]  /*14720*/  STL [R1+0x588], R7 ;  /* 0x0005880701007387 */ /* 0x0001e40000100800 */
[----:B0-----:R-:W-:Y:S02]  /*14730*/  LEA.HI.X.SX32 R7, R2, R0, 0x1, P5 ;  /* 0x0000000002077211 */ /* 0x001fe400028f0eff */
[----:B------:R-:W5:Y:S01]  /*14740*/  LDL.LU R2, [R1+0x104] ;  /* 0x0001040001027983 */ /* 0x000f620000300800 */
[----:B------:R-:W-:-:S05]  /*14750*/  LEA R8, P4, R21, R9, 0x1 ;  /* 0x0000000915087211 */ /* 0x000fca00078808ff */
[----:B------:R-:W-:Y:S04]  /*14760*/  STL [R1+0x5ac], R8 ;  /* 0x0005ac0801007387 */ /* 0x000fe80000100800 */
[----:B------:R0:W-:Y:S02]  /*14770*/  STL [R1+0x58c], R7 ;  /* 0x00058c0701007387 */ /* 0x0001e40000100800 */
[----:B0-----:R-:W-:Y:S02]  /*14780*/  LEA.HI.X.SX32 R7, R16, R0, 0x1, P6 ;  /* 0x0000000010077211 */ /* 0x001fe400030f0eff */
[----:B------:R-:W5:Y:S01]  /*14790*/  LDL.LU R16, [R1+0x108] ;  /* 0x0001080001107983 */ /* 0x000f620000300800 */
[----:B------:R-:W-:-:S05]  /*147a0*/  LEA R8, P5, R22, R9, 0x1 ;  /* 0x0000000916087211 */ /* 0x000fca00078a08ff */
[----:B------:R0:W-:Y:S04]  /*147b0*/  STL [R1+0x5b4], R8 ;  /* 0x0005b40801007387 */ /* 0x0001e80000100800 */
[----:B------:R1:W-:Y:S01]  /*147c0*/  STL [R1+0x590], R7 ;  /* 0x0005900701007387 */ /* 0x0003e20000100800 */
[----:B0-----:R-:W-:Y:S02]  /*147d0*/  LEA R8, P6, R27, R9, 0x1 ;  /* 0x000000091b087211 */ /* 0x001fe400078c08ff */
[-C--:B-1----:R-:W-:Y:S02]  /*147e0*/  LEA.HI.X.SX32 R7, R17, R0.reuse, 0x1, P0 ;  /* 0x0000000011077211 */ /* 0x082fe400000f0eff */
[----:B------:R-:W5:Y:S04]  /*147f0*/  LDL.LU R17, [R1+0x10c] ;  /* 0x00010c0001117983 */ /* 0x000f680000300800 */
[----:B------:R-:W-:Y:S04]  /*14800*/  STL [R1+0x5bc], R8 ;  /* 0x0005bc0801007387 */ /* 0x000fe80000100800 */
[----:B------:R0:W-:Y:S02]  /*14810*/  STL [R1+0x594], R7 ;  /* 0x0005940701007387 */ /* 0x0001e40000100800 */
[----:B0-----:R-:W-:-:S02]  /*14820*/  LEA.HI.X.SX32 R7, R18, R0, 0x1, P1 ;  /* 0x0000000012077211 */ /* 0x001fc400008f0eff */
        /* <DEDUP_REMOVED lines=11> */
[----:B---3--:R-:W-:-:S05]  /*148e0*/  LEA R8, P2, R25, R9, 0x1 ;  /* 0x0000000919087211 */ /* 0x008fca00078408ff */
[----:B------:R4:W-:Y:S04]  /*148f0*/  STL [R1+0x5d4], R8 ;  /* 0x0005d40801007387 */ /* 0x0009e80000100800 */
[----:B------:R0:W-:Y:S01]  /*14900*/  STL [R1+0x5a0], R7 ;  /* 0x0005a00701007387 */ /* 0x0001e20000100800 */
[-C--:B----4-:R-:W-:Y:S02]  /*14910*/  LEA R8, P3, R29, R9.reuse, 0x1 ;  /* 0x000000091d087211 */ /* 0x090fe400078608ff */
[----:B0-----:R-:W-:Y:S02]  /*14920*/  LEA.HI.X.SX32 R7, R21, R0, 0x1, P4 ;  /* 0x0000000015077211 */ /* 0x001fe400020f0eff */
[----:B------:R-:W3:Y:S04]  /*14930*/  LDL.LU R21, [R1+0x11c] ;  /* 0x00011c0001157983 */ /* 0x000ee80000300800 */
[----:B------:R0:W-:Y:S04]  /*14940*/  STL [R1+0x5dc], R8 ;  /* 0x0005dc0801007387 */ /* 0x0001e80000100800 */
[----:B------:R1:W-:Y:S01]  /*14950*/  STL [R1+0x5a8], R7 ;  /* 0x0005a80701007387 */ /* 0x0003e20000100800 */
[----:B0-----:R-:W-:-:S02]  /*14960*/  LEA R8, P4, R6, R9, 0x1 ;  /* 0x0000000906087211 */ /* 0x001fc400078808ff */
[----:B-1----:R-:W-:Y:S02]  /*14970*/  LEA.HI.X.SX32 R7, R22, R0, 0x1, P5 ;  /* 0x0000000016077211 */ /* 0x002fe400028f0eff */
[----:B------:R-:W4:Y:S04]  /*14980*/  LDL.LU R22, [R1+0x120] ;  /* 0x0001200001167983 */ /* 0x000f280000300800 */
[----:B------:R2:W-:Y:S04]  /*14990*/  STL [R1+0x5e4], R8 ;  /* 0x0005e40801007387 */ /* 0x0005e80000100800 */
[----:B------:R0:W-:Y:S01]  /*149a0*/  STL [R1+0x5b0], R7 ;  /* 0x0005b00701007387 */ /* 0x0001e20000100800 */
[----:B--2---:R-:W-:-:S02]  /*149b0*/  LEA R8, P5, R5, R9, 0x1 ;  /* 0x0000000905087211 */ /* 0x004fc400078a08ff */
[-C--:B0-----:R-:W-:Y:S02]  /*149c0*/  LEA.HI.X.SX32 R7, R27, R0.reuse, 0x1, P6 ;  /* 0x000000001b077211 */ /* 0x081fe400030f0eff */
[----:B------:R-:W2:Y:S04]  /*149d0*/  LDL.LU R27, [R1+0x124] ;  /* 0x00012400011b7983 */ /* 0x000ea80000300800 */
[----:B------:R-:W-:Y:S04]  /*149e0*/  STL [R1+0x5ec], R8 ;  /* 0x0005ec0801007387 */ /* 0x000fe80000100800 */
[----:B------:R0:W-:Y:S02]  /*149f0*/  STL [R1+0x5b8], R7 ;  /* 0x0005b80701007387 */ /* 0x0001e40000100800 */
[----:B0-----:R-:W-:-:S02]  /*14a00*/  LEA.HI.X.SX32 R7, R26, R0, 0x1, P0 ;  /* 0x000000001a077211 */ /* 0x001fc400000f0eff */
[----:B------:R-:W2:Y:S01]  /*14a10*/  LDL.LU R26, [R1+0x148] ;  /* 0x00014800011a7983 */ /* 0x000ea20000300800 */
[----:B-----5:R-:W-:-:S05]  /*14a20*/  LEA R8, P6, R4, R9, 0x1 ;  /* 0x0000000904087211 */ /* 0x020fca00078c08ff */
        /* <DEDUP_REMOVED lines=40> */
[----:B------:R-:W-:Y:S04]  /*14cb0*/  STL [R1+0x634], R8 ;  /* 0x0006340801007387 */ /* 0x000fe80000100800 */
[----:B------:R0:W-:Y:S02]  /*14cc0*/  STL [R1+0x600], R7 ;  /* 0x0006000701007387 */ /* 0x0001e40000100800 */
[----:B0-----:R-:W-:Y:S02]  /*14cd0*/  LEA.HI.X.SX32 R7, R16, R0, 0x1, P2 ;  /* 0x0000000010077211 */ /* 0x001fe400010f0eff */
[----:B------:R-:W3:Y:S01]  /*14ce0*/  LDL.LU R16, [R1+0x1ac] ;  /* 0x0001ac0001107983 */ /* 0x000ee20000300800 */
[----:B----4-:R-:W-:-:S05]  /*14cf0*/  LEA R8, P1, R22, R9, 0x1 ;  /* 0x0000000916087211 */ /* 0x010fca00078208ff */
[----:B------:R2:W-:Y:S04]  /*14d00*/  STL [R1+0x63c], R8 ;  /* 0x00063c0801007387 */ /* 0x0005e80000100800 */
[----:B------:R0:W-:Y:S01]  /*14d10*/  STL [R1+0x608], R7 ;  /* 0x0006080701007387 */ /* 0x0001e20000100800 */
[-C--:B--2---:R-:W-:Y:S02]  /*14d20*/  LEA R8, P2, R27, R9.reuse, 0x1 ;  /* 0x000000091b087211 */ /* 0x084fe400078408ff */
[----:B0-----:R-:W-:Y:S02]  /*14d30*/  LEA.HI.X.SX32 R7, R17, R0, 0x1, P3 ;  /* 0x0000000011077211 */ /* 0x001fe400018f0eff */
[----:B------:R-:W2:Y:S04]  /*14d40*/  LDL.LU R17, [R1+0x1b0] ;  /* 0x0001b00001117983 */ /* 0x000ea80000300800 */
[----:B------:R0:W-:Y:S04]  /*14d50*/  STL [R1+0x644], R8 ;  /* 0x0006440801007387 */ /* 0x0001e80000100800 */
[----:B------:R1:W-:Y:S01]  /*14d60*/  STL [R1+0x610], R7 ;  /* 0x0006100701007387 */ /* 0x0003e20000100800 */
[----:B0-----:R-:W-:-:S02]  /*14d70*/  LEA R8, P3, R26, R9, 0x1 ;  /* 0x000000091a087211 */ /* 0x001fc400078608ff */
[-C--:B-1----:R-:W-:Y:S02]  /*14d80*/  LEA.HI.X.SX32 R7, R18, R0.reuse, 0x1, P4 ;  /* 0x0000000012077211 */ /* 0x082fe400020f0eff */
[----:B------:R-:W4:Y:S04]  /*14d90*/  LDL.LU R18, [R1+0x1b4] ;  /* 0x0001b40001127983 */ /* 0x000f280000300800 */
[----:B------:R-:W-:Y:S04]  /*14da0*/  STL [R1+0x64c], R8 ;  /* 0x00064c0801007387 */ /* 0x000fe80000100800 */
[----:B------:R0:W-:Y:S02]  /*14db0*/  STL [R1+0x618], R7 ;  /* 0x0006180701007387 */ /* 0x0001e40000100800 */
[----:B0-----:R-:W-:-:S02]  /*14dc0*/  LEA.HI.X.SX32 R7, R19, R0, 0x1, P5 ;  /* 0x0000000013077211 */ /* 0x001fc400028f0eff */
[----:B------:R-:W4:Y:S01]  /*14dd0*/  LDL.LU R19, [R1+0x1b8] ;  /* 0x0001b80001137983 */ /* 0x000f220000300800 */
        /* <DEDUP_REMOVED lines=45> */
[----:B--2---:R-:W-:-:S05]  /*150b0*/  LEA R8, P6, R17, R9, 0x1 ;  /* 0x0000000911087211 */ /* 0x004fca00078c08ff */
[----:B------:R-:W-:Y:S04]  /*150c0*/  STL [R1+0x69c], R8 ;  /* 0x00069c0801007387 */ /* 0x000fe80000100800 */
[----:B------:R0:W-:Y:S02]  /*150d0*/  STL [R1+0x668], R7 ;  /* 0x0006680701007387 */ /* 0x0001e40000100800 */
[-C--:B0-----:R-:W-:Y:S02]  /*150e0*/  LEA.HI.X.SX32 R7, R5, R0.reuse, 0x1, P1 ;  /* 0x0000000005077211 */ /* 0x081fe400008f0eff */
[----:B----4-:R-:W-:Y:S01]  /*150f0*/  LEA R8, P0, R18, R9, 0x1 ;  /* 0x0000000912087211 */ /* 0x010fe200078008ff */
[----:B------:R-:W2:Y:S04]  /*15100*/  LDL.LU R5, [R1+0x1e4] ;  /* 0x0001e40001057983 */ /* 0x000ea80000300800 */
[----:B------:R-:W-:Y:S04]  /*15110*/  STL [R1+0x6a4], R8 ;  /* 0x0006a40801007387 */ /* 0x000fe80000100800 */
[----:B------:R0:W-:Y:S02]  /*15120*/  STL [R1+0x670], R7 ;  /* 0x0006700701007387 */ /* 0x0001e40000100800 */
[----:B0-----:R-:W-:-:S02]  /*15130*/  LEA.HI.X.SX32 R7, R4, R0, 0x1, P2 ;  /* 0x0000000004077211 */ /* 0x001fc400010f0eff */
[----:B------:R-:W4:Y:S01]  /*15140*/  LDL.LU R4, [R1+0x1e8] ;  /* 0x0001e80001047983 */ /* 0x000f220000300800 */
[----:B------:R-:W-:-:S05]  /*15150*/  LEA R8, P1, R19, R9, 0x1 ;  /* 0x0000000913087211 */ /* 0x000fca00078208ff */
[----:B------:R-:W-:Y:S04]  /*15160*/  STL [R1+0x6ac], R8 ;  /* 0x0006ac0801007387 */ /* 0x000fe80000100800 */
[----:B------:R0:W-:Y:S02]  /*15170*/  STL [R1+0x678], R7 ;  /* 0x0006780701007387 */ /* 0x0001e40000100800 */
[----:B0-----:R-:W-:Y:S02]  /*15180*/  LEA.HI.X.SX32 R7, R3, R0, 0x1, P3 ;  /* 0x0000000003077211 */ /* 0x001fe400018f0eff */
        /* <DEDUP_REMOVED lines=122> */
[----:B------:R-:W-:Y:S04]  /*15930*/  STL [R1+0x774], R8 ;  /* 0x0007740801007387 */ /* 0x000fe80000100800 */
[----:B------:R0:W-:Y:S02]  /*15940*/  STL [R1+0x740], R7 ;  /* 0x0007400701007387 */ /* 0x0001e40000100800 */
[-C--:B0-----:R-:W-:Y:S02]  /*15950*/  LEA.HI.X.SX32 R7, R22, R0.reuse, 0x1, P0 ;  /* 0x0000000016077211 */ /* 0x081fe400000f0eff */
[----:B------:R-:W-:Y:S01]  /*15960*/  LEA R8, P6, R6, R9, 0x1 ;  /* 0x0000000906087211 */ /* 0x000fe200078c08ff */
        /* <DEDUP_REMOVED lines=447> */
[----:B------:R0:W-:Y:S01]  /*17560*/  STL [R1+0xa10], R7 ;  /* 0x000a100701007387 */ /* 0x0001e20000100800 */
[-C--:B------:R-:W-:Y:S02]  /*17570*/  LEA.HI.X.SX32 R6, R6, R0.reuse, 0x1, P0 ;  /* 0x0000000006067211 */ /* 0x080fe400000f0eff */
[-C--:B0-----:R-:W-:Y:S02]  /*17580*/  LEA.HI.X.SX32 R7, R29, R0.reuse, 0x1, P6 ;  /* 0x000000001d077211 */ /* 0x081fe400030f0eff */
[----:B------:R-:W-:Y:S01]  /*17590*/  LEA R8, P5, R16, R9, 0x1 ;  /* 0x0000000910087211 */ /* 0x000fe200078a08ff */
[----:B------:R-:W5:Y:S04]  /*175a0*/  LDL.LU R29, [R1+0x16c] ;  /* 0x00016c00011d7983 */ /* 0x000f680000300800 */
[----:B------:R-:W-:Y:S04]  /*175b0*/  STL [R1+0xa4c], R8 ;  /* 0x000a4c0801007387 */ /* 0x000fe80000100800 */
[----:B------:R0:W-:Y:S04]  /*175c0*/  STL [R1+0xa18], R7 ;  /* 0x000a180701007387 */ /* 0x0001e80000100800 */
[----:B0-----:R-:W5:Y:S01]  /*175d0*/  LDL.LU R7, [R1+0x168] ;  /* 0x0001680001077983 */ /* 0x001f620000300800 */
[----:B------:R-:W-:-:S02]  /*175e0*/  LEA.HI.X.SX32 R5, R5, R0, 0x1, P1 ;  /* 0x0000000005057211 */ /* 0x000fc400008f0eff */
[-C--:B------:R-:W-:Y:S02]  /*175f0*/  LEA.HI.X.SX32 R4, R4, R0.reuse, 0x1, P2 ;  /* 0x0000000004047211 */ /* 0x080fe400010f0eff */
[-C--:B------:R-:W-:Y:S02]  /*17600*/  LEA.HI.X.SX32 R3, R3, R0.reuse, 0x1, P3 ;  /* 0x0000000003037211 */ /* 0x080fe400018f0eff */
[-C--:B------:R-:W-:Y:S02]  /*17610*/  LEA.HI.X.SX32 R2, R2, R0.reuse, 0x1, P4 ;  /* 0x0000000002027211 */ /* 0x080fe400020f0eff */
[----:B------:R-:W-:Y:S02]  /*17620*/  LEA.HI.X.SX32 R10, R16, R0, 0x1, P5 ;  /* 0x00000000100a7211 */ /* 0x000fe400028f0eff */
[----:B---3--:R-:W-:-:S05]  /*17630*/  LEA R8, P6, R17, R9, 0x1 ;  /* 0x0000000911087211 */ /* 0x008fca00078c08ff */
[----:B------:R-:W-:Y:S04]  /*17640*/  STL [R1+0xa54], R8 ;  /* 0x000a540801007387 */ /* 0x000fe80000100800 */
[----:B------:R0:W-:Y:S04]  /*17650*/  STL [R1+0xa20], R6 ;  /* 0x000a200601007387 */ /* 0x0001e80000100800 */
[----:B0-----:R-:W3:Y:S01]  /*17660*/  LDL.LU R6, [R1+0x164] ;  /* 0x0001640001067983 */ /* 0x001ee20000300800 */
[----:B--2---:R-:W-:-:S05]  /*17670*/  LEA R8, P0, R18, R9, 0x1 ;  /* 0x0000000912087211 */ /* 0x004fca00078008ff */
[----:B------:R-:W-:Y:S04]  /*17680*/  STL [R1+0xa5c], R8 ;  /* 0x000a5c0801007387 */ /* 0x000fe80000100800 */
[----:B------:R0:W-:Y:S04]  /*17690*/  STL [R1+0xa28], R5 ;  /* 0x000a280501007387 */ /* 0x0001e80000100800 */
[----:B0-----:R-:W2:Y:S01]  /*176a0*/  LDL.LU R5, [R1+0x160] ;  /* 0x0001600001057983 */ /* 0x001ea20000300800 */
[----:B----4-:R-:W-:-:S05]  /*176b0*/  LEA R8, P1, R19, R9, 0x1 ;  /* 0x0000000913087211 */ /* 0x010fca00078208ff */
[----:B------:R-:W-:Y:S04]  /*176c0*/  STL [R1+0xa64], R8 ;  /* 0x000a640801007387 */ /* 0x000fe80000100800 */
[----:B------:R0:W-:Y:S04]  /*176d0*/  STL [R1+0xa30], R4 ;  /* 0x000a300401007387 */ /* 0x0001e80000100800 */
[----:B0-----:R-:W4:Y:S01]  /*176e0*/  LDL.LU R4, [R1+0x15c] ;  /* 0x00015c0001047983 */ /* 0x001f220000300800 */
[----:B------:R-:W-:-:S05]  /*176f0*/  LEA R8, P2, R20, R9, 0x1 ;  /* 0x0000000914087211 */ /* 0x000fca00078408ff */
[----:B------:R-:W-:Y:S04]  /*17700*/  STL [R1+0xa6c], R8 ;  /* 0x000a6c0801007387 */ /* 0x000fe80000100800 */
[----:B------:R0:W-:Y:S04]  /*17710*/  STL [R1+0xa38], R3 ;  /* 0x000a380301007387 */ /* 0x0001e80000100800 */
[----:B0-----:R-:W4:Y:S01]  /*17720*/  LDL.LU R3, [R1+0x158] ;  /* 0x0001580001037983 */ /* 0x001f220000300800 */
[----:B-----5:R-:W-:-:S05]  /*17730*/  LEA R8, P3, R21, R9, 0x1 ;  /* 0x0000000915087211 */ /* 0x020fca00078608ff */
[----:B------:R-:W-:Y:S04]  /*17740*/  STL [R1+0xa74], R8 ;  /* 0x000a740801007387 */ /* 0x000fe80000100800 */
[----:B------:R0:W-:Y:S04]  /*17750*/  STL [R1+0xa40], R2 ;  /* 0x000a400201007387 */ /* 0x0001e80000100800 */
[----:B0-----:R-:W5:Y:S01]  /*17760*/  LDL.LU R2, [R1+0x154] ;  /* 0x0001540001027983 */ /* 0x001f620000300800 */
[----:B------:R-:W-:-:S05]  /*17770*/  LEA R8, P4, R22, R9, 0x1 ;  /* 0x0000000916087211 */ /* 0x000fca00078808ff */
[----:B------:R-:W-:Y:S04]  /*17780*/  STL [R1+0xa7c], R8 ;  /* 0x000a7c0801007387 */ /* 0x000fe80000100800 */
[----:B------:R0:W-:Y:S04]  /*17790*/  STL [R1+0xa48], R10 ;  /* 0x000a480a01007387 */ /* 0x0001e80000100800 */
[----:B------:R-:W5:Y:S01]  /*177a0*/  LDL.LU R16, [R1+0x150] ;  /* 0x0001500001107983 */ /* 0x000f620000300800 */
[----:B0-----:R-:W-:Y:S02]  /*177b0*/  LEA.HI.X.SX32 R10, R17, R0, 0x1, P6 ;  /* 0x00000000110a7211 */ /* 0x001fe400030f0eff */
        /* <DEDUP_REMOVED lines=21> */
[----:B------:R0:W-:Y:S04]  /*17910*/  STL [R1+0xaa4], R8 ;  /* 0x000aa40801007387 */ /* 0x0001e80000100800 */
[----:B------:R1:W-:Y:S04]  /*17920*/  STL [R1+0xa70], R10 ;  /* 0x000a700a01007387 */ /* 0x0003e80000100800 */
[----:B------:R-:W5:Y:S01]  /*17930*/  LDL.LU R21, [R1+0x138] ;  /* 0x0001380001157983 */ /* 0x000f620000300800 */
[----:B0-----:R-:W-:Y:S02]  /*17940*/  LEA R8, P3, R7, R9, 0x1 ;  /* 0x0000000907087211 */ /* 0x001fe400078608ff */
[----:B-1----:R-:W-:-:S03]  /*17950*/  LEA.HI.X.SX32 R10, R22, R0, 0x1, P4 ;  /* 0x00000000160a7211 */ /* 0x002fc600020f0eff */
[----:B------:R-:W-:Y:S04]  /*17960*/  STL [R1+0xaac], R8 ;  /* 0x000aac0801007387 */ /* 0x000fe80000100800 */
[----:B------:R0:W-:Y:S04]  /*17970*/  STL [R1+0xa78], R10 ;  /* 0x000a780a01007387 */ /* 0x0001e80000100800 */
[----:B------:R-:W5:Y:S01]  /*17980*/  LDL.LU R22, [R1+0x134] ;  /* 0x0001340001167983 */ /* 0x000f620000300800 */
[----:B0-----:R-:W-:Y:S02]  /*17990*/  LEA.HI.X.SX32 R10, R27, R0, 0x1, P5 ;  /* 0x000000001b0a7211 */ /* 0x001fe400028f0eff */
[----:B---3--:R-:W-:-:S05]  /*179a0*/  LEA R8, P4, R6, R9, 0x1 ;  /* 0x0000000906087211 */ /* 0x008fca00078808ff */
[----:B------:R-:W-:Y:S04]  /*179b0*/  STL [R1+0xab4], R8 ;  /* 0x000ab40801007387 */ /* 0x000fe80000100800 */
[----:B------:R0:W-:Y:S04]  /*179c0*/  STL [R1+0xa80], R10 ;  /* 0x000a800a01007387 */ /* 0x0001e80000100800 */
[----:B------:R-:W3:Y:S01]  /*179d0*/  LDL.LU R27, [R1+0x130] ;  /* 0x00013000011b7983 */ /* 0x000ee20000300800 */
[----:B0-----:R-:W-:Y:S02]  /*179e0*/  LEA.HI.X.SX32 R10, R26, R0, 0x1, P6 ;  /* 0x000000001a0a7211 */ /* 0x001fe400030f0eff */
[----:B--2---:R-:W-:-:S05]  /*179f0*/  LEA R8, P5, R5, R9, 0x1 ;  /* 0x0000000905087211 */ /* 0x004fca00078a08ff */
[----:B------:R-:W-:Y:S04]  /*17a00*/  STL [R1+0xabc], R8 ;  /* 0x000abc0801007387 */ /* 0x000fe80000100800 */
[----:B------:R0:W-:Y:S04]  /*17a10*/  STL [R1+0xa88], R10 ;  /* 0x000a880a01007387 */ /* 0x0001e80000100800 */
[----:B------:R-:W2:Y:S01]  /*17a20*/  LDL.LU R26, [R1+0x12c] ;  /* 0x00012c00011a7983 */ /* 0x000ea20000300800 */
[----:B0-----:R-:W-:Y:S02]  /*17a30*/  LEA.HI.X.SX32 R10, R23, R0, 0x1, P0 ;  /* 0x00000000170a7211 */ /* 0x001fe400000f0eff */
[----:B----4-:R-:W-:-:S05]  /*17a40*/  LEA R8, P6, R4, R9, 0x1 ;  /* 0x0000000904087211 */ /* 0x010fca00078c08ff */
[----:B------:R-:W-:Y:S04]  /*17a50*/  STL [R1+0xac4], R8 ;  /* 0x000ac40801007387 */ /* 0x000fe80000100800 */
[----:B------:R0:W-:Y:S04]  /*17a60*/  STL [R1+0xa90], R10 ;  /* 0x000a900a01007387 */ /* 0x0001e80000100800 */
[----:B------:R-:W4:Y:S01]  /*17a70*/  LDL.LU R23, [R1+0x128] ;  /* 0x0001280001177983 */ /* 0x000f220000300800 */
[----:B0-----:R-:W-:Y:S02]  /*17a80*/  LEA.HI.X.SX32 R10, R25, R0, 0x1, P1 ;  /* 0x00000000190a7211 */ /* 0x001fe400008f0eff */
[----:B------:R-:W-:-:S05]  /*17a90*/  LEA R8, P0, R3, R9, 0x1 ;  /* 0x0000000903087211 */ /* 0x000fca00078008ff */
[----:B------:R-:W-:Y:S04]  /*17aa0*/  STL [R1+0xacc], R8 ;  /* 0x000acc0801007387 */ /* 0x000fe80000100800 */
[----:B------:R0:W-:Y:S04]  /*17ab0*/  STL [R1+0xa98], R10 ;  /* 0x000a980a01007387 */ /* 0x0001e80000100800 */
[----:B------:R-:W4:Y:S01]  /*17ac0*/  LDL.LU R25, [R1+0x100] ;  /* 0x0001000001197983 */ /* 0x000f220000300800 */
[----:B0-----:R-:W-:Y:S02]  /*17ad0*/  LEA.HI.X.SX32 R10, R29, R0, 0x1, P2 ;  /* 0x000000001d0a7211 */ /* 0x001fe400010f0eff */
[----:B-----5:R-:W-:-:S05]  /*17ae0*/  LEA R8, P1, R2, R9, 0x1 ;  /* 0x0000000902087211 */ /* 0x020fca00078208ff */
[----:B------:R0:W-:Y:S04]  /*17af0*/  STL [R1+0xad4], R8 ;  /* 0x000ad40801007387 */ /* 0x0001e80000100800 */
[----:B------:R-:W5:Y:S01]  /*17b00*/  LDL.LU R29, [R1+0xfc] ;  /* 0x0000fc00011d7983 */ /* 0x000f620000300800 */
[----:B0-----:R-:W-:-:S03]  /*17b10*/  LEA R8, P2, R16, R9, 0x1 ;  /* 0x0000000910087211 */ /* 0x001fc600078408ff */
[----:B------:R0:W-:Y:S04]  /*17b20*/  STL [R1+0xaa0], R10 ;  /* 0x000aa00a01007387 */ /* 0x0001e80000100800 */
[----:B------:R1:W-:Y:S01]  /*17b30*/  STL [R1+0xadc], R8 ;  /* 0x000adc0801007387 */ /* 0x0003e20000100800 */
[----:B0-----:R-:W-:-:S03]  /*17b40*/  LEA.HI.X.SX32 R10, R7, R0, 0x1, P3 ;  /* 0x00000000070a7211 */ /* 0x001fc600018f0eff */
[----:B------:R-:W5:Y:S04]  /*17b50*/  LDL.LU R7, [R1+0xf8] ;  /* 0x0000f80001077983 */ /* 0x000f680000300800 */
[----:B------:R0:W-:Y:S01]  /*17b60*/  STL [R1+0xaa8], R10 ;  /* 0x000aa80a01007387 */ /* 0x0001e20000100800 */
[----:B-1----:R-:W-:-:S05]  /*17b70*/  LEA R8, P3, R17, R9, 0x1 ;  /* 0x0000000911087211 */ /* 0x002fca00078608ff */
[----:B------:R1:W-:Y:S01]  /*17b80*/  STL [R1+0xae4], R8 ;  /* 0x000ae40801007387 */ /* 0x0003e20000100800 */
[----:B0-----:R-:W-:-:S03]  /*17b90*/  LEA.HI.X.SX32 R10, R6, R0, 0x1, P4 ;  /* 0x00000000060a7211 */ /* 0x001fc600020f0eff */
[----:B------:R-:W5:Y:S01]  /*17ba0*/  LDL.LU R6, [R1+0xf4] ;  /* 0x0000f40001067983 */ /* 0x000f620000300800 */
[----:B------:R-:W-:-:S03]  /*17bb0*/  LEA.HI.X.SX32 R5, R5, R0, 0x1, P5 ;  /* 0x0000000005057211 */ /* 0x000fc600028f0eff */
[----:B------:R-:W-:Y:S01]  /*17bc0*/  STL [R1+0xab0], R10 ;  /* 0x000ab00a01007387 */ /* 0x000fe20000100800 */
[----:B-1----:R-:W-:-:S05]  /*17bd0*/  LEA R8, P4, R18, R9, 0x1 ;  /* 0x0000000912087211 */ /* 0x002fca00078808ff */
[----:B------:R-:W-:Y:S04]  /*17be0*/  STL [R1+0xaec], R8 ;  /* 0x000aec0801007387 */ /* 0x000fe80000100800 */
[----:B------:R0:W-:Y:S01]  /*17bf0*/  STL [R1+0xab8], R5 ;  /* 0x000ab80501007387 */ /* 0x0001e20000100800 */
[----:B------:R-:W-:-:S03]  /*17c00*/  LEA.HI.X.SX32 R4, R4, R0, 0x1, P6 ;  /* 0x0000000004047211 */ /* 0x000fc600030f0eff */
[----:B0-----:R-:W5:Y:S01]  /*17c10*/  LDL.LU R5, [R1+0xf0] ;  /* 0x0000f00001057983 */ /* 0x001f620000300800 */
[----:B------:R-:W-:-:S05]  /*17c20*/  LEA R8, P5, R19, R9, 0x1 ;  /* 0x0000000913087211 */ /* 0x000fca00078a08ff */
[----:B------:R-:W-:Y:S01]  /*17c30*/  STL [R1+0xaf4], R8 ;  /* 0x000af40801007387 */ /* 0x000fe20000100800 */
[----:B------:R-:W-:-:S03]  /*17c40*/  LEA.HI.X.SX32 R3, R3, R0, 0x1, P0 ;  /* 0x0000000003037211 */ /* 0x000fc600000f0eff */
[----:B------:R0:W-:Y:S04]  /*17c50*/  STL [R1+0xac0], R4 ;  /* 0x000ac00401007387 */ /* 0x0001e80000100800 */
[----:B0-----:R-:W5:Y:S01]  /*17c60*/  LDL.LU R4, [R1+0xec] ;  /* 0x0000ec0001047983 */ /* 0x001f620000300800 */
        /* <DEDUP_REMOVED lines=11> */
[----:B------:R0:W-:Y:S04]  /*17d20*/  STL [R1+0xb0c], R8 ;  /* 0x000b0c0801007387 */ /* 0x0001e80000100800 */
[----:B------:R1:W-:Y:S01]  /*17d30*/  STL [R1+0xad8], R3 ;  /* 0x000ad80301007387 */ /* 0x0003e20000100800 */
[----:B0-----:R-:W-:-:S03]  /*17d40*/  LEA.HI.X.SX32 R8, R17, R0, 0x1, P3 ;  /* 0x0000000011087211 */ /* 0x001fc600018f0eff */
[----:B-1----:R-:W5:Y:S01]  /*17d50*/  LDL.LU R3, [R1+0xbc] ;  /* 0x0000bc0001037983 */ /* 0x002f620000300800 */
[----:B---3--:R-:W-:-:S05]  /*17d60*/  LEA R10, P2, R27, R9, 0x1 ;  /* 0x000000091b0a7211 */ /* 0x008fca00078408ff */
[----:B------:R-:W-:Y:S04]  /*17d70*/  STL [R1+0xb14], R10 ;  /* 0x000b140a01007387 */ /* 0x000fe80000100800 */
[----:B------:R0:W-:Y:S04]  /*17d80*/  STL [R1+0xae0], R8 ;  /* 0x000ae00801007387 */ /* 0x0001e80000100800 */
[----:B------:R-:W3:Y:S01]  /*17d90*/  LDL.LU R17, [R1+0xb8] ;  /* 0x0000b80001117983 */ /* 0x000ee20000300800 */
[----:B0-----:R-:W-:Y:S02]  /*17da0*/  LEA.HI.X.SX32 R8, R18, R0, 0x1, P4 ;  /* 0x0000000012087211 */ /* 0x001fe400020f0eff */
[----:B--2---:R-:W-:-:S05]  /*17db0*/  LEA R10, P3, R26, R9, 0x1 ;  /* 0x000000091a0a7211 */ /* 0x004fca00078608ff */
[----:B------:R-:W-:Y:S04]  /*17dc0*/  STL [R1+0xb1c], R10 ;  /* 0x000b1c0a01007387 */ /* 0x000fe80000100800 */
[----:B------:R0:W-:Y:S01]  /*17dd0*/  STL [R1+0xae8], R8 ;  /* 0x000ae80801007387 */ /* 0x0001e20000100800 */
[----:B----4-:R-:W-:Y:S02]  /*17de0*/  LEA R18, P4, R23, R9, 0x1 ;  /* 0x0000000917127211 */ /* 0x010fe400078808ff */
[----:B0-----:R-:W-:-:S03]  /*17df0*/  LEA.HI.X.SX32 R8, R19, R0, 0x1, P5 ;  /* 0x0000000013087211 */ /* 0x001fc600028f0eff */
[----:B------:R0:W-:Y:S04]  /*17e00*/  STL [R1+0xb24], R18 ;  /* 0x000b241201007387 */ /* 0x0001e80000100800 */
[----:B0-----:R-:W2:Y:S01]  /*17e10*/  LDL.LU R18, [R1+0xb4] ;  /* 0x0000b40001127983 */ /* 0x001ea20000300800 */
[----:B------:R-:W-:-:S03]  /*17e20*/  LEA R10, P5, R25, R9, 0x1 ;  /* 0x00000009190a7211 */ /* 0x000fc600078a08ff */
[----:B------:R0:W-:Y:S04]  /*17e30*/  STL [R1+0xaf0], R8 ;  /* 0x000af00801007387 */ /* 0x0001e80000100800 */
[----:B------:R5:W-:Y:S04]  /*17e40*/  STL [R1+0xb2c], R10 ;  /* 0x000b2c0a01007387 */ /* 0x000be80000100800 */
[----:B------:R-:W4:Y:S01]  /*17e50*/  LDL.LU R19, [R1+0xb0] ;  /* 0x0000b00001137983 */ /* 0x000f220000300800 */
[----:B0-----:R-:W-:-:S05]  /*17e60*/  LEA.HI.X.SX32 R8, R20, R0, 0x1, P6 ;  /* 0x0000000014087211 */ /* 0x001fca00030f0eff */
[----:B------:R0:W-:Y:S01]  /*17e70*/  STL [R1+0xaf8], R8 ;  /* 0x000af80801007387 */ /* 0x0001e20000100800 */
[----:B-----5:R-:W-:-:S05]  /*17e80*/  LEA R10, P6, R29, R9, 0x1 ;  /* 0x000000091d0a7211 */ /* 0x020fca00078c08ff */
[----:B------:R1:W-:Y:S01]  /*17e90*/  STL [R1+0xb34], R10 ;  /* 0x000b340a01007387 */ /* 0x0003e20000100800 */
[----:B0-----:R-:W-:-:S03]  /*17ea0*/  LEA.HI.X.SX32 R8, R21, R0, 0x1, P0 ;  /* 0x0000000015087211 */ /* 0x001fc600000f0eff */
[----:B------:R-:W5:Y:S04]  /*17eb0*/  LDL.LU R20, [R1+0xac] ;  /* 0x0000ac0001147983 */ /* 0x000f680000300800 */
[----:B------:R0:W-:Y:S01]  /*17ec0*/  STL [R1+0xb00], R8 ;  /* 0x000b000801007387 */ /* 0x0001e20000100800 */
[----:B-1----:R-:W-:-:S05]  /*17ed0*/  LEA R10, P0, R7, R9, 0x1 ;  /* 0x00000009070a7211 */ /* 0x002fca00078008ff */
[----:B------:R1:W-:Y:S04]  /*17ee0*/  STL [R1+0xb3c], R10 ;  /* 0x000b3c0a01007387 */ /* 0x0003e80000100800 */
[----:B------:R-:W5:Y:S01]  /*17ef0*/  LDL.LU R21, [R1+0xa8] ;  /* 0x0000a80001157983 */ /* 0x000f620000300800 */
[----:B0-----:R-:W-:Y:S02]  /*17f00*/  LEA.HI.X.SX32 R8, R22, R0, 0x1, P1 ;  /* 0x0000000016087211 */ /* 0x001fe400008f0eff */
[----:B-1----:R-:W-:-:S03]  /*17f10*/  LEA R10, P1, R6, R9, 0x1 ;  /* 0x00000009060a7211 */ /* 0x002fc600078208ff */
[----:B------:R0:W-:Y:S04]  /*17f20*/  STL [R1+0xb08], R8 ;  /* 0x000b080801007387 */ /* 0x0001e80000100800 */
[----:B------:R-:W-:Y:S04]  /*17f30*/  STL [R1+0xb44], R10 ;  /* 0x000b440a01007387 */ /* 0x000fe80000100800 */
[----:B------:R-:W5:Y:S01]  /*17f40*/  LDL.LU R22, [R1+0xa4] ;  /* 0x0000a40001167983 */ /* 0x000f620000300800 */
[----:B0-----:R-:W-:-:S05]  /*17f50*/  LEA.HI.X.SX32 R8, R27, R0, 0x1, P2 ;  /* 0x000000001b087211 */ /* 0x001fca00010f0eff */
        /* <DEDUP_REMOVED lines=14> */
[----:B------:R0:W-:Y:S04]  /*18040*/  STL [R1+0xb5c], R10 ;  /* 0x000b5c0a01007387 */ /* 0x0001e80000100800 */
[----:B------:R-:W5:Y:S04]  /*18050*/  LDL.LU R25, [R1+0x94] ;  /* 0x0000940001197983 */ /* 0x000f680000300800 */
[----:B------:R1:W-:Y:S01]  /*18060*/  STL [R1+0xb28], R8 ;  /* 0x000b280801007387 */ /* 0x0003e20000100800 */
[----:B0-----:R-:W-:Y:S02]  /*18070*/  LEA R10, P5, R16, R9, 0x1 ;  /* 0x00000009100a7211 */ /* 0x001fe400078a08ff */
[----:B-1----:R-:W-:-:S03]  /*18080*/  LEA.HI.X.SX32 R8, R29, R0, 0x1, P6 ;  /* 0x000000001d087211 */ /* 0x002fc600030f0eff */
[----:B------:R0:W-:Y:S04]  /*18090*/  STL [R1+0xb64], R10 ;  /* 0x000b640a01007387 */ /* 0x0001e80000100800 */
[----:B------:R-:W5:Y:S04]  /*180a0*/  LDL.LU R29, [R1+0x80] ;  /* 0x00008000011d7983 */ /* 0x000f680000300800 */
[----:B------:R1:W-:Y:S01]  /*180b0*/  STL [R1+0xb30], R8 ;  /* 0x000b300801007387 */ /* 0x0003e20000100800 */
[----:B0-----:R-:W-:Y:S02]  /*180c0*/  LEA R10, P6, R3, R9, 0x1 ;  /* 0x00000009030a7211 */ /* 0x001fe400078c08ff */
[----:B-1----:R-:W-:-:S03]  /*180d0*/  LEA.HI.X.SX32 R8, R7, R0, 0x1, P0 ;  /* 0x0000000007087211 */ /* 0x002fc600000f0eff */
[----:B------:R-:W-:Y:S04]  /*180e0*/  STL [R1+0xb6c], R10 ;  /* 0x000b6c0a01007387 */ /* 0x000fe80000100800 */
[----:B------:R-:W5:Y:S04]  /*180f0*/  LDL.LU R7, [R1+0x7c] ;  /* 0x00007c0001077983 */ /* 0x000f680000300800 */
[----:B------:R0:W-:Y:S02]  /*18100*/  STL [R1+0xb38], R8 ;  /* 0x000b380801007387 */ /* 0x0001e40000100800 */
[----:B0-----:R-:W-:-:S02]  /*18110*/  LEA.HI.X.SX32 R8, R6, R0, 0x1, P1 ;  /* 0x0000000006087211 */ /* 0x001fc400008f0eff */
[----:B---3--:R-:W-:-:S05]  /*18120*/  LEA R10, P0, R17, R9, 0x1 ;  /* 0x00000009110a7211 */ /* 0x008fca00078008ff */
[----:B------:R-:W-:Y:S04]  /*18130*/  STL [R1+0xb74], R10 ;  /* 0x000b740a01007387 */ /* 0x000fe80000100800 */
[----:B------:R-:W3:Y:S04]  /*18140*/  LDL.LU R6, [R1+0x78] ;  /* 0x0000780001067983 */ /* 0x000ee80000300800 */
[----:B------:R0:W-:Y:S02]  /*18150*/  STL [R1+0xb40], R8 ;  /* 0x000b400801007387 */ /* 0x0001e40000100800 */
[----:B0-----:R-:W-:-:S02]  /*18160*/  LEA.HI.X.SX32 R8, R5, R0, 0x1, P2 ;  /* 0x0000000005087211 */ /* 0x001fc400010f0eff */
[----:B------:R-:W3:Y:S01]  /*18170*/  LDL.LU R5, [R1+0x68] ;  /* 0x0000680001057983 */ /* 0x000ee20000300800 */
[----:B--2---:R-:W-:-:S05]  /*18180*/  LEA R10, P1, R18, R9, 0x1 ;  /* 0x00000009120a7211 */ /* 0x004fca00078208ff */
[----:B------:R4:W-:Y:S04]  /*18190*/  STL [R1+0xb7c], R10 ;  /* 0x000b7c0a01007387 */ /* 0x0009e80000100800 */
[----:B------:R0:W-:Y:S01]  /*181a0*/  STL [R1+0xb48], R8 ;  /* 0x000b480801007387 */ /* 0x0001e20000100800 */
[----:B----4-:R-:W-:Y:S02]  /*181b0*/  LEA R10, P2, R19, R9, 0x1 ;  /* 0x00000009130a7211 */ /* 0x010fe400078408ff */
[-C--:B0-----:R-:W-:Y:S02]  /*181c0*/  LEA.HI.X.SX32 R8, R4, R0.reuse, 0x1, P3 ;  /* 0x0000000004087211 */ /* 0x081fe400018f0eff */
[----:B------:R-:W2:Y:S04]  /*181d0*/  LDL.LU R4, [R1+0x60] ;  /* 0x0000600001047983 */ /* 0x000ea80000300800 */
[----:B------:R-:W-:Y:S04]  /*181e0*/  STL [R1+0xb84], R10 ;  /* 0x000b840a01007387 */ /* 0x000fe80000100800 */
[----:B------:R0:W-:Y:S02]  /*181f0*/  STL [R1+0xb50], R8 ;  /* 0x000b500801007387 */ /* 0x0001e40000100800 */
[----:B0-----:R-:W-:-:S02]  /*18200*/  LEA.HI.X.SX32 R8, R2, R0, 0x1, P4 ;  /* 0x0000000002087211 */ /* 0x001fc400020f0eff */
[----:B------:R-:W4:Y:S01]  /*18210*/  LDL.LU R2, [R1+0x5c] ;  /* 0x00005c0001027983 */ /* 0x000f220000300800 */
[----:B-----5:R-:W-:-:S05]  /*18220*/  LEA R10, P3, R20, R9, 0x1 ;  /* 0x00000009140a7211 */ /* 0x020fca00078608ff */
[----:B------:R0:W-:Y:S01]  /*18230*/  STL [R1+0xb8c], R10 ;  /* 0x000b8c0a01007387 */ /* 0x0001e20000100800 */
[----:B------:R-:W-:-:S03]  /*18240*/  LEA R24, P4, R21, R9, 0x1 ;  /* 0x0000000915187211 */ /* 0x000fc600078808ff */
[----:B------:R1:W-:Y:S01]  /*18250*/  STL [R1+0xb58], R8 ;  /* 0x000b580801007387 */ /* 0x0003e20000100800 */
[----:B0-----:R-:W-:-:S03]  /*18260*/  LEA.HI.X.SX32 R10, R16, R0, 0x1, P5 ;  /* 0x00000000100a7211 */ /* 0x001fc600028f0eff */
[----:B------:R-:W-:Y:S04]  /*18270*/  STL [R1+0xb94], R24 ;  /* 0x000b941801007387 */ /* 0x000fe80000100800 */
[----:B------:R-:W5:Y:S04]  /*18280*/  LDL.LU R16, [R1+0x58] ;  /* 0x0000580001107983 */ /* 0x000f680000300800 */
[----:B------:R0:W-:Y:S01]  /*18290*/  STL [R1+0xb60], R10 ;  /* 0x000b600a01007387 */ /* 0x0001e20000100800 */
[----:B-1----:R-:W-:Y:S02]  /*182a0*/  LEA R8, P5, R22, R9, 0x1 ;  /* 0x0000000916087211 */ /* 0x002fe400078a08ff */
[----:B0-----:R-:W-:-:S03]  /*182b0*/  LEA.HI.X.SX32 R10, R3, R0, 0x1, P6 ;  /* 0x00000000030a7211 */ /* 0x001fc600030f0eff */
[----:B------:R0:W-:Y:S01]  /*182c0*/  STL [R1+0xb9c], R8 ;  /* 0x000b9c0801007387 */ /* 0x0001e20000100800 */
[----:B------:R-:W-:-:S03]  /*182d0*/  LEA.HI.X.SX32 R3, R17, R0, 0x1, P0 ;  /* 0x0000000011037211 */ /* 0x000fc600000f0eff */
[----:B------:R1:W-:Y:S04]  /*182e0*/  STL [R1+0xb68], R10 ;  /* 0x000b680a01007387 */ /* 0x0003e80000100800 */
[----:B------:R-:W5:Y:S01]  /*182f0*/  LDL.LU R17, [R1+0x54] ;  /* 0x0000540001117983 */ /* 0x000f620000300800 */
[----:B0-----:R-:W-:-:S05]  /*18300*/  LEA R8, P6, R27, R9, 0x1 ;  /* 0x000000091b087211 */ /* 0x001fca00078c08ff */
[----:B------:R0:W-:Y:S04]  /*18310*/  STL [R1+0xba4], R8 ;  /* 0x000ba40801007387 */ /* 0x0001e80000100800 */
[----:B------:R-:W-:Y:S01]  /*18320*/  STL [R1+0xb70], R3 ;  /* 0x000b700301007387 */ /* 0x000fe20000100800 */
[----:B-1----:R-:W-:Y:S02]  /*18330*/  LEA R10, P0, R26, R9, 0x1 ;  /* 0x000000091a0a7211 */ /* 0x002fe400078008ff */
[----:B0-----:R-:W-:-:S03]  /*18340*/  LEA.HI.X.SX32 R8, R18, R0, 0x1, P1 ;  /* 0x0000000012087211 */ /* 0x001fc600008f0eff */
[----:B------:R0:W-:Y:S04]  /*18350*/  STL [R1+0xbac], R10 ;  /* 0x000bac0a01007387 */ /* 0x0001e80000100800 */
[----:B------:R-:W5:Y:S01]  /*18360*/  LDL.LU R18, [R1+0x50] ;  /* 0x0000500001127983 */ /* 0x000f620000300800 */
[----:B0-----:R-:W-:-:S03]  /*18370*/  LEA.HI.X.SX32 R10, R19, R0, 0x1, P2 ;  /* 0x00000000130a7211 */ /* 0x001fc600010f0eff */
[----:B------:R-:W-:Y:S01]  /*18380*/  STL [R1+0xb78], R8 ;  /* 0x000b780801007387 */ /* 0x000fe20000100800 */
[----:B------:R-:W-:-:S05]  /*18390*/  LEA R3, P1, R23, R9, 0x1 ;  /* 0x0000000917037211 */ /* 0x000fca00078208ff */
[----:B------:R0:W-:Y:S04]  /*183a0*/  STL [R1+0xbb4], R3 ;  /* 0x000bb40301007387 */ /* 0x0001e80000100800 */
[----:B------:R-:W-:Y:S04]  /*183b0*/  STL [R1+0xb80], R10 ;  /* 0x000b800a01007387 */ /* 0x000fe80000100800 */
        /* <DEDUP_REMOVED lines=9> */
[----:B------:R-:W-:Y:S01]  /*18450*/  STL [R1+0xb90], R3 ;  /* 0x000b900301007387 */ /* 0x000fe20000100800 */
[----:B------:R-:W-:Y:S02]  /*18460*/  LEA R10, P4, R7, R9, 0x1 ;  /* 0x00000009070a7211 */ /* 0x000fe400078808ff */
[----:B0-----:R-:W-:-:S03]  /*18470*/  LEA.HI.X.SX32 R8, R22, R0, 0x1, P5 ;  /* 0x0000000016087211 */ /* 0x001fc600028f0eff */
[----:B------:R0:W-:Y:S04]  /*18480*/  STL [R1+0xbcc], R10 ;  /* 0x000bcc0a01007387 */ /* 0x0001e80000100800 */
[----:B------:R-:W5:Y:S01]  /*18490*/  LDL.LU R21, [R1+0x40] ;  /* 0x0000400001157983 */ /* 0x000f620000300800 */
[----:B0-----:R-:W-:-:S03]  /*184a0*/  LEA.HI.X.SX32 R10, R27, R0, 0x1, P6 ;  /* 0x000000001b0a7211 */ /* 0x001fc600030f0eff */
[----:B------:R0:W-:Y:S02]  /*184b0*/  STL [R1+0xb98], R8 ;  /* 0x000b980801007387 */ /* 0x0001e40000100800 */
[----:B0-----:R-:W-:Y:S02]  /*184c0*/  LEA.HI.X.SX32 R8, R26, R0, 0x1, P0 ;  /* 0x000000001a087211 */ /* 0x001fe400000f0eff */
[----:B---3--:R-:W-:-:S05]  /*184d0*/  LEA R3, P5, R6, R9, 0x1 ;  /* 0x0000000906037211 */ /* 0x008fca00078a08ff */
[----:B------:R0:W-:Y:S04]  /*184e0*/  STL [R1+0xbd4], R3 ;  /* 0x000bd40301007387 */ /* 0x0001e80000100800 */
[----:B------:R-:W-:Y:S04]  /*184f0*/  STL [R1+0xba0], R10 ;  /* 0x000ba00a01007387 */ /* 0x000fe80000100800 */
[----:B------:R-:W3:Y:S01]  /*18500*/  LDL.LU R22, [R1+0x3c] ;  /* 0x00003c0001167983 */ /* 0x000ee20000300800 */
[----:B0-----:R-:W-:-:S05]  /*18510*/  LEA R3, P6, R5, R9, 0x1 ;  /* 0x0000000905037211 */ /* 0x001fca00078c08ff */
[----:B------:R-:W-:Y:S04]  /*18520*/  STL [R1+0xbdc], R3 ;  /* 0x000bdc0301007387 */ /* 0x000fe80000100800 */
[----:B------:R0:W-:Y:S04]  /*18530*/  STL [R1+0xba8], R8 ;  /* 0x000ba80801007387 */ /* 0x0001e80000100800 */
[----:B------:R-:W3:Y:S01]  /*18540*/  LDL.LU R27, [R1+0x38] ;  /* 0x00003800011b7983 */ /* 0x000ee20000300800 */
[-C--:B0-----:R-:W-:Y:S02]  /*18550*/  LEA.HI.X.SX32 R8, R23, R0.reuse, 0x1, P1 ;  /* 0x0000000017087211 */ /* 0x081fe400008f0eff */
[----:B------:R-:W-:-:S02]  /*18560*/  LEA.HI.X.SX32 R10, R25, R0, 0x1, P2 ;  /* 0x00000000190a7211 */ /* 0x000fc400010f0eff */
[----:B--2---:R-:W-:-:S05]  /*18570*/  LEA R3, P0, R4, R9, 0x1 ;  /* 0x0000000904037211 */ /* 0x004fca00078008ff */
[----:B------:R4:W-:Y:S04]  /*18580*/  STL [R1+0xbe4], R3 ;  /* 0x000be40301007387 */ /* 0x0009e80000100800 */
[----:B------:R-:W-:Y:S04]  /*18590*/  STL [R1+0xbb0], R8 ;  /* 0x000bb00801007387 */ /* 0x000fe80000100800 */
[----:B------:R-:W2:Y:S01]  /*185a0*/  LDL.LU R26, [R1+0x34] ;  /* 0x00003400011a7983 */ /* 0x000ea20000300800 */
[----:B----4-:R-:W-:-:S05]  /*185b0*/  LEA R3, P1, R2, R9, 0x1 ;  /* 0x0000000902037211 */ /* 0x010fca00078208ff */
[----:B------:R0:W-:Y:S04]  /*185c0*/  STL [R1+0xbec], R3 ;  /* 0x000bec0301007387 */ /* 0x0001e80000100800 */
[----:B0-----:R-:W4:Y:S04]  /*185d0*/  LDL.LU R3, [R1+0x30] ;  /* 0x0000300001037983 */ /* 0x001f280000300800 */
[----:B------:R0:W-:Y:S04]  /*185e0*/  STL [R1+0xbb8], R10 ;  /* 0x000bb80a01007387 */ /* 0x0001e80000100800 */
[----:B------:R-:W4:Y:S01]  /*185f0*/  LDL.LU R23, [R1+0x2c] ;  /* 0x00002c0001177983 */ /* 0x000f220000300800 */
[----:B-----5:R-:W-:-:S05]  /*18600*/  LEA R8, P2, R16, R9, 0x1 ;  /* 0x0000000910087211 */ /* 0x020fca00078408ff */
[----:B------:R1:W-:Y:S01]  /*18610*/  STL [R1+0xbf4], R8 ;  /* 0x000bf40801007387 */ /* 0x0003e20000100800 */
[----:B0-----:R-:W-:-:S03]  /*18620*/  LEA.HI.X.SX32 R10, R29, R0, 0x1, P3 ;  /* 0x000000001d0a7211 */ /* 0x001fc600018f0eff */
[----:B------:R-:W5:Y:S04]  /*18630*/  LDL.LU R25, [R1+0x28] ;  /* 0x0000280001197983 */ /* 0x000f680000300800 */
[----:B------:R-:W-:Y:S04]  /*18640*/  STL [R1+0xbc0], R10 ;  /* 0x000bc00a01007387 */ /* 0x000fe80000100800 */
[----:B------:R-:W5:Y:S01]  /*18650*/  LDL.LU R29, [R1+0x20] ;  /* 0x00002000011d7983 */ /* 0x000f620000300800 */
[----:B-1----:R-:W-:Y:S02]  /*18660*/  LEA R8, P3, R17, R9, 0x1 ;  /* 0x0000000911087211 */ /* 0x002fe400078608ff */
[----:B------:R-:W-:-:S03]  /*18670*/  LEA.HI.X.SX32 R7, R7, R0, 0x1, P4 ;  /* 0x0000000007077211 */ /* 0x000fc600020f0eff */
[----:B------:R0:W-:Y:S04]  /*18680*/  STL [R1+0xbfc], R8 ;  /* 0x000bfc0801007387 */ /* 0x0001e80000100800 */
[----:B------:R-:W5:Y:S04]  /*18690*/  LDL.LU R28, [R1+0x1c] ;  /* 0x00001c00011c7983 */ /* 0x000f680000300800 */
[----:B------:R1:W-:Y:S04]  /*186a0*/  STL [R1+0xbc8], R7 ;  /* 0x000bc80701007387 */ /* 0x0003e80000100800 */
[----:B------:R-:W5:Y:S01]  /*186b0*/  LDL.LU R24, [R1+0x18] ;  /* 0x0000180001187983 */ /* 0x000f620000300800 */
[----:B0-----:R-:W-:-:S02]  /*186c0*/  LEA R8, P4, R18, R9, 0x1 ;  /* 0x0000000912087211 */ /* 0x001fc400078808ff */
[----:B-1----:R-:W-:-:S03]  /*186d0*/  LEA.HI.X.SX32 R7, R6, R0, 0x1, P5 ;  /* 0x0000000006077211 */ /* 0x002fc600028f0eff */
[----:B------:R0:W-:Y:S04]  /*186e0*/  STL [R1+0xc04], R8 ;  /* 0x000c040801007387 */ /* 0x0001e80000100800 */
[----:B------:R-:W5:Y:S04]  /*186f0*/  LDL.LU R10, [R1+0x14] ;  /* 0x00001400010a7983 */ /* 0x000f680000300800 */
[----:B------:R1:W-:Y:S04]  /*18700*/  STL [R1+0xbd0], R7 ;  /* 0x000bd00701007387 */ /* 0x0003e80000100800 */
[----:B0-----:R-:W5:Y:S01]  /*18710*/  LDL.LU R8, [R1+0x10] ;  /* 0x0000100001087983 */ /* 0x001f620000300800 */
[----:B------:R-:W-:-:S02]  /*18720*/  LEA.HI.X.SX32 R5, R5, R0, 0x1, P6 ;  /* 0x0000000005057211 */ /* 0x000fc400030f0eff */
[----:B------:R-:W-:-:S05]  /*18730*/  LEA R6, P5, R19, R9, 0x1 ;  /* 0x0000000913067211 */ /* 0x000fca00078a08ff */
[----:B------:R0:W-:Y:S04]  /*18740*/  STL [R1+0xc0c], R6 ;  /* 0x000c0c0601007387 */ /* 0x0001e80000100800 */
[----:B-1----:R-:W5:Y:S04]  /*18750*/  LDL.LU R7, [R1+0xc] ;  /* 0x00000c0001077983 */ /* 0x002f680000300800 */
[----:B------:R-:W-:Y:S01]  /*18760*/  STL [R1+0xbd8], R5 ;  /* 0x000bd80501007387 */ /* 0x000fe20000100800 */
[----:B0-----:R-:W-:-:S05]  /*18770*/  LEA R6, P6, R20, R9, 0x1 ;  /* 0x0000000914067211 */ /* 0x001fca00078c08ff */
[----:B------:R0:W-:Y:S04]  /*18780*/  STL [R1+0xc14], R6 ;  /* 0x000c140601007387 */ /* 0x0001e80000100800 */
[----:B0-----:R-:W5:Y:S01]  /*18790*/  LDL.LU R6, [R1+0x8] ;  /* 0x0000080001067983 */ /* 0x001f620000300800 */
[----:B------:R-:W-:-:S05]  /*187a0*/  LEA.HI.X.SX32 R5, R4, R0, 0x1, P0 ;  /* 0x0000000004057211 */ /* 0x000fca00000f0eff */
[----:B------:R0:W-:Y:S04]  /*187b0*/  STL [R1+0xbe0], R5 ;  /* 0x000be00501007387 */ /* 0x0001e80000100800 */
[----:B0-----:R-:W5:Y:S01]  /*187c0*/  LDL.LU R5, [R1+0x4] ;  /* 0x0000040001057983 */ /* 0x001f620000300800 */
[----:B------:R-:W-:Y:S02]  /*187d0*/  LEA.HI.X.SX32 R2, R2, R0, 0x1, P1 ;  /* 0x0000000002027211 */ /* 0x000fe400008f0eff */
[----:B------:R-:W-:-:S05]  /*187e0*/  LEA R4, P0, R21, R9, 0x1 ;  /* 0x0000000915047211 */ /* 0x000fca00078008ff */
[----:B------:R0:W-:Y:S01]  /*187f0*/  STL [R1+0xc1c], R4 ;  /* 0x000c1c0401007387 */ /* 0x0001e20000100800 */
[----:B------:R-:W-:-:S03]  /*18800*/  LEA.HI.X.SX32 R16, R16, R0, 0x1, P2 ;  /* 0x0000000010107211 */ /* 0x000fc600010f0eff */
[----:B0-----:R-:W5:Y:S04]  /*18810*/  LDL.LU R4, [R1] ;  /* 0x0000000001047983 */ /* 0x001f680000300800 */
[----:B------:R3:W-:Y:S01]  /*18820*/  STL [R1+0xbe8], R2 ;  /* 0x000be80201007387 */ /* 0x0007e20000100800 */
[-C--:B------:R-:W-:Y:S02]  /*18830*/  LEA.HI.X.SX32 R17, R17, R0.reuse, 0x1, P3 ;  /* 0x0000000011117211 */ /* 0x080fe400018f0eff */
[-C--:B------:R-:W-:Y:S02]  /*18840*/  LEA.HI.X.SX32 R18, R18, R0.reuse, 0x1, P4 ;  /* 0x0000000012127211 */ /* 0x080fe400020f0eff */
[-C--:B------:R-:W-:Y:S02]  /*18850*/  LEA.HI.X.SX32 R19, R19, R0.reuse, 0x1, P5 ;  /* 0x0000000013137211 */ /* 0x080fe400028f0eff */
[----:B------:R-:W-:-:S02]  /*18860*/  LEA.HI.X.SX32 R20, R20, R0, 0x1, P6 ;  /* 0x0000000014147211 */ /* 0x000fc400030f0eff */
[----:B---3--:R-:W-:-:S05]  /*18870*/  LEA R2, P1, R22, R9, 0x1 ;  /* 0x0000000916027211 */ /* 0x008fca00078208ff */
[----:B------:R0:W-:Y:S04]  /*18880*/  STL [R1+0xc24], R2 ;  /* 0x000c240201007387 */ /* 0x0001e80000100800 */
[----:B0-----:R-:W3:Y:S04]  /*18890*/  LDL.LU R2, [R1+0x3a4] ;  /* 0x0003a40001027983 */ /* 0x001ee80000300800 */
[----:B------:R0:W-:Y:S02]  /*188a0*/  STL [R1+0xbf0], R16 ;  /* 0x000bf01001007387 */ /* 0x0001e40000100800 */
[----:B0-----:R-:W-:-:S05]  /*188b0*/  LEA R16, P2, R27, R9, 0x1 ;  /* 0x000000091b107211 */ /* 0x001fca00078408ff */
[----:B------:R0:W-:Y:S04]  /*188c0*/  STL [R1+0xc2c], R16 ;  /* 0x000c2c1001007387 */ /* 0x0001e80000100800 */
[----:B0-----:R-:W3:Y:S04]  /*188d0*/  LDL.LU R16, [R1+0xe38] ;  /* 0x000e380001107983 */ /* 0x001ee80000300800 */
[----:B------:R2:W-:Y:S02]  /*188e0*/  STL [R1+0xbf8], R17 ;  /* 0x000bf81101007387 */ /* 0x0005e40000100800 */
[----:B--2---:R-:W-:-:S05]  /*188f0*/  LEA R17, P3, R26, R9, 0x1 ;  /* 0x000000091a117211 */ /* 0x004fca00078608ff */
[----:B------:R0:W-:Y:S04]  /*18900*/  STL [R1+0xc34], R17 ;  /* 0x000c341101007387 */ /* 0x0001e80000100800 */
[----:B0-----:R-:W2:Y:S04]  /*18910*/  LDL.LU R17, [R1+0xe34] ;  /* 0x000e340001117983 */ /* 0x001ea80000300800 */
[----:B------:R4:W-:Y:S02]  /*18920*/  STL [R1+0xc00], R18 ;  /* 0x000c001201007387 */ /* 0x0009e40000100800 */
[----:B----4-:R-:W-:-:S05]  /*18930*/  LEA R18, P4, R3, R9, 0x1 ;  /* 0x0000000903127211 */ /* 0x010fca00078808ff */
[----:B------:R0:W-:Y:S04]  /*18940*/  STL [R1+0xc3c], R18 ;  /* 0x000c3c1201007387 */ /* 0x0001e80000100800 */
[----:B0-----:R-:W4:Y:S04]  /*18950*/  LDL.LU R18, [R1+0xe30] ;  /* 0x000e300001127983 */ /* 0x001f280000300800 */
[----:B------:R0:W-:Y:S02]  /*18960*/  STL [R1+0xc08], R19 ;  /* 0x000c081301007387 */ /* 0x0001e40000100800 */
[----:B0-----:R-:W-:-:S05]  /*18970*/  LEA R19, P5, R23, R9, 0x1 ;  /* 0x0000000917137211 */ /* 0x001fca00078a08ff */
[----:B------:R0:W-:Y:S01]  /*18980*/  STL [R1+0xc44], R19 ;  /* 0x000c441301007387 */ /* 0x0001e20000100800 */
[----:B------:R-:W-:-:S03]  /*18990*/  LEA.HI.X.SX32 R21, R21, R0, 0x1, P0 ;  /* 0x0000000015157211 */ /* 0x000fc600000f0eff */
[----:B0-----:R-:W2:Y:S04]  /*189a0*/  LDL.LU R19, [R1+0xe2c] ;  /* 0x000e2c0001137983 */ /* 0x001ea80000300800 */
[----:B------:R5:W-:Y:S02]  /*189b0*/  STL [R1+0xc10], R20 ;  /* 0x000c101401007387 */ /* 0x000be40000100800 */
[----:B-----5:R-:W-:-:S05]  /*189c0*/  LEA R20, P6, R25, R9, 0x1 ;  /* 0x0000000919147211 */ /* 0x020fca00078c08ff */
[----:B------:R0:W-:Y:S01]  /*189d0*/  STL [R1+0xc4c], R20 ;  /* 0x000c4c1401007387 */ /* 0x0001e20000100800 */
[----:B------:R-:W-:-:S03]  /*189e0*/  LEA.HI.X.SX32 R22, R22, R0, 0x1, P1 ;  /* 0x0000000016167211 */ /* 0x000fc600008f0eff */
[----:B0-----:R-:W5:Y:S04]  /*189f0*/  LDL.LU R20, [R1+0xe28] ;  /* 0x000e280001147983 */ /* 0x001f680000300800 */
[----:B------:R0:W-:Y:S02]  /*18a00*/  STL [R1+0xc18], R21 ;  /* 0x000c181501007387 */ /* 0x0001e40000100800 */
[----:B0-----:R-:W-:-:S05]  /*18a10*/  LEA R21, P0, R29, R9, 0x1 ;  /* 0x000000091d157211 */ /* 0x001fca00078008ff */
[----:B------:R0:W-:Y:S01]  /*18a20*/  STL [R1+0xc54], R21 ;  /* 0x000c541501007387 */ /* 0x0001e20000100800 */
[----:B------:R-:W-:-:S03]  /*18a30*/  LEA.HI.X.SX32 R27, R27, R0, 0x1, P2 ;  /* 0x000000001b1b7211 */ /* 0x000fc600010f0eff */
[----:B0-----:R-:W4:Y:S04]  /*18a40*/  LDL.LU R21, [R1+0xe24] ;  /* 0x000e240001157983 */ /* 0x001f280000300800 */
[----:B------:R0:W-:Y:S02]  /*18a50*/  STL [R1+0xc20], R22 ;  /* 0x000c201601007387 */ /* 0x0001e40000100800 */
[----:B0-----:R-:W-:-:S05]  /*18a60*/  LEA R22, P1, R28, R9, 0x1 ;  /* 0x000000091c167211 */ /* 0x001fca00078208ff */
[----:B------:R0:W-:Y:S01]  /*18a70*/  STL [R1+0xc5c], R22 ;  /* 0x000c5c1601007387 */ /* 0x0001e20000100800 */
[----:B------:R-:W-:-:S03]  /*18a80*/  LEA.HI.X.SX32 R26, R26, R0, 0x1, P3 ;  /* 0x000000001a1a7211 */ /* 0x000fc600018f0eff */
[----:B0-----:R-:W2:Y:S04]  /*18a90*/  LDL.LU R22, [R1+0xe20] ;  /* 0x000e200001167983 */ /* 0x001ea80000300800 */
[----:B------:R0:W-:Y:S02]  /*18aa0*/  STL [R1+0xc28], R27 ;  /* 0x000c281b01007387 */ /* 0x0001e40000100800 */
[----:B0-----:R-:W-:-:S05]  /*18ab0*/  LEA R27, P2, R24, R9, 0x1 ;  /* 0x00000009181b7211 */ /* 0x001fca00078408ff */
        /* <DEDUP_REMOVED lines=15> */
[----:B------:R0:W-:Y:S04]  /*18bb0*/  STL [R1+0xc7c], R23 ;  /* 0x000c7c1701007387 */ /* 0x0001e80000100800 */
[----:B0-----:R-:W5:Y:S04]  /*18bc0*/  LDL.LU R23, [R1+0xe14] ;  /* 0x000e140001177983 */ /* 0x001f680000300800 */
[----:B------:R0:W-:Y:S02]  /*18bd0*/  STL [R1+0xc48], R25 ;  /* 0x000c481901007387 */ /* 0x0001e40000100800 */
[----:B0-----:R-:W-:-:S05]  /*18be0*/  LEA R25, P6, R6, R9, 0x1 ;  /* 0x0000000906197211 */ /* 0x001fca00078c08ff */
[----:B------:R0:W-:Y:S04]  /*18bf0*/  STL [R1+0xc84], R25 ;  /* 0x000c841901007387 */ /* 0x0001e80000100800 */
[----:B0-----:R-:W2:Y:S01]  /*18c00*/  LDL.LU R25, [R1+0xe10] ;  /* 0x000e100001197983 */ /* 0x001ea20000300800 */
[----:B------:R-:W-:-:S05]  /*18c10*/  LEA.HI.X.SX32 R29, R29, R0, 0x1, P0 ;  /* 0x000000001d1d7211 */ /* 0x000fca00000f0eff */
[----:B------:R0:W-:Y:S02]  /*18c20*/  STL [R1+0xc50], R29 ;  /* 0x000c501d01007387 */ /* 0x0001e40000100800 */
[----:B0-----:R-:W-:-:S05]  /*18c30*/  LEA R29, P0, R5, R9, 0x1 ;  /* 0x00000009051d7211 */ /* 0x001fca00078008ff */
[----:B------:R0:W-:Y:S04]  /*18c40*/  STL [R1+0xc8c], R29 ;  /* 0x000c8c1d01007387 */ /* 0x0001e80000100800 */
[----:B0-----:R-:W2:Y:S01]  /*18c50*/  LDL.LU R29, [R1+0xe0c] ;  /* 0x000e0c00011d7983 */ /* 0x001ea20000300800 */
[-C--:B------:R-:W-:Y:S02]  /*18c60*/  LEA.HI.X.SX32 R28, R28, R0.reuse, 0x1, P1 ;  /* 0x000000001c1c7211 */ /* 0x080fe400008f0eff */
[----:B------:R-:W-:-:S03]  /*18c70*/  LEA.HI.X.SX32 R24, R24, R0, 0x1, P2 ;  /* 0x0000000018187211 */ /* 0x000fc600010f0eff */
[----:B------:R0:W-:Y:S01]  /*18c80*/  STL [R1+0xc58], R28 ;  /* 0x000c581c01007387 */ /* 0x0001e20000100800 */
[----:B------:R-:W-:Y:S01]  /*18c90*/  IMAD R13, R13, UR4, RZ ;  /* 0x000000040d0d7c24 */ /* 0x000fe2000f8e02ff */
[----:B0-----:R-:W-:-:S05]  /*18ca0*/  LEA R28, P1, R4, R9, 0x1 ;  /* 0x00000009041c7211 */ /* 0x001fca00078208ff */
[----:B------:R3:W-:Y:S01]  /*18cb0*/  STL [R1+0xc94], R28 ;  /* 0x000c941c01007387 */ /* 0x0007e20000100800 */
[----:B------:R-:W-:-:S03]  /*18cc0*/  LEA.HI.X.SX32 R8, R8, R0, 0x1, P4 ;  /* 0x0000000008087211 */ /* 0x000fc600020f0eff */
[----:B------:R0:W-:Y:S01]  /*18cd0*/  STL [R1+0xc60], R24 ;  /* 0x000c601801007387 */ /* 0x0001e20000100800 */
[-C--:B---3--:R-:W-:Y:S02]  /*18ce0*/  LEA R28, P2, R2, R9.reuse, 0x1 ;  /* 0x00000009021c7211 */ /* 0x088fe400078408ff */
[-C--:B0-----:R-:W-:Y:S02]  /*18cf0*/  LEA.HI.X.SX32 R24, R10, R0.reuse, 0x1, P3 ;  /* 0x000000000a187211 */ /* 0x081fe400018f0eff */
[----:B------:R-:W-:Y:S01]  /*18d00*/  LEA R10, P3, R13, R9, 0x1 ;  /* 0x000000090d0a7211 */ /* 0x000fe200078608ff */
[----:B------:R-:W-:Y:S04]  /*18d10*/  STL [R1+0xcfc], R28 ;  /* 0x000cfc1c01007387 */ /* 0x000fe80000100800 */
[----:B------:R-:W-:Y:S04]  /*18d20*/  STL [R1+0xc68], R24 ;  /* 0x000c681801007387 */ /* 0x000fe80000100800 */
[----:B------:R0:W-:Y:S04]  /*18d30*/  STL [R1+0xc9c], R10 ;  /* 0x000c9c0a01007387 */ /* 0x0001e80000100800 */
[----:B------:R5:W-:Y:S01]  /*18d40*/  STL [R1+0xc70], R8 ;  /* 0x000c700801007387 */ /* 0x000be20000100800 */
[----:B------:R-:W-:-:S02]  /*18d50*/  LEA.HI.X.SX32 R5, R5, R0, 0x1, P0 ;  /* 0x0000000005057211 */ /* 0x000fc400000f0eff */
[-C--:B0-----:R-:W-:Y:S02]  /*18d60*/  LEA.HI.X.SX32 R10, R7, R0.reuse, 0x1, P5 ;  /* 0x00000000070a7211 */ /* 0x081fe400028f0eff */
[----:B------:R-:W-:Y:S02]  /*18d70*/  LEA.HI.X.SX32 R7, R6, R0, 0x1, P6 ;  /* 0x0000000006077211 */ /* 0x000fe400030f0eff */
[-C--:B----4-:R-:W-:Y:S02]  /*18d80*/  LEA R6, P6, R26, R9.reuse, 0x1 ;  /* 0x000000091a067211 */ /* 0x090fe400078c08ff */
[-C--:B-----5:R-:W-:Y:S02]  /*18d90*/  LEA R8, P5, R23, R9.reuse, 0x1 ;  /* 0x0000000917087211 */ /* 0x0a0fe400078a08ff */
[----:B--2---:R-:W-:-:S05]  /*18da0*/  LEA R24, P4, R25, R9, 0x1 ;  /* 0x0000000919187211 */ /* 0x004fca00078808ff */
[----:B------:R-:W-:Y:S04]  /*18db0*/  STL [R1+0xca4], R24 ;  /* 0x000ca41801007387 */ /* 0x000fe80000100800 */
[----:B------:R-:W-:Y:S04]  /*18dc0*/  STL [R1+0xc78], R10 ;  /* 0x000c780a01007387 */ /* 0x000fe80000100800 */
[----:B------:R-:W-:Y:S04]  /*18dd0*/  STL [R1+0xcac], R8 ;  /* 0x000cac0801007387 */ /* 0x000fe80000100800 */
[----:B------:R0:W-:Y:S04]  /*18de0*/  STL [R1+0xc80], R7 ;  /* 0x000c800701007387 */ /* 0x0001e80000100800 */
[----:B------:R1:W-:Y:S04]  /*18df0*/  STL [R1+0xcb4], R6 ;  /* 0x000cb40601007387 */ /* 0x0003e80000100800 */
[----:B------:R2:W-:Y:S01]  /*18e00*/  STL [R1+0xc88], R5 ;  /* 0x000c880501007387 */ /* 0x0005e20000100800 */
[----:B0-----:R-:W-:-:S02]  /*18e10*/  LEA R7, P0, R27, R9, 0x1 ;  /* 0x000000091b077211 */ /* 0x001fc400078008ff */
[----:B-1----:R-:W-:-:S03]  /*18e20*/  LEA.HI.X.SX32 R6, R4, R0, 0x1, P1 ;  /* 0x0000000004067211 */ /* 0x002fc600008f0eff */
[----:B------:R-:W-:Y:S01]  /*18e30*/  STL [R1+0xcbc], R7 ;  /* 0x000cbc0701007387 */ /* 0x000fe20000100800 */
[----:B------:R-:W-:Y:S02]  /*18e40*/  LEA.HI.X.SX32 R4, R2, R0, 0x1, P2 ;  /* 0x0000000002047211 */ /* 0x000fe400010f0eff */
[-C--:B--2---:R-:W-:Y:S01]  /*18e50*/  LEA R5, P1, R22, R9.reuse, 0x1 ;  /* 0x0000000916057211 */ /* 0x084fe200078208ff */
[----:B------:R-:W-:Y:S01]  /*18e60*/  STL [R1+0xc90], R6 ;  /* 0x000c900601007387 */ /* 0x000fe20000100800 */
[----:B------:R-:W-:-:S03]  /*18e70*/  LEA R2, P2, R21, R9, 0x1 ;  /* 0x0000000915027211 */ /* 0x000fc600078408ff */
[----:B------:R0:W-:Y:S04]  /*18e80*/  STL [R1+0xcc4], R5 ;  /* 0x000cc40501007387 */ /* 0x0001e80000100800 */
[----:B------:R1:W-:Y:S01]  /*18e90*/  STL [R1+0xcf8], R4 ;  /* 0x000cf80401007387 */ /* 0x0003e20000100800 */
[----:B0-----:R-:W-:-:S03]  /*18ea0*/  LEA.HI.X.SX32 R5, R13, R0, 0x1, P3 ;  /* 0x000000000d057211 */ /* 0x001fc600018f0eff */
[----:B------:R0:W-:Y:S01]  /*18eb0*/  STL [R1+0xccc], R2 ;  /* 0x000ccc0201007387 */ /* 0x0001e20000100800 */
[----:B-1----:R-:W-:-:S03]  /*18ec0*/  LEA R4, P3, R20, R9, 0x1 ;  /* 0x0000000914047211 */ /* 0x002fc600078608ff */
        /* <DEDUP_REMOVED lines=30> */
[----:B------:R-:W-:Y:S01]  /*190b0*/  STL [R1+0xcf4], R5 ;  /* 0x000cf40501007387 */ /* 0x000fe20000100800 */
[----:B-1----:R-:W-:-:S03]  /*190c0*/  LEA R2, P4, R12, R9, 0x1 ;  /* 0x000000090c027211 */ /* 0x002fc600078808ff */
[----:B------:R-:W2:Y:S04]  /*190d0*/  LDL.LU R19, [R1+0x41c] ;  /* 0x00041c0001137983 */ /* 0x000ea80000300800 */
[----:B------:R0:W-:Y:S04]  /*190e0*/  STL [R1+0xcd8], R4 ;  /* 0x000cd80401007387 */ /* 0x0001e80000100800 */
[----:B------:R-:W3:Y:S04]  /*190f0*/  LDL.LU R20, [R1+0x40c] ;  /* 0x00040c0001147983 */ /* 0x000ee80000300800 */
[----:B------:R1:W-:Y:S01]  /*19100*/  STL [R1+0x580], R2 ;  /* 0x0005800201007387 */ /* 0x0003e20000100800 */
[----:B0-----:R-:W-:-:S03]  /*19110*/  LEA.HI.X.SX32 R4, R3, R0, 0x1, P6 ;  /* 0x0000000003047211 */ /* 0x001fc600030f0eff */
[----:B------:R-:W4:Y:S01]  /*19120*/  LDL.LU R21, [R1+0x410] ;  /* 0x0004100001157983 */ /* 0x000f220000300800 */
[----:B-1----:R-:W-:-:S03]  /*19130*/  LEA.HI.X.SX32 R2, R18, R0, 0x1, P5 ;  /* 0x0000000012027211 */ /* 0x002fc600028f0eff */
[----:B------:R-:W5:Y:S01]  /*19140*/  LDL.LU R18, [R1+0x450] ;  /* 0x0004500001127983 */ /* 0x000f620000300800 */
[----:B------:R-:W-:-:S03]  /*19150*/  LEA.HI.X.SX32 R3, R17, R0, 0x1, P0 ;  /* 0x0000000011037211 */ /* 0x000fc600000f0eff */
[----:B------:R-:W4:Y:S04]  /*19160*/  LDL.LU R22, [R1+0x418] ;  /* 0x0004180001167983 */ /* 0x000f280000300800 */
[----:B------:R-:W-:Y:S04]  /*19170*/  STL [R1+0x568], R2 ;  /* 0x0005680201007387 */ /* 0x000fe80000100800 */
[----:B------:R-:W4:Y:S01]  /*19180*/  LDL.LU R27, [R1+0x414] ;  /* 0x00041400011b7983 */ /* 0x000f220000300800 */
[----:B------:R-:W-:-:S03]  /*19190*/  LEA.HI.X.SX32 R5, R16, R0, 0x1, P1 ;  /* 0x0000000010057211 */ /* 0x000fc600008f0eff */
[----:B------:R-:W4:Y:S04]  /*191a0*/  LDL.LU R26, [R1+0x420] ;  /* 0x00042000011a7983 */ /* 0x000f280000300800 */
[----:B------:R0:W-:Y:S04]  /*191b0*/  STL [R1+0x56c], R4 ;  /* 0x00056c0401007387 */ /* 0x0001e80000100800 */
[----:B------:R-:W2:Y:S04]  /*191c0*/  LDL.LU R17, [R1+0x448] ;  /* 0x0004480001117983 */ /* 0x000ea80000300800 */
[----:B------:R-:W4:Y:S04]  /*191d0*/  LDL.LU R23, [R1+0x424] ;  /* 0x0004240001177983 */ /* 0x000f280000300800 */
[----:B------:R1:W-:Y:S04]  /*191e0*/  STL [R1+0x570], R3 ;  /* 0x0005700301007387 */ /* 0x0003e80000100800 */
[----:B0-----:R-:W4:Y:S01]  /*191f0*/  LDL.LU R4, [R1+0x428] ;  /* 0x0004280001047983 */ /* 0x001f220000300800 */
[----:B-1----:R-:W-:-:S03]  /*19200*/  LEA.HI.X.SX32 R3, R15, R0, 0x1, P2 ;  /* 0x000000000f037211 */ /* 0x002fc600010f0eff */
[----:B------:R-:W-:Y:S04]  /*19210*/  STL [R1+0x574], R5 ;  /* 0x0005740501007387 */ /* 0x000fe80000100800 */
[----:B------:R-:W4:Y:S04]  /*19220*/  LDL.LU R25, [R1+0x42c] ;  /* 0x00042c0001197983 */ /* 0x000f280000300800 */
[----:B------:R0:W-:Y:S01]  /*19230*/  STL [R1+0x578], R3 ;  /* 0x0005780301007387 */ /* 0x0001e20000100800 */
[-C--:B------:R-:W-:Y:S01]  /*19240*/  LEA.HI.X.SX32 R6, R14, R0.reuse, 0x1, P3 ;  /* 0x000000000e067211 */ /* 0x080fe200018f0eff */
[----:B0-----:R-:W0:Y:S01]  /*19250*/  S2R R3, SR_TID.X ;  /* 0x0000000000037919 */ /* 0x001e220000002100 */
[----:B------:R-:W-:Y:S01]  /*19260*/  LEA.HI.X.SX32 R0, R12, R0, 0x1, P4 ;  /* 0x000000000c007211 */ /* 0x000fe200020f0eff */
[----:B------:R-:W4:Y:S04]  /*19270*/  LDL.LU R5, [R1+0x430] ;  /* 0x0004300001057983 */ /* 0x000f280000300800 */
[----:B------:R1:W-:Y:S04]  /*19280*/  STL [R1+0x57c], R6 ;  /* 0x00057c0601007387 */ /* 0x0003e80000100800 */
[----:B------:R-:W4:Y:S04]  /*19290*/  LDL.LU R13, [R1+0x434] ;  /* 0x00043400010d7983 */ /* 0x000f280000300800 */
[----:B------:R-:W-:Y:S04]  /*192a0*/  STL [R1+0x464], R0 ;  /* 0x0004640001007387 */ /* 0x000fe80000100800 */
[----:B-1----:R-:W4:Y:S01]  /*192b0*/  LDL.LU R6, [R1+0x43c] ;  /* 0x00043c0001067983 */ /* 0x002f220000300800 */
[----:B------:R-:W-:-:S03]  /*192c0*/  LEA R2, P5, R29, UR12, 0x1 ;  /* 0x0000000c1d027c11 */ /* 0x000fc6000f8a08ff */
[----:B------:R-:W4:Y:S04]  /*192d0*/  LDL.LU R7, [R1+0x440] ;  /* 0x0004400001077983 */ /* 0x000f280000300800 */
[----:B------:R-:W4:Y:S01]  /*192e0*/  LDL.LU R28, [R1+0x438] ;  /* 0x00043800011c7983 */ /* 0x000f220000300800 */
[----:B0-----:R-:W-:-:S03]  /*192f0*/  SHF.R.U32.HI R3, RZ, 0x5, R3 ;  /* 0x00000005ff037819 */ /* 0x001fc60000011603 */
[----:B------:R-:W4:Y:S01]  /*19300*/  LDL.LU R24, [R1+0x39c] ;  /* 0x00039c0001187983 */ /* 0x000f220000300800 */
[----:B------:R-:W-:-:S04]  /*19310*/  SGXT.U32 R3, R3, 0x1 ;  /* 0x000000010303781a */ /* 0x000fc80000000000 */
[----:B------:R-:W-:-:S05]  /*19320*/  LOP3.LUT R16, R3, 0x3e, RZ, 0xfc, !PT ;  /* 0x0000003e03107812 */ /* 0x000fca00078efcff */
[----:B------:R-:W-:-:S05]  /*19330*/  IMAD R16, R16, UR6, RZ ;  /* 0x0000000610107c24 */ /* 0x000fca000f8e02ff */
[----:B------:R-:W-:-:S05]  /*19340*/  LEA R8, P4, R16, R2, 0x1 ;  /* 0x0000000210087211 */ /* 0x000fca00078808ff */
[----:B------:R0:W-:Y:S04]  /*19350*/  STL [R1+0x46c], R8 ;  /* 0x00046c0801007387 */ /* 0x0001e80000100800 */
[----:B0-----:R-:W4:Y:S01]  /*19360*/  LDL.LU R8, [R1+0x3a0] ;  /* 0x0003a00001087983 */ /* 0x001f220000300800 */
[----:B------:R-:W-:Y:S01]  /*19370*/  LEA.HI.X.SX32 R0, R29, UR13, 0x1, P5 ;  /* 0x0000000d1d007c11 */ /* 0x000fe2000a8f0eff */
[----:B------:R-:W-:Y:S02]  /*19380*/  IMAD R10, RZ, RZ, -UR6 ;  /* 0x80000006ff0a7e24 */ /* 0x000fe4000f8e02ff */
[----:B------:R-:W-:Y:S02]  /*19390*/  IMAD R9, R3, UR6, RZ ;  /* 0x0000000603097c24 */ /* 0x000fe4000f8e02ff */
[----:B------:R-:W-:Y:S01]  /*193a0*/  IMAD R3, R10, 0x2, R11 ;  /* 0x000000020a037824 */ /* 0x000fe200078e020b */
[----:B---3--:R-:W-:-:S02]  /*193b0*/  LEA R15, P2, R20, R2, 0x1 ;  /* 0x00000002140f7211 */ /* 0x008fc400078408ff */
[-C--:B-----5:R-:W-:Y:S02]  /*193c0*/  LEA R12, P0, R18, R2.reuse, 0x1 ;  /* 0x00000002120c7211 */ /* 0x0a0fe400078008ff */
[----:B--2---:R-:W-:-:S05]  /*193d0*/  LEA R14, P5, R17, R2, 0x1 ;  /* 0x00000002110e7211 */ /* 0x004fca00078a08ff */
[----:B------:R0:W-:Y:S04]  /*193e0*/  STL [R1+0x474], R14 ;  /* 0x0004740e01007387 */ /* 0x0001e80000100800 */
[----:B------:R4:W-:Y:S01]  /*193f0*/  STL [R1+0x47c], R12 ;  /* 0x00047c0c01007387 */ /* 0x0009e20000100800 */
[-C--:B0-----:R-:W-:Y:S02]  /*19400*/  LEA R14, P1, R19, R2.reuse, 0x1 ;  /* 0x00000002130e7211 */ /* 0x081fe400078208ff */
[----:B----4-:R-:W-:-:S03]  /*19410*/  LEA R12, P3, R21, R2, 0x1 ;  /* 0x00000002150c7211 */ /* 0x010fc600078608ff */
[----:B------:R0:W-:Y:S04]  /*19420*/  STL [R1+0x484], R14 ;  /* 0x0004840e01007387 */ /* 0x0001e80000100800 */
[----:B------:R1:W-:Y:S04]  /*19430*/  STL [R1+0x48c], R15 ;  /* 0x00048c0f01007387 */ /* 0x0003e80000100800 */
[----:B------:R2:W-:Y:S01]  /*19440*/  STL [R1+0x494], R12 ;  /* 0x0004940c01007387 */ /* 0x0005e20000100800 */
[----:B0-----:R-:W-:Y:S02]  /*19450*/  LEA.HI.X.SX32 R14, R16, R0, 0x1, P4 ;  /* 0x00000000100e7211 */ /* 0x001fe400020f0eff */
[----:B-1----:R-:W-:-:S03]  /*19460*/  LEA R15, P4, R22, R2, 0x1 ;  /* 0x00000002160f7211 */ /* 0x002fc600078808ff */
[----:B------:R0:W-:Y:S01]  /*19470*/  STL [R1+0x468], R14 ;  /* 0x0004680e01007387 */ /* 0x0001e20000100800 */
[----:B--2---:R-:W-:-:S03]  /*19480*/  LEA.HI.X.SX32 R12, R17, R0, 0x1, P5 ;  /* 0x00000000110c7211 */ /* 0x004fc600028f0eff */
[----:B------:R1:W-:Y:S04]  /*19490*/  STL [R1+0x49c], R15 ;  /* 0x00049c0f01007387 */ /* 0x0003e80000100800 */
[----:B------:R2:W-:Y:S01]  /*194a0*/  STL [R1+0x470], R12 ;  /* 0x0004700c01007387 */ /* 0x0005e20000100800 */
[----:B0-----:R-:W-:Y:S02]  /*194b0*/  LEA R14, P5, R27, R2, 0x1 ;  /* 0x000000021b0e7211 */ /* 0x001fe400078a08ff */
[----:B-1----:R-:W-:-:S03]  /*194c0*/  LEA.HI.X.SX32 R15, R18, R0, 0x1, P0 ;  /* 0x00000000120f7211 */ /* 0x002fc600000f0eff */
[----:B------:R0:W-:Y:S01]  /*194d0*/  STL [R1+0x4a4], R14 ;  /* 0x0004a40e01007387 */ /* 0x0001e20000100800 */
[----:B--2---:R-:W-:-:S03]  /*194e0*/  LEA R12, P0, R26, R2, 0x1 ;  /* 0x000000021a0c7211 */ /* 0x004fc600078008ff */
        /* <DEDUP_REMOVED lines=30> */
[----:B------:R-:W-:Y:S04]  /*196d0*/  STL [R1+0x4f8], R15 ;  /* 0x0004f80f01007387 */ /* 0x000fe80000100800 */
[----:B------:R1:W-:Y:S01]  /*196e0*/  STL [R1+0x4b8], R12 ;  /* 0x0004b80c01007387 */ /* 0x0003e20000100800 */
[----:B0-----:R-:W-:-:S05]  /*196f0*/  LEA R14, P2, R28, R2, 0x1 ;  /* 0x000000021c0e7211 */ /* 0x001fca00078408ff */
[----:B------:R0:W-:Y:S01]  /*19700*/  STL [R1+0x500], R14 ;  /* 0x0005000e01007387 */ /* 0x0001e20000100800 */
[----:B-1----:R-:W-:Y:S02]  /*19710*/  LEA.HI.X.SX32 R12, R25, R0, 0x1, P3 ;  /* 0x00000000190c7211 */ /* 0x002fe400018f0eff */
[----:B------:R-:W-:-:S03]  /*19720*/  LEA R15, P3, R24, R2, 0x1 ;  /* 0x00000002180f7211 */ /* 0x000fc600078608ff */
[----:B------:R1:W-:Y:S01]  /*19730*/  STL [R1+0x4c0], R12 ;  /* 0x0004c00c01007387 */ /* 0x0003e20000100800 */
[----:B0-----:R-:W-:-:S03]  /*19740*/  LEA.HI.X.SX32 R14, R5, R0, 0x1, P4 ;  /* 0x00000000050e7211 */ /* 0x001fc600020f0eff */
[----:B------:R-:W-:Y:S01]  /*19750*/  STL [R1+0x508], R15 ;  /* 0x0005080f01007387 */ /* 0x000fe20000100800 */
[----:B-1----:R-:W-:-:S03]  /*19760*/  LEA R12, P4, R8, R2, 0x1 ;  /* 0x00000002080c7211 */ /* 0x002fc600078808ff */
[----:B------:R0:W-:Y:S04]  /*19770*/  STL [R1+0x4dc], R14 ;  /* 0x0004dc0e01007387 */ /* 0x0001e80000100800 */
[----:B------:R1:W-:Y:S01]  /*19780*/  STL [R1+0x510], R12 ;  /* 0x0005100c01007387 */ /* 0x0003e20000100800 */
[----:B0-----:R-:W-:Y:S02]  /*19790*/  LEA.HI.X.SX32 R14, R13, R0, 0x1, P5 ;  /* 0x000000000d0e7211 */ /* 0x001fe400028f0eff */
[----:B------:R-:W-:Y:S02]  /*197a0*/  LEA R13, P5, R11, R2, 0x1 ;  /* 0x000000020b0d7211 */ /* 0x000fe400078a08ff */
[----:B-1----:R-:W-:Y:S01]  /*197b0*/  LEA.HI.X.SX32 R12, R6, R0, 0x1, P0 ;  /* 0x00000000060c7211 */ /* 0x002fe200000f0eff */
[----:B------:R0:W-:Y:S04]  /*197c0*/  STL [R1+0x4e4], R14 ;  /* 0x0004e40e01007387 */ /* 0x0001e80000100800 */
[----:B------:R1:W-:Y:S01]  /*197d0*/  STL [R1+0x518], R13 ;  /* 0x0005180d01007387 */ /* 0x0003e20000100800 */
[----:B------:R-:W-:-:S03]  /*197e0*/  IMAD R4, R10, 0x2, R3 ;  /* 0x000000020a047824 */ /* 0x000fc600078e0203 */
[----:B------:R2:W-:Y:S01]  /*197f0*/  STL [R1+0x4ec], R12 ;  /* 0x0004ec0c01007387 */ /* 0x0005e20000100800 */
[----:B0-----:R-:W-:Y:S02]  /*19800*/  LEA R14, P0, R3, R2, 0x1 ;  /* 0x00000002030e7211 */ /* 0x001fe400078008ff */
[----:B-1----:R-:W-:-:S03]  /*19810*/  LEA.HI.X.SX32 R13, R7, R0, 0x1, P1 ;  /* 0x00000000070d7211 */ /* 0x002fc600008f0eff */
[----:B------:R0:W-:Y:S01]  /*19820*/  STL [R1+0x520], R14 ;  /* 0x0005200e01007387 */ /* 0x0001e20000100800 */
[----:B--2---:R-:W-:-:S03]  /*19830*/  LEA R12, P1, R9, R2, 0x1 ;  /* 0x00000002090c7211 */ /* 0x004fc600078208ff */
[----:B------:R1:W-:Y:S01]  /*19840*/  STL [R1+0x4f4], R13 ;  /* 0x0004f40d01007387 */ /* 0x0003e20000100800 */
[----:B------:R-:W-:-:S03]  /*19850*/  IMAD R5, R10, 0x2, R4 ;  /* 0x000000020a057824 */ /* 0x000fc600078e0204 */
[----:B------:R2:W-:Y:S01]  /*19860*/  STL [R1+0x564], R12 ;  /* 0x0005640c01007387 */ /* 0x0005e20000100800 */
[-C--:B0-----:R-:W-:Y:S02]  /*19870*/  LEA.HI.X.SX32 R14, R28, R0.reuse, 0x1, P2 ;  /* 0x000000001c0e7211 */ /* 0x081fe400010f0eff */
[----:B-1----:R-:W-:-:S03]  /*19880*/  LEA.HI.X.SX32 R13, R24, R0, 0x1, P3 ;  /* 0x00000000180d7211 */ /* 0x002fc600018f0eff */
[----:B------:R-:W-:Y:S01]  /*19890*/  STL [R1+0x4fc], R14 ;  /* 0x0004fc0e01007387 */ /* 0x000fe20000100800 */
[-C--:B--2---:R-:W-:Y:S01]  /*198a0*/  LEA.HI.X.SX32 R12, R8, R0.reuse, 0x1, P4 ;  /* 0x00000000080c7211 */ /* 0x084fe200020f0eff */
[C---:B------:R-:W-:Y:S02]  /*198b0*/  IMAD R6, R10.reuse, 0x2, R5 ;  /* 0x000000020a067824 */ /* 0x040fe400078e0205 */
[----:B------:R0:W-:Y:S04]  /*198c0*/  STL [R1+0x504], R13 ;  /* 0x0005040d01007387 */ /* 0x0001e80000100800 */
[----:B------:R1:W-:Y:S01]  /*198d0*/  STL [R1+0x50c], R12 ;  /* 0x00050c0c01007387 */ /* 0x0003e20000100800 */
[----:B------:R-:W-:Y:S01]  /*198e0*/  IMAD R7, R10, 0x2, R6 ;  /* 0x000000020a077824 */ /* 0x000fe200078e0206 */
[----:B0-----:R-:W-:-:S02]  /*198f0*/  LEA.HI.X.SX32 R13, R11, R0, 0x1, P5 ;  /* 0x000000000b0d7211 */ /* 0x001fc400028f0eff */
[-C--:B------:R-:W-:Y:S02]  /*19900*/  LEA.HI.X.SX32 R11, R9, R0.reuse, 0x1, P1 ;  /* 0x00000000090b7211 */ /* 0x080fe400008f0eff */
[----:B-1----:R-:W-:Y:S01]  /*19910*/  LEA.HI.X.SX32 R12, R3, R0, 0x1, P0 ;  /* 0x00000000030c7211 */ /* 0x002fe200000f0eff */
[----:B------:R-:W-:Y:S01]  /*19920*/  STL [R1+0x514], R13 ;  /* 0x0005140d01007387 */ /* 0x000fe20000100800 */
[----:B------:R-:W-:Y:S01]  /*19930*/  LEA R9, P0, R4, R2, 0x1 ;  /* 0x0000000204097211 */ /* 0x000fe200078008ff */
[----:B------:R-:W-:Y:S02]  /*19940*/  IMAD R8, R10, 0x2, R7 ;  /* 0x000000020a087824 */ /* 0x000fe400078e0207 */
[----:B------:R0:W-:Y:S01]  /*19950*/  STL [R1+0x51c], R12 ;  /* 0x00051c0c01007387 */ /* 0x0001e20000100800 */
[----:B------:R-:W-:-:S03]  /*19960*/  LEA.HI.X.SX32 R4, R4, R0, 0x1, P0 ;  /* 0x0000000004047211 */ /* 0x000fc600000f0eff */
[----:B------:R1:W-:Y:S01]  /*19970*/  STL [R1+0x560], R11 ;  /* 0x0005600b01007387 */ /* 0x0003e20000100800 */
[----:B------:R-:W-:Y:S01]  /*19980*/  IMAD R3, R10, 0x2, R8 ;  /* 0x000000020a037824 */ /* 0x000fe200078e0208 */
[CC--:B0-----:R-:W-:Y:S02]  /*19990*/  LEA R12, P1, R5.reuse, R2.reuse, 0x1 ;  /* 0x00000002050c7211 */ /* 0x0c1fe400078208ff */
[----:B------:R0:W-:Y:S01]  /*199a0*/  STL [R1+0x528], R9 ;  /* 0x0005280901007387 */ /* 0x0001e20000100800 */
[C---:B-1----:R-:W-:Y:S02]  /*199b0*/  LEA R11, P2, R6.reuse, R2, 0x1 ;  /* 0x00000002060b7211 */ /* 0x042fe400078408ff */
[-C--:B------:R-:W-:Y:S01]  /*199c0*/  LEA.HI.X.SX32 R5, R5, R0.reuse, 0x1, P1 ;  /* 0x0000000005057211 */ /* 0x080fe200008f0eff */
[----:B------:R-:W-:Y:S01]  /*199d0*/  STL [R1+0x530], R12 ;  /* 0x0005300c01007387 */ /* 0x000fe20000100800 */
[----:B------:R-:W-:-:S03]  /*199e0*/  LEA.HI.X.SX32 R6, R6, R0, 0x1, P2 ;  /* 0x0000000006067211 */ /* 0x000fc600010f0eff */
[----:B------:R1:W-:Y:S01]  /*199f0*/  STL [R1+0x538], R11 ;  /* 0x0005380b01007387 */ /* 0x0003e20000100800 */
[----:B0-----:R-:W-:-:S03]  /*19a00*/  IMAD R9, R10, 0x2, R3 ;  /* 0x000000020a097824 */ /* 0x001fc600078e0203 */
[----:B------:R0:W-:Y:S04]  /*19a10*/  STL [R1+0x524], R4 ;  /* 0x0005240401007387 */ /* 0x0001e80000100800 */
[----:B------:R2:W-:Y:S01]  /*19a20*/  STL [R1+0x52c], R5 ;  /* 0x00052c0501007387 */ /* 0x0005e20000100800 */
[----:B-1----:R-:W-:-:S03]  /*19a30*/  LEA R11, P1, R8, R2, 0x1 ;  /* 0x00000002080b7211 */ /* 0x002fc600078208ff */
[----:B------:R1:W-:Y:S01]  /*19a40*/  STL [R1+0x534], R6 ;  /* 0x0005340601007387 */ /* 0x0003e20000100800 */
[----:B0-----:R-:W-:Y:S01]  /*19a50*/  IMAD R4, R10, 0x2, R9 ;  /* 0x000000020a047824 */ /* 0x001fe200078e0209 */
[-C--:B--2---:R-:W-:Y:S02]  /*19a60*/  LEA R5, P0, R7, R2.reuse, 0x1 ;  /* 0x0000000207057211 */ /* 0x084fe400078008ff */
[----:B-1----:R-:W-:-:S03]  /*19a70*/  LEA R6, P2, R3, R2, 0x1 ;  /* 0x0000000203067211 */ /* 0x002fc600078408ff */
[----:B------:R0:W-:Y:S04]  /*19a80*/  STL [R1+0x540], R5 ;  /* 0x0005400501007387 */ /* 0x0001e80000100800 */
[----:B------:R-:W-:Y:S04]  /*19a90*/  STL [R1+0x548], R11 ;  /* 0x0005480b01007387 */ /* 0x000fe80000100800 */
[----:B------:R1:W-:Y:S01]  /*19aa0*/  STL [R1+0x550], R6 ;  /* 0x0005500601007387 */ /* 0x0003e20000100800 */
[----:B0-----:R-:W-:Y:S01]  /*19ab0*/  IMAD R5, R10, 0x2, R4 ;  /* 0x000000020a057824 */ /* 0x001fe200078e0204 */
[----:B-1----:R-:W-:-:S03]  /*19ac0*/  LEA.HI.X.SX32 R6, R3, R0, 0x1, P2 ;  /* 0x0000000003067211 */ /* 0x002fc600010f0eff */
[----:B------:R-:W-:Y:S02]  /*19ad0*/  IMAD R3, R10, 0x2, R5 ;  /* 0x000000020a037824 */ /* 0x000fe400078e0205 */
[----:B------:R-:W0:Y:S01]  /*19ae0*/  S2R R10, SR_TID.X ;  /* 0x00000000000a7919 */ /* 0x000e220000002100 */
[-C--:B------:R-:W-:Y:S02]  /*19af0*/  LEA.HI.X.SX32 R11, R7, R0.reuse, 0x1, P0 ;  /* 0x00000000070b7211 */ /* 0x080fe400000f0eff */
[----:B------:R-:W-:-:S03]  /*19b00*/  LEA.HI.X.SX32 R7, R8, R0, 0x1, P1 ;  /* 0x0000000008077211 */ /* 0x000fc600008f0eff */
[----:B------:R-:W-:Y:S01]  /*19b10*/  STL [R1+0x53c], R11 ;  /* 0x00053c0b01007387 */ /* 0x000fe20000100800 */
[----:B------:R-:W-:-:S03]  /*19b20*/  LEA R8, P0, R9, R2, 0x1 ;  /* 0x0000000209087211 */ /* 0x000fc600078008ff */
[----:B------:R-:W-:Y:S04]  /*19b30*/  STL [R1+0x544], R7 ;  /* 0x0005440701007387 */ /* 0x000fe80000100800 */
[----:B------:R1:W-:Y:S04]  /*19b40*/  STL [R1+0x54c], R6 ;  /* 0x00054c0601007387 */ /* 0x0003e80000100800 */
[----:B------:R-:W-:Y:S01]  /*19b50*/  STL [R1+0x554], R8 ;  /* 0x0005540801007387 */ /* 0x000fe20000100800 */
[-C--:B-1----:R-:W-:Y:S02]  /*19b60*/  LEA R6, P1, R4, R2.reuse, 0x1 ;  /* 0x0000000204067211 */ /* 0x082fe400078208ff */
[----:B------:R-:W-:-:S03]  /*19b70*/  LEA R7, P2, R5, R2, 0x1 ;  /* 0x0000000205077211 */ /* 0x000fc600078408ff */
[----:B------:R1:W-:Y:S01]  /*19b80*/  STL [R1+0x558], R6 ;  /* 0x0005580601007387 */ /* 0x0003e20000100800 */
[----:B------:R-:W-:-:S03]  /*19b90*/  LEA.HI.X.SX32 R4, R4, R0, 0x1, P1 ;  /* 0x0000000004047211 */ /* 0x000fc600008f0eff */
[----:B------:R-:W-:Y:S01]  /*19ba0*/  STL [R1+0x55c], R7 ;  /* 0x00055c0701007387 */ /* 0x000fe20000100800 */
[----:B-1----:R-:W-:Y:S02]  /*19bb0*/  LEA R6, P3, R3, R2, 0x1 ;  /* 0x0000000203067211 */ /* 0x002fe400078608ff */
[----:B------:R-:W-:-:S03]  /*19bc0*/  LEA.HI.X.SX32 R2, R9, R0, 0x1, P0 ;  /* 0x0000000009027211 */ /* 0x000fc600000f0eff */
[----:B------:R-:W-:Y:S01]  /*19bd0*/  STL [R1+0x4d4], R6 ;  /* 0x0004d40601007387 */ /* 0x000fe20000100800 */
[----:B0-----:R-:W-:-:S03]  /*19be0*/  LOP3.LUT R24, R10, 0x20, RZ, 0xc0, !PT ;  /* 0x000000200a187812 */ /* 0x001fc600078ec0ff */
[----:B------:R0:W-:Y:S04]  /*19bf0*/  STL [R1+0x4c4], R2 ;  /* 0x0004c40201007387 */ /* 0x0001e80000100800 */
[----:B------:R-:W-:Y:S01]  /*19c00*/  STL [R1+0x4c8], R4 ;  /* 0x0004c80401007387 */ /* 0x000fe20000100800 */
[-C--:B0-----:R-:W-:Y:S02]  /*19c10*/  LEA.HI.X.SX32 R2, R5, R0.reuse, 0x1, P2 ;  /* 0x0000000005027211 */ /* 0x081fe400010f0eff */
[----:B------:R-:W-:-:S03]  /*19c20*/  LEA.HI.X.SX32 R0, R3, R0, 0x1, P3 ;  /* 0x0000000003007211 */ /* 0x000fc600018f0eff */
[----:B------:R0:W-:Y:S04]  /*19c30*/  STL [R1+0x4d0], R2 ;  /* 0x0004d00201007387 */ /* 0x0001e80000100800 */
[----:B------:R1:W-:Y:S01]  /*19c40*/  STL [R1+0x4cc], R0 ;  /* 0x0004cc0001007387 */ /* 0x0003e20000100800 */
[----:B0-----:R-:W-:-:S03]  /*19c50*/  IMAD.SHL.U32 R2, R24, 0x20, RZ ;  /* 0x0000002018027824 */ /* 0x001fc600078e00ff */
[----:B------:R-:W-:Y:S04]  /*19c60*/  STL [R1+0x450], RZ ;  /* 0x000450ff01007387 */ /* 0x000fe80000100800 */
[----:B------:R0:W-:Y:S04]  /*19c70*/  STL [R1+0xe00], R2 ;  /* 0x000e000201007387 */ /* 0x0001e80000100800 */
[----:B------:R-:W-:Y:S04]  /*19c80*/  STL [R1+0x454], RZ ;  /* 0x000454ff01007387 */ /* 0x000fe80000100800 */
        /* <DEDUP_REMOVED lines=90> */
[----:B------:R-:W-:Y:S01]  /*1a230*/  STL [R1+0x350], RZ ;  /* 0x000350ff01007387 */ /* 0x000fe20000100800 */
[----:B------:R-:W-:Y:S01]  /*1a240*/  LOP3.LUT R10, R10, 0x3f, RZ, 0xc0, !PT ;  /* 0x0000003f0a0a7812 */ /* 0x000fe200078ec0ff */
[----:B------:R-:W-:-:S02]  /*1a250*/  USHF.L.U32 UR6, UR6, 0x6, URZ ;  /* 0x0000000606067899 */ /* 0x000fc4000800063f */
[----:B------:R-:W-:Y:S02]  /*1a260*/  USHF.L.U32 UR7, UR7, 0x6, URZ ;  /* 0x0000000607077899 */ /* 0x000fe4000800063f */
[----:B------:R-:W-:Y:S01]  /*1a270*/  IMAD.SHL.U32 R28, R10, 0x2, RZ ;  /* 0x000000020a1c7824 */ /* 0x000fe200078e00ff */
[----:B------:R-:W-:Y:S01]  /*1a280*/  UMOV UR4, URZ ;  /* 0x0000003f00047c82 */ /* 0x000fe20008000000 */
[----:B------:R-:W-:Y:S02]  /*1a290*/  USHF.R.S32.HI UR8, URZ, 0x1f, UR6 ;  /* 0x0000001f3f087899 */ /* 0x000fe40008011406 */
[----:B------:R-:W-:Y:S02]  /*1a2a0*/  USHF.R.S32.HI UR9, URZ, 0x1f, UR7 ;  /* 0x0000001f3f097899 */ /* 0x000fe40008011407 */
[----:B------:R-:W-:Y:S02]  /*1a2b0*/  USHF.L.U32 UR13, UR6, 0x1, URZ ;  /* 0x00000001060d7899 */ /* 0x000fe4000800063f */
[----:B------:R-:W-:Y:S01]  /*1a2c0*/  USHF.L.U32 UR12, UR7, 0x1, URZ ;  /* 0x00000001070c7899 */ /* 0x000fe2000800063f */
[----:B------:R-:W2:Y:S01]  /*1a2d0*/  S2R R10, SR_TID.X ;  /* 0x00000000000a7919 */ /* 0x000ea20000002100 */
[----:B------:R-:W3:Y:S01]  /*1a2e0*/  LDC R25, c[0x0][0x230] ;  /* 0x00008c00ff197b82 */ /* 0x000ee20000000800 */
[----:B------:R-:W-:Y:S01]  /*1a2f0*/  USHF.L.U64.HI UR9, UR7, 0x1, UR9 ;  /* 0x0000000107097899 */ /* 0x000fe20008010209 */
[----:B------:R-:W-:Y:S01]  /*1a300*/  STL [R1+0x354], RZ ;  /* 0x000354ff01007387 */ /* 0x000fe20000100800 */
[----:B------:R-:W-:Y:S01]  /*1a310*/  LOP3.LUT R4, R28, 0x30, RZ, 0x3c, !PT ;  /* 0x000000301c047812 */ /* 0x000fe200078e3cff */
[----:B------:R-:W-:-:S02]  /*1a320*/  USHF.L.U64.HI UR8, UR6, 0x1, UR8 ;  /* 0x0000000106087899 */ /* 0x000fc40008010208 */
[----:B------:R-:W-:Y:S01]  /*1a330*/  STL [R1+0x358], RZ ;  /* 0x000358ff01007387 */ /* 0x000fe20000100800 */
[----:B------:R-:W-:-:S03]  /*1a340*/  ULDC UR7, c[0x0][0x230] ;  /* 0x00008c0000077ab9 */ /* 0x000fc60000000800 */
[----:B------:R-:W-:Y:S01]  /*1a350*/  STL [R1+0x35c], RZ ;  /* 0x00035cff01007387 */ /* 0x000fe20000100800 */
[----:B---3--:R-:W-:-:S05]  /*1a360*/  VIADD R25, R25, 0x3f ;  /* 0x0000003f19197836 */ /* 0x008fca0000000000 */
[----:B------:R-:W-:Y:S01]  /*1a370*/  SHF.R.S32.HI R24, RZ, 0x1f, R25 ;  /* 0x0000001fff187819 */ /* 0x000fe20000011419 */
[C---:B--2---:R-:W-:Y:S01]  /*1a380*/  IMAD.SHL.U32 R13, R10.reuse, 0x2, RZ ;  /* 0x000000020a0d7824 */ /* 0x044fe200078e00ff */
[----:B------:R-:W-:Y:S02]  /*1a390*/  LOP3.LUT R10, R10, 0x7, RZ, 0xc0, !PT ;  /* 0x000000070a0a7812 */ /* 0x000fe400078ec0ff */
[----:B------:R-:W-:-:S03]  /*1a3a0*/  LEA.HI R24, R24, R25, RZ, 0x6 ;  /* 0x0000001918187211 */ /* 0x000fc600078f30ff */
[----:B------:R-:W-:Y:S01]  /*1a3b0*/  IMAD R10, R10, 0x90, RZ ;  /* 0x000000900a0a7824 */ /* 0x000fe200078e02ff */
[----:B------:R-:W-:-:S04]  /*1a3c0*/  SHF.R.S32.HI R3, RZ, 0x6, R24 ;  /* 0x00000006ff037819 */ /* 0x000fc80000011418 */
[----:B------:R-:W-:-:S04]  /*1a3d0*/  LOP3.LUT R10, R10, 0x30, R13, 0x78, !PT ;  /* 0x000000300a0a7812 */ /* 0x000fc800078e780d */
[----:B-1----:R-:W-:-:S05]  /*1a3e0*/  LOP3.LUT R0, R10, R2, RZ, 0xfc, !PT ;  /* 0x000000020a007212 */ /* 0x002fca00078efcff */
[----:B------:R1:W-:Y:S04]  /*1a3f0*/  STL [R1+0x2d4], R0 ;  /* 0x0002d40001007387 */ /* 0x0003e80000100800 */
        /* <DEDUP_REMOVED lines=8> */
[----:B------:R-:W1:Y:S01]  /*1a480*/  LDL R10, [R1+0x460] ;  /* 0x00046000010a7983 */ /* 0x000e620000100800 */
[----:B0-----:R-:W-:-:S02]  /*1a490*/  LOP3.LUT R2, R28, 0x20, RZ, 0x3c, !PT ;  /* 0x000000201c027812 */ /* 0x001fc400078e3cff */
[----:B------:R-:W-:Y:S01]  /*1a4a0*/  LOP3.LUT R2, R28, 0x50, RZ, 0x3c, !PT ;  /* 0x000000501c027812 */ /* 0x000fe200078e3cff */
[----:B------:R2:W-:Y:S01]  /*1a4b0*/  STL [R1+0x320], RZ ;  /* 0x000320ff01007387 */ /* 0x0005e20000100800 */
[----:B------:R-:W-:Y:S02]  /*1a4c0*/  LOP3.LUT R2, R0, 0x40, RZ, 0x3c, !PT ;  /* 0x0000004000027812 */ /* 0x000fe400078e3cff */
[C---:B------:R-:W-:Y:S01]  /*1a4d0*/  LOP3.LUT R3, R28.reuse, 0x10, RZ, 0x3c, !PT ;  /* 0x000000101c037812 */ /* 0x040fe200078e3cff */
[----:B------:R2:W-:Y:S01]  /*1a4e0*/  STL [R1+0x324], RZ ;  /* 0x000324ff01007387 */ /* 0x0005e20000100800 */
[C---:B------:R-:W-:Y:S02]  /*1a4f0*/  LOP3.LUT R3, R28.reuse, 0x40, RZ, 0x3c, !PT ;  /* 0x000000401c037812 */ /* 0x040fe400078e3cff */
[C---:B------:R-:W-:Y:S01]  /*1a500*/  LOP3.LUT R4, R28.reuse, 0x60, RZ, 0x3c, !PT ;  /* 0x000000601c047812 */ /* 0x040fe200078e3cff */
[----:B------:R2:W-:Y:S01]  /*1a510*/  STL [R1+0x328], RZ ;  /* 0x000328ff01007387 */ /* 0x0005e20000100800 */
[----:B------:R-:W-:-:S03]  /*1a520*/  LOP3.LUT R3, R28, 0x70, RZ, 0x3c, !PT ;  /* 0x000000701c037812 */ /* 0x000fc600078e3cff */
        /* <DEDUP_REMOVED lines=21> */
[----:B------:R2:W-:Y:S01]  /*1a680*/  STL [R1+0x2d8], R2 ;  /* 0x0002d80201007387 */ /* 0x0005e20000100800 */
[----:B-1----:R-:W-:-:S05]  /*1a690*/  LOP3.LUT R0, R10, 0x20, RZ, 0x3c, !PT ;  /* 0x000000200a007812 */ /* 0x002fca00078e3cff */
[----:B------:R2:W-:Y:S02]  /*1a6a0*/  STL [R1+0x2dc], R0 ;  /* 0x0002dc0001007387 */ /* 0x0005e40000100800 */
.L_x_2:
[----:B-----5:R-:W3:Y:S04]  /*1a6b0*/  LDL R3, [R1+0x4cc] ;  /* 0x0004cc0001037983 */ /* 0x020ee80000100800 */
[----:B--2---:R-:W3:Y:S01]  /*1a6c0*/  LDL R2, [R1+0x4d4] ;  /* 0x0004d40001027983 */ /* 0x004ee20000100800 */
[----:B------:R-:W-:Y:S01]  /*1a6d0*/  UIMAD UR6, UR4, -0x40, UR7 ;  /* 0xffffffc0040678a4 */ /* 0x000fe2000f8e0207 */
[----:B------:R-:W-:Y:S02]  /*1a6e0*/  PRMT R22, RZ, 0x7610, R22 ;  /* 0x00007610ff167816 */ /* 0x000fe40000000016 */
[----:B------:R-:W-:Y:S04]  /*1a6f0*/  STL [R1+0x1af0], R4 ;  /* 0x001af00401007387 */ /* 0x000fe80000100800 */
[----:B------:R-:W-:Y:S04]  /*1a700*/  STL [R1+0x1aec], R6 ;  /* 0x001aec0601007387 */ /* 0x000fe80000100800 */
[----:B------:R-:W-:Y:S04]  /*1a710*/  STL [R1+0x1ae8], R11 ;  /* 0x001ae80b01007387 */ /* 0x000fe80000100800 */
[----:B------:R-:W-:Y:S01]  /*1a720*/  STL [R1+0x1ae4], R20 ;  /* 0x001ae41401007387 */ /* 0x000fe20000100800 */
[----:B------:R-:W0:Y:S03]  /*1a730*/  S2R R9, SR_TID.X ;  /* 0x0000000000097919 */ /* 0x000e260000002100 */
[----:B------:R-:W-:Y:S04]  /*1a740*/  STL [R1+0x1ae0], R29 ;  /* 0x001ae01d01007387 */ /* 0x000fe80000100800 */
[----:B------:R1:W-:Y:S04]  /*1a750*/  STL [R1+0x1adc], R27 ;  /* 0x001adc1b01007387 */ /* 0x0003e80000100800 */
[----:B------:R-:W-:Y:S04]  /*1a760*/  STL [R1+0x1ad8], R21 ;  /* 0x001ad81501007387 */ /* 0x000fe80000100800 */
[----:B------:R-:W-:Y:S01]  /*1a770*/  STL [R1+0x1ad4], R14 ;  /* 0x001ad40e01007387 */ /* 0x000fe20000100800 */
[----:B-1----:R-:W-:-:S03]  /*1a780*/  PRMT R27, RZ, 0x7610, R27 ;  /* 0x00007610ff1b7816 */ /* 0x002fc6000000001b */
[----:B------:R-:W-:Y:S04]  /*1a790*/  STL [R1+0x19f4], R28 ;  /* 0x0019f41c01007387 */ /* 0x000fe80000100800 */
[----:B------:R-:W-:Y:S04]  /*1a7a0*/  STL [R1+0x19f8], R28 ;  /* 0x0019f81c01007387 */ /* 0x000fe80000100800 */
[----:B------:R-:W-:Y:S04]  /*1a7b0*/  STL [R1+0x19fc], R28 ;  /* 0x0019fc1c01007387 */ /* 0x000fe80000100800 */
[----:B------:R-:W-:Y:S01]  /*1a7c0*/  STL [R1+0x1a00], R28 ;  /* 0x001a001c01007387 */ /* 0x000fe20000100800 */
[----:B0-----:R-:W-:-:S02]  /*1a7d0*/  SHF.R.U32.HI R8, RZ, 0x5, R9 ;  /* 0x00000005ff087819 */ /* 0x001fc40000011609 */
[----:B------:R-:W-:Y:S01]  /*1a7e0*/  SHF.R.U32.HI R9, RZ, 0x5, R9 ;  /* 0x00000005ff097819 */ /* 0x000fe20000011609 */
[----:B------:R-:W-:Y:S01]  /*1a7f0*/  STL [R1+0x1a04], R28 ;  /* 0x001a041c01007387 */ /* 0x000fe20000100800 */
[----:B------:R-:W-:Y:S02]  /*1a800*/  SGXT.U32 R8, R8, 0x1 ;  /* 0x000000010808781a */ /* 0x000fe40000000000 */
[----:B------:R-:W-:Y:S01]  /*1a810*/  SGXT.U32 R9, R9, 0x1 ;  /* 0x000000010909781a */ /* 0x000fe20000000000 */
[----:B------:R-:W-:Y:S03]  /*1a820*/  STL [R1+0x1a08], R28 ;  /* 0x001a081c01007387 */ /* 0x000fe60000100800 */
[C---:B------:R-:W-:Y:S01]  /*1a830*/  LOP3.LUT R13, R9.reuse, 0x2, RZ, 0xfc, !PT ;  /* 0x00000002090d7812 */ /* 0x040fe200078efcff */
[----:B------:R-:W-:Y:S01]  /*1a840*/  STL [R1+0x1a0c], R28 ;  /* 0x001a0c1c01007387 */ /* 0x000fe20000100800 */
[----:B------:R-:W-:-:S02]  /*1a850*/  LOP3.LUT R12, R9, 0x4, RZ, 0xfc, !PT ;  /* 0x00000004090c7812 */ /* 0x000fc400078efcff */
[----:B------:R-:W-:Y:S01]  /*1a860*/  ISETP.GE.AND P0, PT, R13, UR6, PT ;  /* 0x000000060d007c0c */ /* 0x000fe2000bf06270 */
[----:B------:R-:W-:Y:S01]  /*1a870*/  STL [R1+0x1a10], R28 ;  /* 0x001a101c01007387 */ /* 0x000fe20000100800 */
[----:B------:R-:W-:Y:S02]  /*1a880*/  ISETP.GE.AND P1, PT, R12, UR6, PT ;  /* 0x000000060c007c0c */ /* 0x000fe4000bf26270 */
[C---:B------:R-:W-:Y:S01]  /*1a890*/  LOP3.LUT R9, R8.reuse, 0x6, RZ, 0xfc, !PT ;  /* 0x0000000608097812 */ /* 0x040fe200078efcff */
[----:B------:R-:W-:Y:S01]  /*1a8a0*/  STL [R1+0x1a14], R28 ;  /* 0x001a141c01007387 */ /* 0x000fe20000100800 */
[----:B------:R-:W-:Y:S02]  /*1a8b0*/  LOP3.LUT R8, R8, 0x8, RZ, 0xfc, !PT ;  /* 0x0000000808087812 */ /* 0x000fe400078efcff */
[----:B------:R-:W-:Y:S01]  /*1a8c0*/  ISETP.GE.AND P2, PT, R9, UR6, PT ;  /* 0x0000000609007c0c */ /* 0x000fe2000bf46270 */
[----:B------:R-:W-:Y:S01]  /*1a8d0*/  STL [R1+0x1a18], R28 ;  /* 0x001a181c01007387 */ /* 0x000fe20000100800 */
[----:B------:R-:W-:-:S03]  /*1a8e0*/  ISETP.GE.AND P3, PT, R8, UR6, PT ;  /* 0x0000000608007c0c */ /* 0x000fc6000bf66270 */
        /* <DEDUP_REMOVED lines=44> */
[----:B------:R-:W2:Y:S04]  /*1abb0*/  LDL R13, [R1+0x4c4] ;  /* 0x0004c400010d7983 */ /* 0x000ea80000100800 */
[----:B------:R-:W4:Y:S04]  /*1abc0*/  LDL R12, [R1+0x554] ;  /* 0x00055400010c7983 */ /* 0x000f280000100800 */
[----:B------:R-:W2:Y:S04]  /*1abd0*/  LDL R9, [R1+0x54c] ;  /* 0x00054c0001097983 */ /* 0x000ea80000100800 */
[----:B------:R-:W2:Y:S01]  /*1abe0*/  LDL R8, [R1+0x550] ;  /* 0x0005500001087983 */ /* 0x000ea20000100800 */
[----:B------:R-:W0:Y:S03]  /*1abf0*/  S2R R4, SR_TID.X ;  /* 0x0000000000047919 */ /* 0x000e260000002100 */
[----:B---3--:R-:W3:Y:S04]  /*1ac00*/  @!P0 LDG.E.U16 R22, desc[UR10][R2.64] ;  /* 0x0000000a02168981 */ /* 0x008ee8000c1e1500 */
[----:B------:R-:W4:Y:S04]  /*1ac10*/  LDL R2, [R1+0x4d0] ;  /* 0x0004d00001027983 */ /* 0x000f280000100800 */
[----:B------:R-:W4:Y:S04]  /*1ac20*/  LDL R3, [R1+0x55c] ;  /* 0x00055c0001037983 */ /* 0x000f280000100800 */
[----:B---3--:R-:W-:Y:S01]  /*1ac30*/  STL [R1+0x19f0], R22 ;  /* 0x0019f01601007387 */ /* 0x008fe20000100800 */
[----:B----4-:R-:W-:-:S04]  /*1ac40*/  @!P1 LOP3.LUT R3, R3, R2, RZ, 0x3c, !PT ;  /* 0x0000000203039212 */ /* 0x010fc800078e3cff */
[----:B------:R-:W-:-:S04]  /*1ac50*/  @!P1 LOP3.LUT R2, R3, R2, RZ, 0x3c, !PT ;  /* 0x0000000203029212 */ /* 0x000fc800078e3cff */
[----:B------:R-:W-:Y:S01]  /*1ac60*/  @!P1 LOP3.LUT R3, R3, R2, RZ, 0x3c, !PT ;  /* 0x0000000203039212 */ /* 0x000fe200078e3cff */
[----:B------:R-:W-:Y:S04]  /*1ac70*/  STL [R1+0x1ac4], R22 ;  /* 0x001ac41601007387 */ /* 0x000fe80000100800 */
[----:B------:R-:W-:Y:S04]  /*1ac80*/  STL [R1+0x1acc], R22 ;  /* 0x001acc1601007387 */ /* 0x000fe80000100800 */
[----:B------:R1:W3:Y:S04]  /*1ac90*/  @!P1 LDG.E.U16 R27, desc[UR10][R2.64] ;  /* 0x0000000a021b9981 */ /* 0x0002e8000c1e1500 */
[----:B------:R-:W1:Y:S04]  /*1aca0*/  LDL R2, [R1+0x4c8] ;  /* 0x0004c80001027983 */ /* 0x000e680000100800 */
[----:B------:R-:W1:Y:S01]  /*1acb0*/  LDL R3, [R1+0x558] ;  /* 0x0005580001037983 */ /* 0x000e620000100800 */
[----:B------:R-:W-:-:S02]  /*1acc0*/  PRMT R6, RZ, 0x7610, R6 ;  /* 0x00007610ff067816 */ /* 0x000fc40000000006 */
[----:B0-----:R-:W-:-:S04]  /*1acd0*/  SHF.R.U32.HI R4, RZ, 0x5, R4 ;  /* 0x00000005ff047819 */ /* 0x001fc80000011604 */
[----:B------:R-:W-:-:S04]  /*1ace0*/  SGXT.U32 R4, R4, 0x1 ;  /* 0x000000010404781a */ /* 0x000fc80000000000 */
[----:B------:R-:W-:Y:S02]  /*1acf0*/  LOP3.LUT R11, R4, 0xa, RZ, 0xfc, !PT ;  /* 0x0000000a040b7812 */ /* 0x000fe400078efcff */
[----:B------:R-:W0:Y:S01]  /*1ad00*/  S2R R4, SR_TID.X ;  /* 0x0000000000047919 */ /* 0x000e220000002100 */
[----:B-1----:R-:W-:-:S04]  /*1ad10*/  @!P2 LOP3.LUT R3, R3, R2, RZ, 0x3c, !PT ;  /* 0x000000020303a212 */ /* 0x002fc800078e3cff */
[----:B------:R-:W-:-:S04]  /*1ad20*/  @!P2 LOP3.LUT R2, R3, R2, RZ, 0x3c, !PT ;  /* 0x000000020302a212 */ /* 0x000fc800078e3cff */
[----:B------:R-:W-:-:S05]  /*1ad30*/  @!P2 LOP3.LUT R3, R3, R2, RZ, 0x3c, !PT ;  /* 0x000000020303a212 */ /* 0x000fca00078e3cff */
[----:B------:R1:W4:Y:S01]  /*1ad40*/  @!P2 LDG.E.U16 R6, desc[UR10][R2.64] ;  /* 0x0000000a0206a981 */ /* 0x000322000c1e1500 */
[----:B------:R-:W-:Y:S02]  /*1ad50*/  ISETP.GE.AND P0, PT, R11, UR6, PT ;  /* 0x000000060b007c0c */ /* 0x000fe4000bf06270 */
[----:B0-----:R-:W-:Y:S02]  /*1ad60*/  SHF.R.U32.HI R4, RZ, 0x5, R4 ;  /* 0x00000005ff047819 */ /* 0x001fe40000011604 */
[----:B------:R-:W-:Y:S02]  /*1ad70*/  PRMT R15, RZ, 0x7610, R15 ;  /* 0x00007610ff0f7816 */ /* 0x000fe4000000000f */
[----:B------:R-:W-:Y:S01]  /*1ad80*/  SGXT.U32 R4, R4, 0x1 ;  /* 0x000000010404781a */ /* 0x000fe20000000000 */
[----:B-1----:R-:W-:Y:S02]  /*1ad90*/  @!P3 IMAD.MOV.U32 R2, RZ, RZ, R12 ;  /* 0x000000ffff02b224 */ /* 0x002fe400078e000c */
[----:B--2---:R-:W-:Y:S01]  /*1ada0*/  @!P3 IMAD.MOV.U32 R3, RZ, RZ, R13 ;  /* 0x000000ffff03b224 */ /* 0x004fe200078e000d */
[----:B------:R-:W-:-:S02]  /*1adb0*/  LOP3.LUT R4, R4, 0xc, RZ, 0xfc, !PT ;  /* 0x0000000c04047812 */ /* 0x000fc400078efcff */
[----:B------:R-:W-:Y:S02]  /*1adc0*/  PRMT R23, RZ, 0x7610, R23 ;  /* 0x00007610ff177816 */ /* 0x000fe40000000017 */
[----:B------:R0:W2:Y:S01]  /*1add0*/  @!P3 LDG.E.U16 R15, desc[UR10][R2.64] ;  /* 0x0000000a020fb981 */ /* 0x0000a2000c1e1500 */
[----:B------:R-:W-:-:S03]  /*1ade0*/  ISETP.GE.AND P1, PT, R4, UR6, PT ;  /* 0x0000000604007c0c */ /* 0x000fc6000bf26270 */
[----:B---3--:R-:W-:Y:S04]  /*1adf0*/  STL [R1+0x8], R27 ;  /* 0x0000081b01007387 */ /* 0x008fe80000100800 */
[----:B------:R-:W3:Y:S01]  /*1ae00*/  LDL.LU R4, [R1+0x1af0] ;  /* 0x001af00001047983 */ /* 0x000ee20000300800 */
[----:B0-----:R-:W-:Y:S02]  /*1ae10*/  @!P0 IMAD.MOV.U32 R2, RZ, RZ, R8 ;  /* 0x000000ffff028224 */ /* 0x001fe400078e0008 */
[----:B------:R-:W-:-:S05]  /*1ae20*/  @!P0 IMAD.MOV.U32 R3, RZ, RZ, R9 ;  /* 0x000000ffff038224 */ /* 0x000fca00078e0009 */
[----:B------:R0:W2:Y:S04]  /*1ae30*/  @!P0 LDG.E.U16 R23, desc[UR10][R2.64] ;  /* 0x0000000a02178981 */ /* 0x0000a8000c1e1500 */
[----:B----4-:R1:W-:Y:S04]  /*1ae40*/  STL [R1+0x5c], R6 ;  /* 0x00005c0601007387 */ /* 0x0103e80000100800 */
[----:B-1----:R-:W4:Y:S04]  /*1ae50*/  LDL.LU R6, [R1+0x1aec] ;  /* 0x001aec0001067983 */ /* 0x002f280000300800 */
[----:B------:R-:W0:Y:S04]  /*1ae60*/  LDL R2, [R1+0x544] ;  /* 0x0005440001027983 */ /* 0x000e280000100800 */
[----:B------:R-:W0:Y:S01]  /*1ae70*/  LDL R3, [R1+0x548] ;  /* 0x0005480001037983 */ /* 0x000e220000100800 */
[----:B------:R-:W-:Y:S01]  /*1ae80*/  PRMT R20, RZ, 0x7610, R20 ;  /* 0x00007610ff147816 */ /* 0x000fe20000000014 */
[----:B------:R-:W1:Y:S01]  /*1ae90*/  S2R R11, SR_TID.X ;  /* 0x00000000000b7919 */ /* 0x000e620000002100 */
[----:B------:R-:W3:Y:S01]  /*1aea0*/  S2R R8, SR_TID.X ;  /* 0x0000000000087919 */ /* 0x000ee20000002100 */
[----:B------:R-:W2:Y:S04]  /*1aeb0*/  LDL R13, [R1+0x538] ;  /* 0x00053800010d7983 */ /* 0x000ea80000100800 */
[----:B------:R-:W4:Y:S04]  /*1aec0*/  LDL R12, [R1+0x52c] ;  /* 0x00052c00010c7983 */ /* 0x000f280000100800 */
[----:B------:R-:W4:Y:S01]  /*1aed0*/  LDL R9, [R1+0x530] ;  /* 0x0005300001097983 */ /* 0x000f220000100800 */
[----:B0-----:R-:W-:-:S04]  /*1aee0*/  @!P1 LOP3.LUT R3, R3, R2, RZ, 0x3c, !PT ;  /* 0x0000000203039212 */ /* 0x001fc800078e3cff */
[----:B------:R-:W-:-:S04]  /*1aef0*/  @!P1 LOP3.LUT R2, R3, R2, RZ, 0x3c, !PT ;  /* 0x0000000203029212 */ /* 0x000fc800078e3cff */
[----:B------:R-:W-:-:S05]  /*1af00*/  @!P1 LOP3.LUT R3, R3, R2, RZ, 0x3c, !PT ;  /* 0x0000000203039212 */ /* 0x000fca00078e3cff */
[----:B------:R-:W2:Y:S01]  /*1af10*/  @!P1 LDG.E.U16 R20, desc[UR10][R2.64] ;  /* 0x0000000a02149981 */ /* 0x000ea2000c1e1500 */
[--C-:B-1----:R-:W-:Y:S02]  /*1af20*/  SHF.R.U32.HI R27, RZ, 0x5, R11.reuse ;  /* 0x00000005ff1b7819 */ /* 0x102fe4000001160b */
[----:B------:R-:W-:-:S04]  /*1af30*/  SHF.R.U32.HI R11, RZ, 0x5, R11 ;  /* 0x00000005ff0b7819 */ /* 0x000fc8000001160b */
[----:B------:R-:W-:-:S04]  /*1af40*/  SGXT.U32 R11, R11, 0x1 ;  /* 0x000000010b0b781a */ /* 0x000fc80000000000 */
[----:B------:R-:W-:-:S04]  /*1af50*/  LOP3.LUT R11, R11, 0x10, RZ, 0xfc, !PT ;  /* 0x000000100b0b7812 */ /* 0x000fc800078efcff */
[----:B------:R-:W-:Y:S02]  /*1af60*/  ISETP.GE.AND P3, PT, R11, UR6, PT ;  /* 0x000000060b007c0c */ /* 0x000fe4000bf66270 */
[----:B---3--:R-:W-:Y:S02]  /*1af70*/  SHF.R.U32.HI R11, RZ, 0x5, R8 ;  /* 0x00000005ff0b7819 */ /* 0x008fe40000011608 */
[----:B------:R-:W-:Y:S02]  /*1af80*/  SGXT.U32 R27, R27, 0x1 ;  /* 0x000000011b1b781a */ /* 0x000fe40000000000 */
[----:B------:R-:W-:Y:S02]  /*1af90*/  SGXT.U32 R11, R11, 0x1 ;  /* 0x000000010b0b781a */ /* 0x000fe40000000000 */
[----:B------:R-:W-:Y:S02]  /*1afa0*/  LOP3.LUT R27, R27, 0xe, RZ, 0xfc, !PT ;  /* 0x0000000e1b1b7812 */ /* 0x000fe400078efcff */
[----:B------:R-:W-:-:S02]  /*1afb0*/  LOP3.LUT R11, R11, 0x12, RZ, 0xfc, !PT ;  /* 0x000000120b0b7812 */ /* 0x000fc400078efcff */
[----:B------:R-:W-:Y:S02]  /*1afc0*/  ISETP.GE.AND P2, PT, R27, UR6, PT ;  /* 0x000000061b007c0c */ /* 0x000fe4000bf46270 */
[----:B------:R-:W3:Y:S01]  /*1afd0*/  LDL R27, [R1+0x534] ;  /* 0x00053400011b7983 */ /* 0x000ee20000100800 */
[----:B------:R-:W-:-:S03]  /*1afe0*/  ISETP.GE.AND P0, PT, R11, UR6, PT ;  /* 0x000000060b007c0c */ /* 0x000fc6000bf06270 */
[----:B------:R-:W4:Y:S04]  /*1aff0*/  LDL.LU R11, [R1+0x1ae8] ;  /* 0x001ae800010b7983 */ /* 0x000f280000300800 */
[----:B--2---:R0:W-:Y:S04]  /*1b000*/  STL [R1+0xc], R20 ;  /* 0x00000c1401007387 */ /* 0x0041e80000100800 */
[----:B0-----:R-:W2:Y:S04]  /*1b010*/  LDL.LU R20, [R1+0x1ae4] ;  /* 0x001ae40001147983 */ /* 0x001ea80000300800 */
[----:B------:R-:W3:Y:S04]  /*1b020*/  LDL R2, [R1+0x53c] ;  /* 0x00053c0001027983 */ /* 0x000ee80000100800 */
[----:B------:R-:W3:Y:S01]  /*1b030*/  LDL R3, [R1+0x540] ;  /* 0x0005400001037983 */ /* 0x000ee20000100800 */
[----:B------:R-:W-:-:S02]  /*1b040*/  PRMT R29, RZ, 0x7610, R29 ;  /* 0x00007610ff1d7816 */ /* 0x000fc4000000001d */
[----:B---3--:R-:W-:-:S04]  /*1b050*/  @!P2 LOP3.LUT R3, R3, R2, RZ, 0x3c, !PT ;  /* 0x000000020303a212 */ /* 0x008fc800078e3cff */
[----:B------:R-:W-:-:S04]  /*1b060*/  @!P2 LOP3.LUT R2, R3, R2, RZ, 0x3c, !PT ;  /* 0x000000020302a212 */ /* 0x000fc800078e3cff */
[----:B------:R-:W-:-:S05]  /*1b070*/  @!P2 LOP3.LUT R3, R3, R2, RZ, 0x3c, !PT ;  /* 0x000000020303a212 */ /* 0x000fca00078e3cff */
[----:B------:R0:W3:Y:S02]  /*1b080*/  @!P2 LDG.E.U16 R29, desc[UR10][R2.64] ;  /* 0x0000000a021da981 */ /* 0x0000e4000c1e1500 */
[----:B0-----:R-:W0:Y:S01]  /*1b090*/  S2R R3, SR_TID.X ;  /* 0x0000000000037919 */ /* 0x001e220000002100 */
[----:B------:R-:W-:Y:S01]  /*1b0a0*/  PRMT R16, RZ, 0x7610, R16 ;  /* 0x00007610ff107816 */ /* 0x000fe20000000010 */
[----:B------:R-:W-:Y:S01]  /*1b0b0*/  @!P3 IMAD.MOV.U32 R2, RZ, RZ, R13 ;  /* 0x000000ffff02b224 */ /* 0x000fe200078e000d */
[----:B------:R-:W-:Y:S02]  /*1b0c0*/  PRMT R24, RZ, 0x7610, R24 ;  /* 0x00007610ff187816 */ /* 0x000fe40000000018 */
[----:B0-----:R-:W-:-:S04]  /*1b0d0*/  SHF.R.U32.HI R3, RZ, 0x5, R3 ;  /* 0x00000005ff037819 */ /* 0x001fc80000011603 */
[----:B------:R-:W-:-:S04]  /*1b0e0*/  SGXT.U32 R3, R3, 0x1 ;  /* 0x000000010303781a */ /* 0x000fc80000000000 */
[----:B------:R-:W-:-:S04]  /*1b0f0*/  LOP3.LUT R3, R3, 0x16, RZ, 0xfc, !PT ;  /* 0x0000001603037812 */ /* 0x000fc800078efcff */
[----:B------:R-:W-:Y:S01]  /*1b100*/  ISETP.GE.AND P2, PT, R3, UR6, PT ;  /* 0x0000000603007c0c */ /* 0x000fe2000bf46270 */
[----:B------:R-:W-:-:S05]  /*1b110*/  @!P3 IMAD.MOV.U32 R3, RZ, RZ, R27 ;  /* 0x000000ffff03b224 */ /* 0x000fca00078e001b */
[----:B------:R4:W2:Y:S02]  /*1b120*/  @!P3 LDG.E.U16 R16, desc[UR10][R2.64] ;  /* 0x0000000a0210b981 */ /* 0x0008a4000c1e1500 */
[----:B----4-:R-:W-:Y:S02]  /*1b130*/  @!P0 IMAD.MOV.U32 R2, RZ, RZ, R9 ;  /* 0x000000ffff028224 */ /* 0x010fe400078e0009 */
[----:B------:R-:W-:-:S05]  /*1b140*/  @!P0 IMAD.MOV.U32 R3, RZ, RZ, R12 ;  /* 0x000000ffff038224 */ /* 0x000fca00078e000c */
[----:B------:R0:W4:Y:S04]  /*1b150*/  @!P0 LDG.E.U16 R24, desc[UR10][R2.64] ;  /* 0x0000000a02188981 */ /* 0x000128000c1e1500 */
[----:B---3--:R1:W-:Y:S04]  /*1b160*/  STL [R1+0x64], R29 ;  /* 0x0000641d01007387 */ /* 0x0083e80000100800 */
[----:B-1----:R-:W3:Y:S04]  /*1b170*/  LDL.LU R29, [R1+0x1ae0] ;  /* 0x001ae000011d7983 */ /* 0x002ee80000300800 */
[----:B------:R-:W0:Y:S04]  /*1b180*/  LDL R2, [R1+0x524] ;  /* 0x0005240001027983 */ /* 0x000e280000100800 */
[----:B------:R-:W0:Y:S01]  /*1b190*/  LDL R3, [R1+0x528] ;  /* 0x0005280001037983 */ /* 0x000e220000100800 */
[----:B------:R-:W-:-:S02]  /*1b1a0*/  SHF.R.U32.HI R8, RZ, 0x5, R8 ;  /* 0x00000005ff087819 */ /* 0x000fc40000011608 */
[----:B------:R-:W-:Y:S01]  /*1b1b0*/  PRMT R21, RZ, 0x7610, R21 ;  /* 0x00007610ff157816 */ /* 0x000fe20000000015 */
[----:B------:R-:W2:Y:S01]  /*1b1c0*/  LDL R12, [R1+0x50c] ;  /* 0x00050c00010c7983 */ /* 0x000ea20000100800 */
[----:B------:R-:W-:-:S03]  /*1b1d0*/  SGXT.U32 R8, R8, 0x1 ;  /* 0x000000010808781a */ /* 0x000fc60000000000 */
[----:B------:R-:W4:Y:S01]  /*1b1e0*/  LDL R9, [R1+0x510] ;  /* 0x0005100001097983 */ /* 0x000f220000100800 */
[----:B------:R-:W-:-:S04]  /*1b1f0*/  LOP3.LUT R8, R8, 0x14, RZ, 0xfc, !PT ;  /* 0x0000001408087812 */ /* 0x000fc800078efcff */
[----:B------:R-:W-:Y:S02]  /*1b200*/  ISETP.GE.AND P1, PT, R8, UR6, PT ;  /* 0x0000000608007c0c */ /* 0x000fe4000bf26270 */
[----:B------:R-:W1:Y:S11]  /*1b210*/  S2R R8, SR_TID.X ;  /* 0x0000000000087919 */ /* 0x000e760000002100 */
[----:B0-----:R-:W-:-:S04]  /*1b220*/  @!P1 LOP3.LUT R3, R3, R2, RZ, 0x3c, !PT ;  /* 0x0000000203039212 */ /* 0x001fc800078e3cff */
[----:B------:R-:W-:-:S04]  /*1b230*/  @!P1 LOP3.LUT R2, R3, R2, RZ, 0x3c, !PT ;  /* 0x0000000203029212 */ /* 0x000fc800078e3cff */
[----:B------:R-:W-:-:S05]  /*1b240*/  @!P1 LOP3.LUT R3, R3, R2, RZ, 0x3c, !PT ;  /* 0x0000000203039212 */ /* 0x000fca00078e3cff */
[----:B------:R-:W3:Y:S01]  /*1b250*/  @!P1 LDG.E.U16 R21, desc[UR10][R2.64] ;  /* 0x0000000a02159981 */ /* 0x000ee2000c1e1500 */
[----:B-1----:R-:W-:-:S04]  /*1b260*/  SHF.R.U32.HI R8, RZ, 0x5, R8 ;  /* 0x00000005ff087819 */ /* 0x002fc80000011608 */
[----:B------:R-:W-:-:S04]  /*1b270*/  SGXT.U32 R8, R8, 0x1 ;  /* 0x000000010808781a */ /* 0x000fc80000000000 */
[----:B------:R-:W-:Y:S02]  /*1b280*/  LOP3.LUT R13, R8, 0x18, RZ, 0xfc, !PT ;  /* 0x00000018080d7812 */ /* 0x000fe400078efcff */
[----:B------:R-:W0:Y:S02]  /*1b290*/  S2R R8, SR_TID.X ;  /* 0x0000000000087919 */ /* 0x000e240000002100 */
[----:B------:R-:W-:Y:S02]  /*1b2a0*/  ISETP.GE.AND P3, PT, R13, UR6, PT ;  /* 0x000000060d007c0c */ /* 0x000fe4000bf66270 */
[----:B------:R-:W2:Y:S01]  /*1b2b0*/  LDL R13, [R1+0x518] ;  /* 0x00051800010d7983 */ /* 0x000ea20000100800 */
[----:B0-----:R-:W-:-:S04]  /*1b2c0*/  SHF.R.U32.HI R8, RZ, 0x5, R8 ;  /* 0x00000005ff087819 */ /* 0x001fc80000011608 */
[----:B------:R-:W-:-:S04]  /*1b2d0*/  SGXT.U32 R8, R8, 0x1 ;  /* 0x000000010808781a */ /* 0x000fc80000000000 */
[----:B------:R-:W-:-:S04]  /*1b2e0*/  LOP3.LUT R27, R8, 0x1a, RZ, 0xfc, !PT ;  /* 0x0000001a081b7812 */ /* 0x000fc800078efcff */
[----:B------:R-:W-:Y:S02]  /*1b2f0*/  ISETP.GE.AND P4, PT, R27, UR6, PT ;  /* 0x000000061b007c0c */ /* 0x000fe4000bf86270 */
[----:B------:R-:W4:Y:S04]  /*1b300*/  LDL.LU R27, [R1+0x1adc] ;  /* 0x001adc00011b7983 */ /* 0x000f280000300800 */
[----:B------:R-:W2:Y:S04]  /*1b310*/  LDL R2, [R1+0x51c] ;  /* 0x00051c0001027983 */ /* 0x000ea80000100800 */
[----:B---3--:R0:W-:Y:S04]  /*1b320*/  STL [R1+0x18], R21 ;  /* 0x0000181501007387 */ /* 0x0081e80000100800 */
[----:B------:R-:W2:Y:S01]  /*1b330*/  LDL R3, [R1+0x520] ;  /* 0x0005200001037983 */ /* 0x000ea20000100800 */
[----:B------:R-:W1:Y:S01]  /*1b340*/  S2R R8, SR_TID.X ;  /* 0x0000000000087919 */ /* 0x000e620000002100 */
[----:B------:R-:W-:-:S02]  /*1b350*/  PRMT R7, RZ, 0x7610, R7 ;  /* 0x00007610ff077816 */ /* 0x000fc40000000007 */
[----:B-1----:R-:W-:-:S04]  /*1b360*/  SHF.R.U32.HI R8, RZ, 0x5, R8 ;  /* 0x00000005ff087819 */ /* 0x002fc80000011608 */
[----:B------:R-:W-:-:S04]  /*1b370*/  SGXT.U32 R8, R8, 0x1 ;  /* 0x000000010808781a */ /* 0x000fc80000000000 */
[----:B0-----:R-:W-:-:S04]  /*1b380*/  LOP3.LUT R21, R8, 0x1c, RZ, 0xfc, !PT ;  /* 0x0000001c08157812 */ /* 0x001fc800078efcff */
[----:B------:R-:W-:Y:S02]  /*1b390*/  ISETP.GE.AND P0, PT, R21, UR6, PT ;  /* 0x0000000615007c0c */ /* 0x000fe4000bf06270 */
[----:B------:R-:W3:Y:S01]  /*1b3a0*/  LDL.LU R21, [R1+0x1ad8] ;  /* 0x001ad80001157983 */ /* 0x000ee20000300800 */
[----:B--2---:R-:W-:-:S04]  /*1b3b0*/  @!P2 LOP3.LUT R3, R3, R2, RZ, 0x3c, !PT ;  /* 0x000000020303a212 */ /* 0x004fc800078e3cff */
[----:B------:R-:W-:-:S04]  /*1b3c0*/  @!P2 LOP3.LUT R2, R3, R2, RZ, 0x3c, !PT ;  /* 0x000000020302a212 */ /* 0x000fc800078e3cff */
[----:B------:R-:W-:-:S05]  /*1b3d0*/  @!P2 LOP3.LUT R3, R3, R2, RZ, 0x3c, !PT ;  /* 0x000000020303a212 */ /* 0x000fca00078e3cff */
[----:B------:R0:W2:Y:S04]  /*1b3e0*/  @!P2 LDG.E.U16 R7, desc[UR10][R2.64] ;  /* 0x0000000a0207a981 */ /* 0x0000a8000c1e1500 */
[----:B------:R-:W4:Y:S01]  /*1b3f0*/  LDL R3, [R1+0x514] ;  /* 0x0005140001037983 */ /* 0x000f220000100800 */
[----:B------:R-:W1:Y:S01]  /*1b400*/  S2R R8, SR_TID.X ;  /* 0x0000000000087919 */ /* 0x000e620000002100 */
[----:B------:R-:W-:Y:S02]  /*1b410*/  PRMT R17, RZ, 0x7610, R17 ;  /* 0x00007610ff117816 */ /* 0x000fe40000000011 */
[----:B------:R-:W-:Y:S02]  /*1b420*/  PRMT R25, RZ, 0x7610, R25 ;  /* 0x00007610ff197816 */ /* 0x000fe40000000019 */
[----:B-1----:R-:W-:-:S04]  /*1b430*/  SHF.R.U32.HI R8, RZ, 0x5, R8 ;  /* 0x00000005ff087819 */ /* 0x002fc80000011608 */
[----:B------:R-:W-:-:S04]  /*1b440*/  SGXT.U32 R8, R8, 0x1 ;  /* 0x000000010808781a */ /* 0x000fc80000000000 */
[----:B0-----:R-:W-:-:S04]  /*1b450*/  LOP3.LUT R2, R8, 0x1e, RZ, 0xfc, !PT ;  /* 0x0000001e08027812 */ /* 0x001fc800078efcff */
[----:B------:R-:W-:Y:S01]  /*1b460*/  ISETP.GE.AND P1, PT, R2, UR6, PT ;  /* 0x0000000602007c0c */ /* 0x000fe2000bf26270 */
[----:B------:R-:W-:Y:S01]  /*1b470*/  @!P3 IMAD.MOV.U32 R2, RZ, RZ, R13 ;  /* 0x000000ffff02b224 */ /* 0x000fe200078e000d */
[----:B--2---:R0:W-:Y:S01]  /*1b480*/  STL [R1+0x68], R7 ;  /* 0x0000680701007387 */ /* 0x0041e20000100800 */
[----:B------:R-:W-:Y:S02]  /*1b490*/  LOP3.LUT R8, R8, 0x20, RZ, 0xfc, !PT ;  /* 0x0000002008087812 */ /* 0x000fe400078efcff */
[----:B------:R-:W-:Y:S01]  /*1b4a0*/  PRMT R5, RZ, 0x7610, R5 ;  /* 0x00007610ff057816 */ /* 0x000fe20000000005 */
[----:B------:R-:W2:Y:S04]  /*1b4b0*/  LDL R13, [R1+0x4f4] ;  /* 0x0004f400010d7983 */ /* 0x000ea80000100800 */
[----:B----4-:R1:W4:Y:S04]  /*1b4c0*/  @!P3 LDG.E.U16 R17, desc[UR10][R2.64] ;  /* 0x0000000a0211b981 */ /* 0x010328000c1e1500 */
[----:B0-----:R-:W3:Y:S01]  /*1b4d0*/  LDL R7, [R1+0x508] ;  /* 0x0005080001077983 */ /* 0x001ee20000100800 */
[----:B-1----:R-:W-:-:S02]  /*1b4e0*/  @!P4 IMAD.MOV.U32 R2, RZ, RZ, R9 ;  /* 0x000000ffff02c224 */ /* 0x002fc400078e0009 */
[----:B------:R-:W-:Y:S01]  /*1b4f0*/  @!P4 IMAD.MOV.U32 R3, RZ, RZ, R12 ;  /* 0x000000ffff03c224 */ /* 0x000fe200078e000c */
[----:B------:R-:W-:Y:S01]  /*1b500*/  ISETP.GE.AND P2, PT, R8, UR6, PT ;  /* 0x0000000608007c0c */ /* 0x000fe2000bf46270 */
[----:B------:R-:W2:Y:S04]  /*1b510*/  LDL R9, [R1+0x4f8] ;  /* 0x0004f80001097983 */ /* 0x000ea80000100800 */
[----:B------:R0:W4:Y:S04]  /*1b520*/  @!P4 LDG.E.U16 R25, desc[UR10][R2.64] ;  /* 0x0000000a0219c981 */ /* 0x000128000c1e1500 */
[----:B------:R-:W2:Y:S01]  /*1b530*/  LDL R3, [R1+0x504] ;  /* 0x0005040001037983 */ /* 0x000ea20000100800 */
[----:B------:R-:W1:Y:S02]  /*1b540*/  S2R R8, SR_TID.X ;  /* 0x0000000000087919 */ /* 0x000e640000002100 */
[----:B-1----:R-:W-:-:S04]  /*1b550*/  SHF.R.U32.HI R12, RZ, 0x5, R8 ;  /* 0x00000005ff0c7819 */ /* 0x002fc80000011608 */
[----:B------:R-:W-:-:S04]  /*1b560*/  SGXT.U32 R12, R12, 0x1 ;  /* 0x000000010c0c781a */ /* 0x000fc80000000000 */
[----:B0-----:R-:W-:-:S04]  /*1b570*/  LOP3.LUT R2, R12, 0x24, RZ, 0xfc, !PT ;  /* 0x000000240c027812 */ /* 0x001fc800078efcff */
[----:B------:R-:W-:Y:S01]  /*1b580*/  ISETP.GE.AND P4, PT, R2, UR6, PT ;  /* 0x0000000602007c0c */ /* 0x000fe2000bf86270 */
[----:B---3--:R-:W-:Y:S01]  /*1b590*/  @!P0 IMAD.MOV.U32 R2, RZ, RZ, R7 ;  /* 0x000000ffff028224 */ /* 0x008fe200078e0007 */
[----:B----4-:R-:W-:Y:S04]  /*1b5a0*/  STL [R1+0x19ec], R25 ;  /* 0x0019ec1901007387 */ /* 0x010fe80000100800 */
[----:B--2---:R0:W2:Y:S04]  /*1b5b0*/  @!P0 LDG.E.U16 R5, desc[UR10][R2.64] ;  /* 0x0000000a02058981 */ /* 0x0040a8000c1e1500 */
[----:B------:R-:W0:Y:S04]  /*1b5c0*/  LDL R2, [R1+0x4fc] ;  /* 0x0004fc0001027983 */ /* 0x000e280000100800 */
[----:B------:R-:W0:Y:S01]  /*1b5d0*/  LDL R3, [R1+0x500] ;  /* 0x0005000001037983 */ /* 0x000e220000100800 */
[----:B------:R-:W-:-:S02]  /*1b5e0*/  LOP3.LUT R8, R12, 0x22, RZ, 0xfc, !PT ;  /* 0x000000220c087812 */ /* 0x000fc400078efcff */
[----:B------:R-:W-:Y:S01]  /*1b5f0*/  PRMT R14, RZ, 0x7610, R14 ;  /* 0x00007610ff0e7816 */ /* 0x000fe2000000000e */
[----:B------:R-:W3:Y:S01]  /*1b600*/  LDL R12, [R1+0x4ec] ;  /* 0x0004ec00010c7983 */ /* 0x000ee20000100800 */
[----:B------:R-:W-:-:S03]  /*1b610*/  ISETP.GE.AND P3, PT, R8, UR6, PT ;  /* 0x0000000608007c0c */ /* 0x000fc6000bf66270 */
[----:B------:R-:W4:Y:S01]  /*1b620*/  LDL R8, [R1+0x4f0] ;  /* 0x0004f00001087983 */ /* 0x000f220000100800 */
[----:B------:R-:W1:Y:S02]  /*1b630*/  S2R R7, SR_TID.X ;  /* 0x0000000000077919 */ /* 0x000e640000002100 */
[----:B-1----:R-:W-:Y:S02]  /*1b640*/  SHF.R.U32.HI R7, RZ, 0x5, R7 ;  /* 0x00000005ff077819 */ /* 0x002fe40000011607 */
[----:B0-----:R-:W-:-:S04]  /*1b650*/  @!P1 LOP3.LUT R3, R3, R2, RZ, 0x3c, !PT ;  /* 0x0000000203039212 */ /* 0x001fc800078e3cff */
[----:B------:R-:W-:-:S04]  /*1b660*/  @!P1 LOP3.LUT R2, R3, R2, RZ, 0x3c, !PT ;  /* 0x0000000203029212 */ /* 0x000fc800078e3cff */
[----:B------:R-:W-:-:S05]  /*1b670*/  @!P1 LOP3.LUT R3, R3, R2, RZ, 0x3c, !PT ;  /* 0x0000000203039212 */ /* 0x000fca00078e3cff */
[----:B------:R0:W3:Y:S01]  /*1b680*/  @!P1 LDG.E.U16 R14, desc[UR10][R2.64] ;  /* 0x0000000a020e9981 */ /* 0x0000e2000c1e1500 */
[----:B------:R-:W-:-:S04]  /*1b690*/  SGXT.U32 R7, R7, 0x1 ;  /* 0x000000010707781a */ /* 0x000fc80000000000 */
[----:B0-----:R-:W-:Y:S02]  /*1b6a0*/  LOP3.LUT R3, R7, 0x26, RZ, 0xfc, !PT ;  /* 0x0000002607037812 */ /* 0x001fe400078efcff */
[----:B------:R-:W0:Y:S01]  /*1b6b0*/  S2R R7, SR_TID.X ;  /* 0x0000000000077919 */ /* 0x000e220000002100 */
[----:B------:R-:W-:Y:S01]  /*1b6c0*/  PRMT R18, RZ, 0x7610, R18 ;  /* 0x00007610ff127816 */ /* 0x000fe20000000012 */
[----:B------:R-:W-:Y:S01]  /*1b6d0*/  @!P2 IMAD.MOV.U32 R2, RZ, RZ, R9 ;  /* 0x000000ffff02a224 */ /* 0x000fe200078e0009 */
[----:B------:R-:W-:Y:S01]  /*1b6e0*/  ISETP.GE.AND P0, PT, R3, UR6, PT ;  /* 0x0000000603007c0c */ /* 0x000fe2000bf06270 */
[----:B------:R-:W-:-:S05]  /*1b6f0*/  @!P2 IMAD.MOV.U32 R3, RZ, RZ, R13 ;  /* 0x000000ffff03a224 */ /* 0x000fca00078e000d */
[----:B------:R4:W3:Y:S01]  /*1b700*/  @!P2 LDG.E.U16 R18, desc[UR10][R2.64] ;  /* 0x0000000a0212a981 */ /* 0x0008e2000c1e1500 */
[----:B------:R-:W-:-:S03]  /*1b710*/  PRMT R26, RZ, 0x7610, R26 ;  /* 0x00007610ff1a7816 */ /* 0x000fc6000000001a */
[----:B--2---:R1:W-:Y:S01]  /*1b720*/  STL [R1+0x14], R5 ;  /* 0x0000140501007387 */ /* 0x0043e20000100800 */
[----:B----4-:R-:W-:-:S03]  /*1b730*/  @!P3 IMAD.MOV.U32 R2, RZ, RZ, R8 ;  /* 0x000000ffff02b224 */ /* 0x010fc600078e0008 */
[----:B-1----:R-:W2:Y:S01]  /*1b740*/  LDL R5, [R1+0x4e8] ;  /* 0x0004e80001057983 */ /* 0x002ea20000100800 */
[----:B0-----:R-:W-:-:S04]  /*1b750*/  SHF.R.U32.HI R7, RZ, 0x5, R7 ;  /* 0x00000005ff077819 */ /* 0x001fc80000011607 */
[----:B------:R-:W-:-:S04]  /*1b760*/  SGXT.U32 R7, R7, 0x1 ;  /* 0x000000010707781a */ /* 0x000fc80000000000 */
[----:B------:R-:W-:-:S04]  /*1b770*/  LOP3.LUT R3, R7, 0x28, RZ, 0xfc, !PT ;  /* 0x0000002807037812 */ /* 0x000fc800078efcff */
[----:B------:R-:W-:Y:S01]  /*1b780*/  ISETP.GE.AND P1, PT, R3, UR6, PT ;  /* 0x0000000603007c0c */ /* 0x000fe2000bf26270 */
[----:B---3--:R-:W-:-:S05]  /*1b790*/  @!P3 IMAD.MOV.U32 R3, RZ, RZ, R12 ;  /* 0x000000ffff03b224 */ /* 0x008fca00078e000c */
[----:B------:R2:W3:Y:S04]  /*1b7a0*/  @!P3 LDG.E.U16 R26, desc[UR10][R2.64] ;  /* 0x0000000a021ab981 */ /* 0x0004e8000c1e1500 */
[----:B------:R0:W-:Y:S04]  /*1b7b0*/  STL [R1+0x60], R14 ;  /* 0x0000600e01007387 */ /* 0x0001e80000100800 */
[----:B0-----:R-:W4:Y:S04]  /*1b7c0*/  LDL.LU R14, [R1+0x1ad4] ;  /* 0x001ad400010e7983 */ /* 0x001f280000300800 */
[----:B------:R-:W3:Y:S01]  /*1b7d0*/  LDL R3, [R1+0x4e4] ;  /* 0x0004e40001037983 */ /* 0x000ee20000100800 */
[----:B------:R-:W-:-:S03]  /*1b7e0*/  PRMT R10, RZ, 0x7610, R10 ;  /* 0x00007610ff0a7816 */ /* 0x000fc6000000000a */
[----:B------:R-:W4:Y:S04]  /*1b7f0*/  LDL R13, [R1+0x4dc] ;  /* 0x0004dc00010d7983 */ /* 0x000f280000100800 */
[----:B------:R-:W4:Y:S01]  /*1b800*/  LDL R9, [R1+0x4e0] ;  /* 0x0004e00001097983 */ /* 0x000f220000100800 */
[----:B------:R-:W0:Y:S03]  /*1b810*/  S2R R7, SR_TID.X ;  /* 0x0000000000077919 */ /* 0x000e260000002100 */
[----:B------:R-:W4:Y:S01]  /*1b820*/  LDL R12, [R1+0x4c0] ;  /* 0x0004c000010c7983 */ /* 0x000f220000100800 */
[----:B--2---:R-:W-:Y:S01]  /*1b830*/  @!P4 IMAD.MOV.U32 R2, RZ, RZ, R5 ;  /* 0x000000ffff02c224 */ /* 0x004fe200078e0005 */
[----:B0-----:R-:W-:-:S02]  /*1b840*/  SHF.R.U32.HI R8, RZ, 0x5, R7 ;  /* 0x00000005ff087819 */ /* 0x001fc40000011607 */
[----:B------:R-:W2:Y:S04]  /*1b850*/  LDL R7, [R1+0x4d8] ;  /* 0x0004d80001077983 */ /* 0x000ea80000100800 */
[----:B---3--:R4:W3:Y:S01]  /*1b860*/  @!P4 LDG.E.U16 R10, desc[UR10][R2.64] ;  /* 0x0000000a020ac981 */ /* 0x0088e2000c1e1500 */
[----:B------:R-:W-:-:S04]  /*1b870*/  SGXT.U32 R8, R8, 0x1 ;  /* 0x000000010808781a */ /* 0x000fc80000000000 */
[----:B------:R-:W-:Y:S01]  /*1b880*/  LOP3.LUT R8, R8, 0x2a, RZ, 0xfc, !PT ;  /* 0x0000002a08087812 */ /* 0x000fe200078efcff */
[----:B------:R-:W0:Y:S03]  /*1b890*/  S2R R5, SR_TID.X ;  /* 0x0000000000057919 */ /* 0x000e260000002100 */
[----:B------:R-:W-:Y:S01]  /*1b8a0*/  ISETP.GE.AND P2, PT, R8, UR6, PT ;  /* 0x0000000608007c0c */ /* 0x000fe2000bf46270 */
[----:B----4-:R-:W-:Y:S01]  /*1b8b0*/  @!P0 IMAD.MOV.U32 R2, RZ, RZ, R9 ;  /* 0x000000ffff028224 */ /* 0x010fe200078e0009 */
[----:B------:R-:W-:Y:S02]  /*1b8c0*/  PRMT R0, RZ, 0x7610, R0 ;  /* 0x00007610ff007816 */ /* 0x000fe40000000000 */
[--C-:B0-----:R-:W-:Y:S02]  /*1b8d0*/  SHF.R.U32.HI R3, RZ, 0x5, R5.reuse ;  /* 0x00000005ff037819 */ /* 0x101fe40000011605 */
[----:B------:R-:W-:-:S02]  /*1b8e0*/  SHF.R.U32.HI R5, RZ, 0x5, R5 ;  /* 0x00000005ff057819 */ /* 0x000fc40000011605 */
[----:B------:R-:W-:Y:S02]  /*1b8f0*/  SGXT.U32 R3, R3, 0x1 ;  /* 0x000000010303781a */ /* 0x000fe40000000000 */
[----:B------:R-:W-:Y:S02]  /*1b900*/  SGXT.U32 R5, R5, 0x1 ;  /* 0x000000010505781a */ /* 0x000fe40000000000 */
[----:B------:R-:W-:-:S04]  /*1b910*/  LOP3.LUT R3, R3, 0x2c, RZ, 0xfc, !PT ;  /* 0x0000002c03037812 */ /* 0x000fc800078efcff */
[----:B------:R-:W-:Y:S01]  /*1b920*/  ISETP.GE.AND P3, PT, R3, UR6, PT ;  /* 0x0000000603007c0c */ /* 0x000fe2000bf66270 */
[----:B------:R-:W-:Y:S01]  /*1b930*/  @!P0 IMAD.MOV.U32 R3, RZ, RZ, R13 ;  /* 0x000000ffff038224 */ /* 0x000fe200078e000d */
[----:B------:R-:W-:-:S04]  /*1b940*/  LOP3.LUT R13, R5, 0x2e, RZ, 0xfc, !PT ;  /* 0x0000002e050d7812 */ /* 0x000fc800078efcff */
[----:B------:R2:W4:Y:S04]  /*1b950*/  @!P0 LDG.E.U16 R0, desc[UR10][R2.64] ;  /* 0x0000000a02008981 */ /* 0x000528000c1e1500 */
[----:B---3--:R0:W-:Y:S04]  /*1b960*/  STL [R1+0x10], R10 ;  /* 0x0000100a01007387 */ /* 0x0081e80000100800 */
[----:B------:R-:W3:Y:S04]  /*1b970*/  LDL R8, [R1+0x4bc] ;  /* 0x0004bc0001087983 */ /* 0x000ee80000100800 */
[----:B------:R-:W3:Y:S04]  /*1b980*/  LDL R9, [R1+0x4b0] ;  /* 0x0004b00001097983 */ /* 0x000ee80000100800 */
[----:B0-----:R-:W3:Y:S04]  /*1b990*/  LDL R10, [R1+0x4b8] ;  /* 0x0004b800010a7983 */ /* 0x001ee80000100800 */
[----:B------:R-:W3:Y:S01]  /*1b9a0*/  LDL R5, [R1+0x4b4] ;  /* 0x0004b40001057983 */ /* 0x000ee20000100800 */
[----:B------:R-:W-:Y:S01]  /*1b9b0*/  PRMT R19, RZ, 0x7610, R19 ;  /* 0x00007610ff137816 */ /* 0x000fe20000000013 */
[----:B--2---:R-:W-:-:S02]  /*1b9c0*/  @!P1 IMAD.MOV.U32 R2, RZ, RZ, R7 ;  /* 0x000000ffff029224 */ /* 0x004fc400078e0007 */
[----:B------:R-:W-:-:S05]  /*1b9d0*/  @!P1 IMAD.MOV.U32 R3, RZ, RZ, R12 ;  /* 0x000000ffff039224 */ /* 0x000fca00078e000c */
[----:B------:R0:W2:Y:S02]  /*1b9e0*/  @!P1 LDG.E.U16 R19, desc[UR10][R2.64] ;  /* 0x0000000a02139981 */ /* 0x0000a4000c1e1500 */
[----:B0-----:R-:W0:Y:S01]  /*1b9f0*/  S2R R3, SR_TID.X ;  /* 0x0000000000037919 */ /* 0x001e220000002100 */
[----:B------:R-:W-:Y:S01]  /*1ba00*/  PRMT R4, RZ, 0x7610, R4 ;  /* 0x00007610ff047816 */ /* 0x000fe20000000004 */
[----:B------:R-:W1:Y:S01]  /*1ba10*/  S2R R7, SR_TID.X ;  /* 0x0000000000077919 */ /* 0x000e620000002100 */
[----:B0-----:R-:W-:-:S04]  /*1ba20*/  SHF.R.U32.HI R3, RZ, 0x5, R3 ;  /* 0x00000005ff037819 */ /* 0x001fc80000011603 */
[----:B------:R-:W-:-:S04]  /*1ba30*/  SGXT.U32 R3, R3, 0x1 ;  /* 0x000000010303781a */ /* 0x000fc80000000000 */
[----:B------:R-:W-:-:S04]  /*1ba40*/  LOP3.LUT R3, R3, 0x30, RZ, 0xfc, !PT ;  /* 0x0000003003037812 */ /* 0x000fc800078efcff */
[----:B------:R-:W-:Y:S02]  /*1ba50*/  ISETP.GE.AND P1, PT, R3, UR6, PT ;  /* 0x0000000603007c0c */ /* 0x000fe4000bf26270 */
[----:B------:R-:W-:Y:S02]  /*1ba60*/  PRMT R6, RZ, 0x7610, R6 ;  /* 0x00007610ff067816 */ /* 0x000fe40000000006 */
[----:B-1----:R-:W-:Y:S01]  /*1ba70*/  SHF.R.U32.HI R7, RZ, 0x5, R7 ;  /* 0x00000005ff077819 */ /* 0x002fe20000011607 */
[----:B----4-:R-:W-:Y:S01]  /*1ba80*/  STL [R1+0x48], R0 ;  /* 0x0000480001007387 */ /* 0x010fe20000100800 */
[----:B------:R-:W-:Y:S02]  /*1ba90*/  ISETP.GE.AND P0, PT, R13, UR6, PT ;  /* 0x000000060d007c0c */ /* 0x000fe4000bf06270 */
[----:B------:R-:W-:Y:S01]  /*1baa0*/  SGXT.U32 R7, R7, 0x1 ;  /* 0x000000010707781a */ /* 0x000fe20000000000 */
[----:B------:R-:W4:Y:S04]  /*1bab0*/  LDL R13, [R1+0x4a8] ;  /* 0x0004a800010d7983 */ /* 0x000f280000100800 */
[----:B------:R-:W2:Y:S01]  /*1bac0*/  LDL R12, [R1+0x4ac] ;  /* 0x0004ac00010c7983 */ /* 0x000ea20000100800 */
[----:B---3--:R-:W-:-:S03]  /*1bad0*/  @!P2 IMAD.MOV.U32 R2, RZ, RZ, R8 ;  /* 0x000000ffff02a224 */ /* 0x008fc600078e0008 */
[----:B------:R-:W3:Y:S01]  /*1bae0*/  LDL R8, [R1+0x4a0] ;  /* 0x0004a00001087983 */ /* 0x000ee20000100800 */
[----:B------:R-:W-:-:S05]  /*1baf0*/  @!P2 IMAD.MOV.U32 R3, RZ, RZ, R10 ;  /* 0x000000ffff03a224 */ /* 0x000fca00078e000a */
[----:B------:R0:W3:Y:S02]  /*1bb00*/  @!P2 LDG.E.U16 R4, desc[UR10][R2.64] ;  /* 0x0000000a0204a981 */ /* 0x0000e4000c1e1500 */
[----:B0-----:R-:W-:Y:S02]  /*1bb10*/  @!P3 IMAD.MOV.U32 R2, RZ, RZ, R5 ;  /* 0x000000ffff02b224 */ /* 0x001fe400078e0005 */
[----:B------:R-:W-:-:S05]  /*1bb20*/  @!P3 IMAD.MOV.U32 R3, RZ, RZ, R9 ;  /* 0x000000ffff03b224 */ /* 0x000fca00078e0009 */
[----:B------:R4:W3:Y:S01]  /*1bb30*/  @!P3 LDG.E.U16 R6, desc[UR10][R2.64] ;  /* 0x0000000a0206b981 */ /* 0x0008e2000c1e1500 */
[----:B------:R-:W-:-:S03]  /*1bb40*/  LOP3.LUT R10, R7, 0x32, RZ, 0xfc, !PT ;  /* 0x00000032070a7812 */ /* 0x000fc600078efcff */
[----:B------:R-:W3:Y:S01]  /*1bb50*/  LDL R7, [R1+0x4a4] ;  /* 0x0004a40001077983 */ /* 0x000ee20000100800 */
[----:B------:R-:W0:Y:S01]  /*1bb60*/  S2R R5, SR_TID.X ;  /* 0x0000000000057919 */ /* 0x000e220000002100 */
[----:B------:R-:W-:Y:S02]  /*1bb70*/  ISETP.GE.AND P2, PT, R10, UR6, PT ;  /* 0x000000060a007c0c */ /* 0x000fe4000bf46270 */
[----:B------:R-:W-:Y:S01]  /*1bb80*/  PRMT R11, RZ, 0x7610, R11 ;  /* 0x00007610ff0b7816 */ /* 0x000fe2000000000b */
[----:B----4-:R-:W-:Y:S02]  /*1bb90*/  @!P0 IMAD.MOV.U32 R3, RZ, RZ, R13 ;  /* 0x000000ffff038224 */ /* 0x010fe400078e000d */
[----:B--2---:R-:W-:-:S05]  /*1bba0*/  @!P0 IMAD.MOV.U32 R2, RZ, RZ, R12 ;  /* 0x000000ffff028224 */ /* 0x004fca00078e000c */
[----:B------:R1:W2:Y:S04]  /*1bbb0*/  @!P0 LDG.E.U16 R11, desc[UR10][R2.64] ;  /* 0x0000000a020b8981 */ /* 0x0002a8000c1e1500 */
[----:B---3--:R3:W-:Y:S04]  /*1bbc0*/  STL [R1], R4 ;  /* 0x0000000401007387 */ /* 0x0087e80000100800 */
[----:B------:R-:W4:Y:S04]  /*1bbd0*/  LDL R10, [R1+0x498] ;  /* 0x00049800010a7983 */ /* 0x000f280000100800 */
[----:B------:R-:W2:Y:S01]  /*1bbe0*/  LDL R9, [R1+0x49c] ;  /* 0x00049c0001097983 */ /* 0x000ea20000100800 */
[----:B---3--:R-:W3:Y:S03]  /*1bbf0*/  S2R R4, SR_TID.X ;  /* 0x0000000000047919 */ /* 0x008ee60000002100 */
[----:B------:R0:W-:Y:S01]  /*1bc00*/  STL [R1+0x4], R6 ;  /* 0x0000040601007387 */ /* 0x0001e20000100800 */
[----:B-1----:R-:W-:-:S02]  /*1bc10*/  @!P1 IMAD.MOV.U32 R3, RZ, RZ, R8 ;  /* 0x000000ffff039224 */ /* 0x002fc400078e0008 */
[----:B------:R-:W-:Y:S01]  /*1bc20*/  @!P1 IMAD.MOV.U32 R2, RZ, RZ, R7 ;  /* 0x000000ffff029224 */ /* 0x000fe200078e0007 */
[----:B------:R-:W2:Y:S04]  /*1bc30*/  LDL R8, [R1+0x488] ;  /* 0x0004880001087983 */ /* 0x000ea80000100800 */
[----:B------:R-:W2:Y:S01]  /*1bc40*/  LDL R7, [R1+0x48c] ;  /* 0x00048c0001077983 */ /* 0x000ea20000100800 */
[----:B0-----:R-:W-:-:S03]  /*1bc50*/  SHF.R.U32.HI R6, RZ, 0x5, R5 ;  /* 0x00000005ff067819 */ /* 0x001fc60000011605 */
[----:B------:R-:W2:Y:S01]  /*1bc60*/  LDL R5, [R1+0x490] ;  /* 0x0004900001057983 */ /* 0x000ea20000100800 */
[----:B---3--:R-:W-:-:S04]  /*1bc70*/  SHF.R.U32.HI R4, RZ, 0x5, R4 ;  /* 0x00000005ff047819 */ /* 0x008fc80000011604 */
[----:B------:R-:W-:-:S04]  /*1bc80*/  SGXT.U32 R4, R4, 0x1 ;  /* 0x000000010404781a */ /* 0x000fc80000000000 */
[----:B------:R-:W-:-:S04]  /*1bc90*/  LOP3.LUT R4, R4, 0x34, RZ, 0xfc, !PT ;  /* 0x0000003404047812 */ /* 0x000fc800078efcff */
[----:B------:R-:W-:Y:S02]  /*1bca0*/  ISETP.GE.AND P3, PT, R4, UR6, PT ;  /* 0x0000000604007c0c */ /* 0x000fe4000bf66270 */
[----:B------:R-:W3:Y:S01]  /*1bcb0*/  LDL R4, [R1+0x494] ;  /* 0x0004940001047983 */ /* 0x000ee20000100800 */
[----:B------:R-:W-:Y:S02]  /*1bcc0*/  SGXT.U32 R6, R6, 0x1 ;  /* 0x000000010606781a */ /* 0x000fe40000000000 */
[----:B------:R-:W-:Y:S02]  /*1bcd0*/  PRMT R20, RZ, 0x7610, R20 ;  /* 0x00007610ff147816 */ /* 0x000fe40000000014 */
[----:B------:R-:W-:Y:S02]  /*1bce0*/  LOP3.LUT R6, R6, 0x36, RZ, 0xfc, !PT ;  /* 0x0000003606067812 */ /* 0x000fe400078efcff */
[----:B------:R-:W-:Y:S02]  /*1bcf0*/  PRMT R29, RZ, 0x7610, R29 ;  /* 0x00007610ff1d7816 */ /* 0x000fe4000000001d */
[----:B------:R-:W-:Y:S01]  /*1bd00*/  ISETP.GE.AND P0, PT, R6, UR6, PT ;  /* 0x0000000606007c0c */ /* 0x000fe2000bf06270 */
[----:B------:R4:W3:Y:S01]  /*1bd10*/  @!P1 LDG.E.U16 R20, desc[UR10][R2.64] ;  /* 0x0000000a02149981 */ /* 0x0008e2000c1e1500 */
[----:B------:R-:W-:-:S02]  /*1bd20*/  PRMT R27, RZ, 0x7610, R27 ;  /* 0x00007610ff1b7816 */ /* 0x000fc4000000001b */
[----:B------:R-:W-:Y:S01]  /*1bd30*/  PRMT R21, RZ, 0x7610, R21 ;  /* 0x00007610ff157816 */ /* 0x000fe20000000015 */
[----:B------:R-:W0:Y:S01]  /*1bd40*/  S2R R6, SR_TID.X ;  /* 0x0000000000067919 */ /* 0x000e220000002100 */
[----:B----4-:R-:W-:Y:S02]  /*1bd50*/  @!P2 IMAD.MOV.U32 R3, RZ, RZ, R10 ;  /* 0x000000ffff03a224 */ /* 0x010fe400078e000a */
[----:B--2---:R-:W-:-:S05]  /*1bd60*/  @!P2 IMAD.MOV.U32 R2, RZ, RZ, R9 ;  /* 0x000000ffff02a224 */ /* 0x004fca00078e0009 */
[----:B------:R1:W2:Y:S02]  /*1bd70*/  @!P2 LDG.E.U16 R29, desc[UR10][R2.64] ;  /* 0x0000000a021da981 */ /* 0x0002a4000c1e1500 */
[----:B-1----:R-:W-:Y:S02]  /*1bd80*/  @!P3 IMAD.MOV.U32 R3, RZ, RZ, R5 ;  /* 0x000000ffff03b224 */ /* 0x002fe400078e0005 */
[----:B---3--:R-:W-:-:S05]  /*1bd90*/  @!P3 IMAD.MOV.U32 R2, RZ, RZ, R4 ;  /* 0x000000ffff02b224 */ /* 0x008fca00078e0004 */
[----:B------:R1:W3:Y:S02]  /*1bda0*/  @!P3 LDG.E.U16 R27, desc[UR10][R2.64] ;  /* 0x0000000a021bb981 */ /* 0x0002e4000c1e1500 */
[----:B-1----:R-:W-:Y:S02]  /*1bdb0*/  @!P0 IMAD.MOV.U32 R2, RZ, RZ, R7 ;  /* 0x000000ffff028224 */ /* 0x002fe400078e0007 */
[----:B------:R-:W-:-:S05]  /*1bdc0*/  @!P0 IMAD.MOV.U32 R3, RZ, RZ, R8 ;  /* 0x000000ffff038224 */ /* 0x000fca00078e0008 */
[----:B------:R-:W4:Y:S01]  /*1bdd0*/  @!P0 LDG.E.U16 R21, desc[UR10][R2.64] ;  /* 0x0000000a02158981 */ /* 0x000f22000c1e1500 */
[----:B0-----:R-:W-:-:S04]  /*1bde0*/  SHF.R.U32.HI R6, RZ, 0x5, R6 ;  /* 0x00000005ff067819 */ /* 0x001fc80000011606 */
[----:B------:R-:W-:-:S04]  /*1bdf0*/  SGXT.U32 R6, R6, 0x1 ;  /* 0x000000010606781a */ /* 0x000fc80000000000 */
[----:B------:R-:W-:-:S04]  /*1be00*/  LOP3.LUT R6, R6, 0x38, RZ, 0xfc, !PT ;  /* 0x0000003806067812 */ /* 0x000fc800078efcff */
[----:B------:R-:W-:Y:S02]  /*1be10*/  ISETP.GE.AND P1, PT, R6, UR6, PT ;  /* 0x0000000606007c0c */ /* 0x000fe4000bf26270 */
[----:B------:R-:W0:Y:S02]  /*1be20*/  S2R R6, SR_TID.X ;  /* 0x0000000000067919 */ /* 0x000e240000002100 */
[----:B0-----:R-:W-:-:S04]  /*1be30*/  SHF.R.U32.HI R6, RZ, 0x5, R6 ;  /* 0x00000005ff067819 */ /* 0x001fc80000011606 */
[----:B------:R-:W-:-:S04]  /*1be40*/  SGXT.U32 R6, R6, 0x1 ;  /* 0x000000010606781a */ /* 0x000fc80000000000 */
[----:B------:R-:W-:Y:S02]  /*1be50*/  LOP3.LUT R9, R6, 0x3a, RZ, 0xfc, !PT ;  /* 0x0000003a06097812 */ /* 0x000fe400078efcff */
[----:B------:R-:W0:Y:S02]  /*1be60*/  S2R R6, SR_TID.X ;  /* 0x0000000000067919 */ /* 0x000e240000002100 */
[----:B------:R-:W-:Y:S02]  /*1be70*/  ISETP.GE.AND P2, PT, R9, UR6, PT ;  /* 0x0000000609007c0c */ /* 0x000fe4000bf46270 */
[--C-:B0-----:R-:W-:Y:S02]  /*1be80*/  SHF.R.U32.HI R7, RZ, 0x5, R6.reuse ;  /* 0x00000005ff077819 */ /* 0x101fe40000011606 */
[----:B------:R-:W-:Y:S02]  /*1be90*/  SHF.R.U32.HI R6, RZ, 0x5, R6 ;  /* 0x00000005ff067819 */ /* 0x000fe40000011606 */
[----:B------:R-:W-:-:S02]  /*1bea0*/  SGXT.U32 R7, R7, 0x1 ;  /* 0x000000010707781a */ /* 0x000fc40000000000 */
[----:B------:R-:W-:Y:S02]  /*1beb0*/  SGXT.U32 R6, R6, 0x1 ;  /* 0x000000010606781a */ /* 0x000fe40000000000 */
[----:B------:R-:W-:Y:S02]  /*1bec0*/  LOP3.LUT R7, R7, 0x3c, RZ, 0xfc, !PT ;  /* 0x0000003c07077812 */ /* 0x000fe400078efcff */
[----:B------:R-:W-:Y:S02]  /*1bed0*/  LOP3.LUT R6, R6, 0x3e, RZ, 0xfc, !PT ;  /* 0x0000003e06067812 */ /* 0x000fe400078efcff */
[----:B------:R-:W-:Y:S02]  /*1bee0*/  ISETP.GE.AND P3, PT, R7, UR6, PT ;  /* 0x0000000607007c0c */ /* 0x000fe4000bf66270 */
[----:B------:R-:W-:Y:S01]  /*1bef0*/  ISETP.GE.AND P4, PT, R6, UR6, PT ;  /* 0x0000000606007c0c */ /* 0x000fe2000bf86270 */
[----:B--2---:R-:W-:Y:S04]  /*1bf00*/  STL [R1+0x19e8], R29 ;  /* 0x0019e81d01007387 */ /* 0x004fe80000100800 */
[----:B------:R-:W2:Y:S04]  /*1bf10*/  LDL R5, [R1+0x480] ;  /* 0x0004800001057983 */ /* 0x000ea80000100800 */
[----:B------:R-:W2:Y:S04]  /*1bf20*/  LDL R4, [R1+0x484] ;  /* 0x0004840001047983 */ /* 0x000ea80000100800 */
[----:B---3--:R-:W-:Y:S04]  /*1bf30*/  STL [R1+0x19d0], R27 ;  /* 0x0019d01b01007387 */ /* 0x008fe80000100800 */
[----:B------:R-:W-:Y:S04]  /*1bf40*/  STL [R1+0x19d4], R27 ;  /* 0x0019d41b01007387 */ /* 0x000fe80000100800 */
[----:B------:R-:W-:Y:S04]  /*1bf50*/  STL [R1+0x19d8], R27 ;  /* 0x0019d81b01007387 */ /* 0x000fe80000100800 */
[----:B------:R0:W-:Y:S04]  /*1bf60*/  STL [R1+0x38], R11 ;  /* 0x0000380b01007387 */ /* 0x0001e80000100800 */
[----:B----4-:R-:W-:Y:S04]  /*1bf70*/  STL [R1+0x19a4], R21 ;  /* 0x0019a41501007387 */ /* 0x010fe80000100800 */
[----:B------:R1:W-:Y:S04]  /*1bf80*/  STL [R1+0x19a8], R21 ;  /* 0x0019a81501007387 */ /* 0x0003e80000100800 */
[----:B------:R-:W3:Y:S04]  /*1bf90*/  LDL R9, [R1+0x478] ;  /* 0x0004780001097983 */ /* 0x000ee80000100800 */
[----:B------:R-:W4:Y:S04]  /*1bfa0*/  LDL R8, [R1+0x47c] ;  /* 0x00047c0001087983 */ /* 0x000f280000100800 */
[----:B------:R-:W4:Y:S04]  /*1bfb0*/  LDL R7, [R1+0x470] ;  /* 0x0004700001077983 */ /* 0x000f280000100800 */
[----:B------:R-:W4:Y:S04]  /*1bfc0*/  LDL R6, [R1+0x474] ;  /* 0x0004740001067983 */ /* 0x000f280000100800 */
[----:B------:R-:W4:Y:S04]  /*1bfd0*/  LDL R13, [R1+0x468] ;  /* 0x00046800010d7983 */ /* 0x000f280000100800 */
[----:B------:R-:W4:Y:S01]  /*1bfe0*/  LDL R12, [R1+0x46c] ;  /* 0x00046c00010c7983 */ /* 0x000f220000100800 */
[----:B------:R-:W1:Y:S01]  /*1bff0*/  S2R R10, SR_TID.X ;  /* 0x00000000000a7919 */ /* 0x000e620000002100 */
[----:B------:R-:W1:Y:S02]  /*1c000*/  S2R R0, SR_TID.X ;  /* 0x0000000000007919 */ /* 0x000e640000002100 */
[----:B0-----:R-:W4:Y:S01]  /*1c010*/  LDL R11, [R1+0x560] ;  /* 0x00056000010b7983 */ /* 0x001f220000100800 */
[----:B------:R-:W-:-:S02]  /*1c020*/  PRMT R3, RZ, 0x7610, R3 ;  /* 0x00007610ff037816 */ /* 0x000fc40000000003 */
[----:B-1----:R-:W-:Y:S02]  /*1c030*/  LOP3.LUT R21, R10, 0x3f, RZ, 0xc0, !PT ;  /* 0x0000003f0a157812 */ /* 0x002fe400078ec0ff */
[----:B------:R-:W4:Y:S01]  /*1c040*/  LDL R10, [R1+0x564] ;  /* 0x00056400010a7983 */ /* 0x000f220000100800 */
[----:B------:R-:W-:-:S04]  /*1c050*/  SHF.R.U32.HI R0, RZ, 0x5, R0 ;  /* 0x00000005ff007819 */ /* 0x000fc80000011600 */
[----:B------:R-:W-:Y:S02]  /*1c060*/  SGXT.U32 R2, R0, 0x1 ;  /* 0x000000010002781a */ /* 0x000fe40000000000 */
[----:B------:R-:W-:Y:S02]  /*1c070*/  PRMT R0, RZ, 0x7610, R0 ;  /* 0x00007610ff007816 */ /* 0x000fe40000000000 */
[----:B------:R-:W-:Y:S02]  /*1c080*/  ISETP.GE.AND P0, PT, R2, UR6, PT ;  /* 0x0000000602007c0c */ /* 0x000fe4000bf06270 */
[----:B------:R-:W-:Y:S01]  /*1c090*/  PRMT R2, RZ, 0x7610, R2 ;  /* 0x00007610ff027816 */ /* 0x000fe20000000002 */
[----:B------:R-:W-:Y:S04]  /*1c0a0*/  STL [R1+0x19e4], R21 ;  /* 0x0019e41501007387 */ /* 0x000fe80000100800 */
[----:B--2---:R3:W2:Y:S02]  /*1c0b0*/  @!P1 LDG.E.U16 R0, desc[UR10][R4.64] ;  /* 0x0000000a04009981 */ /* 0x0046a4000c1e1500 */
[----:B---3--:R-:W-:-:S02]  /*1c0c0*/  @!P2 IMAD.MOV.U32 R5, RZ, RZ, R9 ;  /* 0x000000ffff05a224 */ /* 0x008fc400078e0009 */
[----:B------:R-:W3:Y:S01]  /*1c0d0*/  LDL R9, [R1+0xcf8] ;  /* 0x000cf80001097983 */ /* 0x000ee20000100800 */
[----:B----4-:R-:W-:-:S03]  /*1c0e0*/  @!P2 IMAD.MOV.U32 R4, RZ, RZ, R8 ;  /* 0x000000ffff04a224 */ /* 0x010fc600078e0008 */
[----:B------:R-:W3:Y:S04]  /*1c0f0*/  LDL R8, [R1+0xcfc] ;  /* 0x000cfc0001087983 */ /* 0x000ee80000100800 */
[----:B------:R0:W4:Y:S04]  /*1c100*/  @!P2 LDG.E.U16 R2, desc[UR10][R4.64] ;  /* 0x0000000a0402a981 */ /* 0x000128000c1e1500 */
[----:B------:R1:W2:Y:S01]  /*1c110*/  @!P3 LDG.E.U16 R3, desc[UR10][R6.64] ;  /* 0x0000000a0603b981 */ /* 0x0002a2000c1e1500 */
[----:B0-----:R-:W-:Y:S01]  /*1c120*/  PRMT R4, RZ, 0x7610, R4 ;  /* 0x00007610ff047816 */ /* 0x001fe20000000004 */
[----:B-1----:R-:W-:-:S02]  /*1c130*/  @!P4 IMAD.MOV.U32 R6, RZ, RZ, R12 ;  /* 0x000000ffff06c224 */ /* 0x002fc400078e000c */
[----:B------:R-:W-:-:S05]  /*1c140*/  @!P4 IMAD.MOV.U32 R7, RZ, RZ, R13 ;  /* 0x000000ffff07c224 */ /* 0x000fca00078e000d */
[----:B------:R0:W4:Y:S01]  /*1c150*/  @!P4 LDG.E.U16 R4, desc[UR10][R6.64] ;  /* 0x0000000a0604c981 */ /* 0x000122000c1e1500 */
[----:B------:R-:W-:Y:S01]  /*1c160*/  PRMT R14, RZ, 0x7610, R14 ;  /* 0x00007610ff0e7816 */ /* 0x000fe2000000000e */
[----:B0-----:R-:W-:Y:S02]  /*1c170*/  @!P0 IMAD.MOV.U32 R7, RZ, RZ, R11 ;  /* 0x000000ffff078224 */ /* 0x001fe400078e000b */
[----:B------:R-:W-:-:S05]  /*1c180*/  @!P0 IMAD.MOV.U32 R6, RZ, RZ, R10 ;  /* 0x000000ffff068224 */ /* 0x000fca00078e000a */
[----:B------:R0:W4:Y:S01]  /*1c190*/  @!P0 LDG.E.U16 R14, desc[UR10][R6.64] ;  /* 0x0000000a060e8981 */ /* 0x000122000c1e1500 */
[----:B------:R-:W-:Y:S02]  /*1c1a0*/  ISETP.GE.AND P1, PT, R21, UR6, PT ;  /* 0x0000000615007c0c */ /* 0x000fe4000bf26270 */
[----:B------:R-:W-:Y:S01]  /*1c1b0*/  PRMT R5, RZ, 0x7610, R5 ;  /* 0x00007610ff057816 */ /* 0x000fe20000000005 */
[----:B------:R-:W-:Y:S10]  /*1c1c0*/  BAR.SYNC.DEFER_BLOCKING 0x0 ;  /* 0x0000000000007b1d */ /* 0x000ff40000010000 */
[----:B---3--:R1:W3:Y:S04]  /*1c1d0*/  @!P1 LDG.E.U16 R5, desc[UR10][R8.64] ;  /* 0x0000000a08059981 */ /* 0x0082e8000c1e1500 */
[----:B--2---:R-:W-:Y:S04]  /*1c1e0*/  STL [R1+0x19cc], R3 ;  /* 0x0019cc0301007387 */ /* 0x004fe80000100800 */
[----:B------:R-:W-:Y:S04]  /*1c1f0*/  STL [R1+0x19dc], R3 ;  /* 0x0019dc0301007387 */ /* 0x000fe80000100800 */
[----:B------:R-:W-:Y:S04]  /*1c200*/  STL [R1+0x19e0], R3 ;  /* 0x0019e00301007387 */ /* 0x000fe80000100800 */
[----:B----4-:R-:W-:Y:S04]  /*1c210*/  STL [R1+0x19a0], R4 ;  /* 0x0019a00401007387 */ /* 0x010fe80000100800 */
[----:B------:R-:W1:Y:S04]  /*1c220*/  LDL R8, [R1+0xcd8] ;  /* 0x000cd80001087983 */ /* 0x000e680000100800 */
[----:B------:R-:W1:Y:S01]  /*1c230*/  LDL R9, [R1+0xcdc] ;  /* 0x000cdc0001097983 */ /* 0x000e620000100800 */
[----:B0-----:R-:W-:-:S03]  /*1c240*/  PRMT R6, RZ, 0x7610, R6 ;  /* 0x00007610ff067816 */ /* 0x001fc60000000006 */
[----:B------:R-:W2:Y:S04]  /*1c250*/  LDL R11, [R1+0xc98] ;  /* 0x000c9800010b7983 */ /* 0x000ea80000100800 */
[----:B------:R-:W2:Y:S01]  /*1c260*/  LDL R10, [R1+0xc9c] ;  /* 0x000c9c00010a7983 */ /* 0x000ea20000100800 */
[----:B------:R-:W-:-:S03]  /*1c270*/  PRMT R7, RZ, 0x7610, R7 ;  /* 0x00007610ff077816 */ /* 0x000fc60000000007 */
[----:B------:R-:W4:Y:S04]  /*1c280*/  LDL R13, [R1+0xc18] ;  /* 0x000c1800010d7983 */ /* 0x000f280000100800 */
[----:B------:R-:W4:Y:S01]  /*1c290*/  LDL R12, [R1+0xc1c] ;  /* 0x000c1c00010c7983 */ /* 0x000f220000100800 */
[----:B-1----:R-:W-:-:S04]  /*1c2a0*/  @!P1 LOP3.LUT R9, R9, R8, RZ, 0x3c, !PT ;  /* 0x0000000809099212 */ /* 0x002fc800078e3cff */
[----:B------:R-:W-:-:S04]  /*1c2b0*/  @!P1 LOP3.LUT R8, R9, R8, RZ, 0x3c, !PT ;  /* 0x0000000809089212 */ /* 0x000fc800078e3cff */
[----:B------:R-:W-:Y:S01]  /*1c2c0*/  @!P1 LOP3.LUT R9, R9, R8, RZ, 0x3c, !PT ;  /* 0x0000000809099212 */ /* 0x000fe200078e3cff */
[----:B--2---:R0:W2:Y:S04]  /*1c2d0*/  @!P1 LDG.E.U16 R7, desc[UR10][R10.64] ;  /* 0x0000000a0a079981 */ /* 0x0040a8000c1e1500 */
[----:B------:R-:W4:Y:S04]  /*1c2e0*/  @!P1 LDG.E.U16 R6, desc[UR10][R8.64] ;  /* 0x0000000a08069981 */ /* 0x000f28000c1e1500 */
[----:B---3--:R-:W-:Y:S04]  /*1c2f0*/  STL [R1+0x19ac], R5 ;  /* 0x0019ac0501007387 */ /* 0x008fe80000100800 */
[----:B------:R-:W-:Y:S04]  /*1c300*/  STL [R1+0x19b0], R5 ;  /* 0x0019b00501007387 */ /* 0x000fe80000100800 */
[----:B----4-:R-:W-:Y:S04]  /*1c310*/  STL [R1+0x19b4], R6 ;  /* 0x0019b40601007387 */ /* 0x010fe80000100800 */
[----:B------:R-:W-:Y:S04]  /*1c320*/  STL [R1+0x19b8], R6 ;  /* 0x0019b80601007387 */ /* 0x000fe80000100800 */
[----:B------:R-:W0:Y:S04]  /*1c330*/  LDL R10, [R1+0xc58] ;  /* 0x000c5800010a7983 */ /* 0x000e280000100800 */
[----:B------:R-:W0:Y:S01]  /*1c340*/  LDL R11, [R1+0xc5c] ;  /* 0x000c5c00010b7983 */ /* 0x000e220000100800 */
[----:B------:R-:W-:-:S02]  /*1c350*/  PRMT R8, RZ, 0x7610, R8 ;  /* 0x00007610ff087816 */ /* 0x000fc40000000008 */
[----:B0-----:R-:W-:-:S04]  /*1c360*/  @!P1 LOP3.LUT R11, R11, R10, RZ, 0x3c, !PT ;  /* 0x0000000a0b0b9212 */ /* 0x001fc800078e3cff */
[----:B------:R-:W-:-:S04]  /*1c370*/  @!P1 LOP3.LUT R10, R11, R10, RZ, 0x3c, !PT ;  /* 0x0000000a0b0a9212 */ /* 0x000fc800078e3cff */
[----:B------:R-:W-:-:S05]  /*1c380*/  @!P1 LOP3.LUT R11, R11, R10, RZ, 0x3c, !PT ;  /* 0x0000000a0b0b9212 */ /* 0x000fca00078e3cff */
[----:B------:R-:W3:Y:S01]  /*1c390*/  @!P1 LDG.E.U16 R8, desc[UR10][R10.64] ;  /* 0x0000000a0a089981 */ /* 0x000ee2000c1e1500 */
[----:B------:R-:W-:-:S03]  /*1c3a0*/  PRMT R9, RZ, 0x7610, R9 ;  /* 0x00007610ff097816 */ /* 0x000fc60000000009 */
[----:B--2---:R-:W-:Y:S04]  /*1c3b0*/  STL [R1+0x19bc], R7 ;  /* 0x0019bc0701007387 */ /* 0x004fe80000100800 */
[----:B------:R-:W-:Y:S04]  /*1c3c0*/  STL [R1+0x19c0], R7 ;  /* 0x0019c00701007387 */ /* 0x000fe80000100800 */
[----:B------:R0:W2:Y:S04]  /*1c3d0*/  @!P1 LDG.E.U16 R9, desc[UR10][R12.64] ;  /* 0x0000000a0c099981 */ /* 0x0000a8000c1e1500 */
[----:B---3--:R-:W-:Y:S04]  /*1c3e0*/  STL [R1+0x19c4], R8 ;  /* 0x0019c40801007387 */ /* 0x008fe80000100800 */
[----:B------:R-:W-:Y:S04]  /*1c3f0*/  STL [R1+0x19c8], R8 ;  /* 0x0019c80801007387 */ /* 0x000fe80000100800 */
[----:B------:R-:W0:Y:S04]  /*1c400*/  LDL R12, [R1+0xbd8] ;  /* 0x000bd800010c7983 */ /* 0x000e280000100800 */
[----:B------:R-:W0:Y:S01]  /*1c410*/  LDL R13, [R1+0xbdc] ;  /* 0x000bdc00010d7983 */ /* 0x000e220000100800 */
[----:B------:R-:W-:-:S02]  /*1c420*/  PRMT R10, RZ, 0x7610, R10 ;  /* 0x00007610ff0a7816 */ /* 0x000fc4000000000a */
[----:B0-----:R-:W-:-:S04]  /*1c430*/  @!P1 LOP3.LUT R13, R13, R12, RZ, 0x3c, !PT ;  /* 0x0000000c0d0d9212 */ /* 0x001fc800078e3cff */
[----:B------:R-:W-:-:S04]  /*1c440*/  @!P1 LOP3.LUT R12, R13, R12, RZ, 0x3c, !PT ;  /* 0x0000000c0d0c9212 */ /* 0x000fc800078e3cff */
[----:B------:R-:W-:-:S05]  /*1c450*/  @!P1 LOP3.LUT R13, R13, R12, RZ, 0x3c, !PT ;  /* 0x0000000c0d0d9212 */ /* 0x000fca00078e3cff */
[----:B------:R0:W3:Y:S04]  /*1c460*/  @!P1 LDG.E.U16 R10, desc[UR10][R12.64] ;  /* 0x0000000a0c0a9981 */ /* 0x0000e8000c1e1500 */
[----:B------:R-:W0:Y:S04]  /*1c470*/  LDL R12, [R1+0xb98] ;  /* 0x000b9800010c7983 */ /* 0x000e280000100800 */
[----:B------:R-:W0:Y:S01]  /*1c480*/  LDL R13, [R1+0xb9c] ;  /* 0x000b9c00010d7983 */ /* 0x000e220000100800 */
[----:B------:R-:W-:Y:S02]  /*1c490*/  PRMT R11, RZ, 0x7610, R11 ;  /* 0x00007610ff0b7816 */ /* 0x000fe4000000000b */
[----:B0-----:R-:W-:-:S04]  /*1c4a0*/  @!P1 LOP3.LUT R13, R13, R12, RZ, 0x3c, !PT ;  /* 0x0000000c0d0d9212 */ /* 0x001fc800078e3cff */
[----:B------:R-:W-:-:S04]  /*1c4b0*/  @!P1 LOP3.LUT R12, R13, R12, RZ, 0x3c, !PT ;  /* 0x0000000c0d0c9212 */ /* 0x000fc800078e3cff */
[----:B------:R-:W-:-:S05]  /*1c4c0*/  @!P1 LOP3.LUT R13, R13, R12, RZ, 0x3c, !PT ;  /* 0x0000000c0d0d9212 */ /* 0x000fca00078e3cff */
[----:B------:R0:W4:Y:S04]  /*1c4d0*/  @!P1 LDG.E.U16 R11, desc[UR10][R12.64] ;  /* 0x0000000a0c0b9981 */ /* 0x000128000c1e1500 */
[----:B------:R-:W0:Y:S04]  /*1c4e0*/  LDL R12, [R1+0xb58] ;  /* 0x000b5800010c7983 */ /* 0x000e280000100800 */
[----:B------:R-:W0:Y:S01]  /*1c4f0*/  LDL R13, [R1+0xb5c] ;  /* 0x000b5c00010d7983 */ /* 0x000e220000100800 */
[----:B------:R-:W-:Y:S02]  /*1c500*/  PRMT R28, RZ, 0x7610, R28 ;  /* 0x00007610ff1c7816 */ /* 0x000fe4000000001c */
[----:B0-----:R-:W-:-:S04]  /*1c510*/  @!P1 LOP3.LUT R13, R13, R12, RZ, 0x3c, !PT ;  /* 0x0000000c0d0d9212 */ /* 0x001fc800078e3cff */
[----:B------:R-:W-:-:S04]  /*1c520*/  @!P1 LOP3.LUT R12, R13, R12, RZ, 0x3c, !PT ;  /* 0x0000000c0d0c9212 */ /* 0x000fc800078e3cff */
[----:B------:R-:W-:-:S05]  /*1c530*/  @!P1 LOP3.LUT R13, R13, R12, RZ, 0x3c, !PT ;  /* 0x0000000c0d0d9212 */ /* 0x000fca00078e3cff */
[----:B------:R-:W2:Y:S04]  /*1c540*/  @!P1 LDG.E.U16 R28, desc[UR10][R12.64] ;  /* 0x0000000a0c1c9981 */ /* 0x000ea8000c1e1500 */
        /* <DEDUP_REMOVED lines=8> */
[----:B------:R-:W3:Y:S04]  /*1c5d0*/  @!P1 LDG.E.U16 R22, desc[UR10][R12.64] ;  /* 0x0000000a0c169981 */ /* 0x000ee8000c1e1500 */
[----:B---3--:R0:W-:Y:S04]  /*1c5e0*/  STL [R1+0x20], R22 ;  /* 0x0000201601007387 */ /* 0x0081e80000100800 */
[----:B0-----:R-:W3:Y:S04]  /*1c5f0*/  LDL.LU R22, [R1+0x1acc] ;  /* 0x001acc0001167983 */ /* 0x001ee80000300800 */
[----:B------:R-:W4:Y:S04]  /*1c600*/  LDL R12, [R1+0xad8] ;  /* 0x000ad800010c7983 */ /* 0x000f280000100800 */
[----:B------:R-:W4:Y:S01]  /*1c610*/  LDL R13, [R1+0xadc] ;  /* 0x000adc00010d7983 */ /* 0x000f220000100800 */
[----:B--2---:R-:W-:-:S02]  /*1c620*/  PRMT R28, RZ, 0x7610, R28 ;  /* 0x00007610ff1c7816 */ /* 0x004fc4000000001c */
[----:B----4-:R-:W-:-:S04]  /*1c630*/  @!P1 LOP3.LUT R13, R13, R12, RZ, 0x3c, !PT ;  /* 0x0000000c0d0d9212 */ /* 0x010fc800078e3cff */
[----:B------:R-:W-:-:S04]  /*1c640*/  @!P1 LOP3.LUT R12, R13, R12, RZ, 0x3c, !PT ;  /* 0x0000000c0d0c9212 */ /* 0x000fc800078e3cff */
[----:B------:R-:W-:-:S05]  /*1c650*/  @!P1 LOP3.LUT R13, R13, R12, RZ, 0x3c, !PT ;  /* 0x0000000c0d0d9212 */ /* 0x000fca00078e3cff */
[----:B------:R-:W2:Y:S04]  /*1c660*/  @!P1 LDG.E.U16 R28, desc[UR10][R12.64] ;  /* 0x0000000a0c1c9981 */ /* 0x000ea8000c1e1500 */
[----:B--2---:R0:W-:Y:S04]  /*1c670*/  STL [R1+0x24], R28 ;  /* 0x0000241c01007387 */ /* 0x0041e80000100800 */
[----:B0-----:R-:W2:Y:S04]  /*1c680*/  LDL.LU R28, [R1+0x1ac8] ;  /* 0x001ac800011c7983 */ /* 0x001ea80000300800 */
[----:B------:R-:W4:Y:S04]  /*1c690*/  LDL R12, [R1+0xa98] ;  /* 0x000a9800010c7983 */ /* 0x000f280000100800 */
[----:B------:R-:W4:Y:S01]  /*1c6a0*/  LDL R13, [R1+0xa9c] ;  /* 0x000a9c00010d7983 */ /* 0x000f220000100800 */
[----:B---3--:R-:W-:-:S02]  /*1c6b0*/  PRMT R22, RZ, 0x7610, R22 ;  /* 0x00007610ff167816 */ /* 0x008fc40000000016 */
[----:B----4-:R-:W-:-:S04]  /*1c6c0*/  @!P1 LOP3.LUT R13, R13, R12, RZ, 0x3c, !PT ;  /* 0x0000000c0d0d9212 */ /* 0x010fc800078e3cff */
        /* <DEDUP_REMOVED lines=481> */
[----:B------:R-:W2:Y:S04]  /*1e4e0*/  LDL R12, [R1+0x57c] ;  /* 0x00057c00010c7983 */ /* 0x000ea80000100800 */
[----:B------:R-:W2:Y:S01]  /*1e4f0*/  LDL R13, [R1+0xcf4] ;  /* 0x000cf400010d7983 */ /* 0x000ea20000100800 */
[----:B0-----:R-:W0:Y:S02]  /*1e500*/  S2R R28, SR_TID.X ;  /* 0x00000000001c7919 */ /* 0x001e240000002100 */
[----:B0-----:R-:W-:-:S05]  /*1e510*/  LOP3.LUT R28, R28, 0x3f, RZ, 0xc0, !PT ;  /* 0x0000003f1c1c7812 */ /* 0x001fca00078ec0ff */
[----:B------:R-:W-:-:S05]  /*1e520*/  IMAD.SHL.U32 R28, R28, 0x2, RZ ;  /* 0x000000021c1c7824 */ /* 0x000fca00078e00ff */
[----:B------:R0:W-:Y:S02]  /*1e530*/  STS.U16 [R28+UR5+0x8000], R14 ;  /* 0x0080000e1c007988 */ /* 0x0001e40008000405 */
[----:B0-----:R-:W-:Y:S02]  /*1e540*/  PRMT R28, RZ, 0x7610, R28 ;  /* 0x00007610ff1c7816 */ /* 0x001fe4000000001c */
[----:B--2---:R-:W-:-:S04]  /*1e550*/  @!P1 LOP3.LUT R13, R13, R12, RZ, 0x3c, !PT ;  /* 0x0000000c0d0d9212 */ /* 0x004fc800078e3cff */
[----:B------:R-:W-:-:S04]  /*1e560*/  @!P1 LOP3.LUT R12, R13, R12, RZ, 0x3c, !PT ;  /* 0x0000000c0d0c9212 */ /* 0x000fc800078e3cff */
[----:B------:R-:W-:-:S05]  /*1e570*/  @!P1 LOP3.LUT R13, R13, R12, RZ, 0x3c, !PT ;  /* 0x0000000c0d0d9212 */ /* 0x000fca00078e3cff */
[----:B------:R-:W2:Y:S04]  /*1e580*/  @!P1 LDG.E.U16 R28, desc[UR10][R12.64] ;  /* 0x0000000a0c1c9981 */ /* 0x000ea8000c1e1500 */
[----:B------:R-:W-:Y:S04]  /*1e590*/  STL [R1+0x1988], R14 ;  /* 0x0019880e01007387 */ /* 0x000fe80000100800 */
[----:B------:R-:W-:Y:S04]  /*1e5a0*/  STL [R1+0x198c], R14 ;  /* 0x00198c0e01007387 */ /* 0x000fe80000100800 */
        /* <DEDUP_REMOVED lines=58> */
[----:B------:R-:W-:Y:S04]  /*1e950*/  STL [R1+0x199c], R18 ;  /* 0x00199c1201007387 */ /* 0x000fe80000100800 */
[----:B--2---:R0:W-:Y:S04]  /*1e960*/  STL [R1+0x23c], R28 ;  /* 0x00023c1c01007387 */ /* 0x0041e80000100800 */
[----:B------:R-:W2:Y:S04]  /*1e970*/  LDL R12, [R1+0xbc8] ;  /* 0x000bc800010c7983 */ /* 0x000ea80000100800 */
[----:B------:R-:W2:Y:S01]  /*1e980*/  LDL R13, [R1+0xbcc] ;  /* 0x000bcc00010d7983 */ /* 0x000ea20000100800 */
[----:B------:R-:W-:-:S03]  /*1e990*/  PRMT R5, RZ, 0x7610, R5 ;  /* 0x00007610ff057816 */ /* 0x000fc60000000005 */
[----:B------:R-:W-:Y:S04]  /*1e9a0*/  STL [R1+0x1974], R19 ;  /* 0x0019741301007387 */ /* 0x000fe80000100800 */
[----:B------:R-:W-:Y:S01]  /*1e9b0*/  STL [R1+0x1978], R19 ;  /* 0x0019781301007387 */ /* 0x000fe20000100800 */
[----:B0-----:R-:W0:Y:S01]  /*1e9c0*/  S2R R28, SR_TID.X ;  /* 0x00000000001c7919 */ /* 0x001e220000002100 */
[----:B--2---:R-:W-:-:S04]  /*1e9d0*/  @!P1 LOP3.LUT R13, R13, R12, RZ, 0x3c, !PT ;  /* 0x0000000c0d0d9212 */ /* 0x004fc800078e3cff */
[----:B------:R-:W-:-:S04]  /*1e9e0*/  @!P1 LOP3.LUT R12, R13, R12, RZ, 0x3c, !PT ;  /* 0x0000000c0d0c9212 */ /* 0x000fc800078e3cff */
[----:B------:R-:W-:-:S05]  /*1e9f0*/  @!P1 LOP3.LUT R13, R13, R12, RZ, 0x3c, !PT ;  /* 0x0000000c0d0d9212 */ /* 0x000fca00078e3cff */
[----:B------:R1:W2:Y:S04]  /*1ea00*/  @!P1 LDG.E.U16 R5, desc[UR10][R12.64] ;  /* 0x0000000a0c059981 */ /* 0x0002a8000c1e1500 */
[----:B------:R-:W1:Y:S04]  /*1ea10*/  LDL R12, [R1+0xb88] ;  /* 0x000b8800010c7983 */ /* 0x000e680000100800 */
[----:B------:R-:W1:Y:S01]  /*1ea20*/  LDL R13, [R1+0xb8c] ;  /* 0x000b8c00010d7983 */ /* 0x000e620000100800 */
[----:B0-----:R-:W-:-:S05]  /*1ea30*/  LOP3.LUT R28, R28, 0x3f, RZ, 0xc0, !PT ;  /* 0x0000003f1c1c7812 */ /* 0x001fca00078ec0ff */
[----:B------:R-:W-:-:S05]  /*1ea40*/  IMAD.SHL.U32 R28, R28, 0x2, RZ ;  /* 0x000000021c1c7824 */ /* 0x000fca00078e00ff */
[----:B------:R-:W-:Y:S04]  /*1ea50*/  STS.U16 [R28+UR5+0x8a00], R19 ;  /* 0x008a00131c007988 */ /* 0x000fe80008000405 */
[----:B------:R0:W-:Y:S02]  /*1ea60*/  STS.U16 [R28+UR5+0x8c00], R20 ;  /* 0x008c00141c007988 */ /* 0x0001e40008000405 */
[----:B0-----:R-:W-:Y:S02]  /*1ea70*/  PRMT R28, RZ, 0x7610, R28 ;  /* 0x00007610ff1c7816 */ /* 0x001fe4000000001c */
[----:B-1----:R-:W-:-:S04]  /*1ea80*/  @!P1 LOP3.LUT R13, R13, R12, RZ, 0x3c, !PT ;  /* 0x0000000c0d0d9212 */ /* 0x002fc800078e3cff */
[----:B------:R-:W-:-:S04]  /*1ea90*/  @!P1 LOP3.LUT R12, R13, R12, RZ, 0x3c, !PT ;  /* 0x0000000c0d0c9212 */ /* 0x000fc800078e3cff */
[----:B------:R-:W-:-:S05]  /*1eaa0*/  @!P1 LOP3.LUT R13, R13, R12, RZ, 0x3c, !PT ;  /* 0x0000000c0d0d9212 */ /* 0x000fca00078e3cff */
[----:B------:R-:W4:Y:S04]  /*1eab0*/  @!P1 LDG.E.U16 R28, desc[UR10][R12.64] ;  /* 0x0000000a0c1c9981 */ /* 0x000f28000c1e1500 */
[----:B------:R-:W-:Y:S04]  /*1eac0*/  STL [R1+0x197c], R20 ;  /* 0x00197c1401007387 */ /* 0x000fe80000100800 */
[----:B------:R-:W-:Y:S04]  /*1ead0*/  STL [R1+0x1994], R20 ;  /* 0x0019941401007387 */ /* 0x000fe80000100800 */
[----:B--2---:R-:W-:Y:S04]  /*1eae0*/  STL [R1+0x238], R5 ;  /* 0x0002380501007387 */ /* 0x004fe80000100800 */
[----:B----4-:R-:W-:Y:S04]  /*1eaf0*/  STL [R1+0x234], R28 ;  /* 0x0002341c01007387 */ /* 0x010fe80000100800 */
[----:B------:R-:W2:Y:S04]  /*1eb00*/  LDL R12, [R1+0xb48] ;  /* 0x000b4800010c7983 */ /* 0x000ea80000100800 */
[----:B------:R-:W2:Y:S01]  /*1eb10*/  LDL R13, [R1+0xb4c] ;  /* 0x000b4c00010d7983 */ /* 0x000ea20000100800 */
[----:B---3--:R-:W-:-:S02]  /*1eb20*/  PRMT R22, RZ, 0x7610, R22 ;  /* 0x00007610ff167816 */ /* 0x008fc40000000016 */
[----:B--2---:R-:W-:-:S04]  /*1eb30*/  @!P1 LOP3.LUT R13, R13, R12, RZ, 0x3c, !PT ;  /* 0x0000000c0d0d9212 */ /* 0x004fc800078e3cff */
[----:B------:R-:W-:-:S04]  /*1eb40*/  @!P1 LOP3.LUT R12, R13, R12, RZ, 0x3c, !PT ;  /* 0x0000000c0d0c9212 */ /* 0x000fc800078e3cff */
[----:B------:R-:W-:-:S05]  /*1eb50*/  @!P1 LOP3.LUT R13, R13, R12, RZ, 0x3c, !PT ;  /* 0x0000000c0d0d9212 */ /* 0x000fca00078e3cff */
[----:B------:R-:W2:Y:S04]  /*1eb60*/  @!P1 LDG.E.U16 R22, desc[UR10][R12.64] ;  /* 0x0000000a0c169981 */ /* 0x000ea8000c1e1500 */
[----:B------:R-:W-:Y:S04]  /*1eb70*/  STL [R1+0x1998], R0 ;  /* 0x0019980001007387 */ /* 0x000fe80000100800 */
        /* <DEDUP_REMOVED lines=9> */
[----:B------:R-:W4:Y:S04]  /*1ec10*/  LDL R12, [R1+0xac8] ;  /* 0x000ac800010c7983 */ /* 0x000f280000100800 */
[----:B------:R-:W4:Y:S01]  /*1ec20*/  LDL R13, [R1+0xacc] ;  /* 0x000acc00010d7983 */ /* 0x000f220000100800 */
[----:B------:R-:W-:-:S03]  /*1ec30*/  PRMT R17, RZ, 0x7610, R17 ;  /* 0x00007610ff117816 */ /* 0x000fc60000000011 */
[----:B---3--:R0:W-:Y:S01]  /*1ec40*/  STL [R1+0x220], R27 ;  /* 0x0002201b01007387 */ /* 0x0081e20000100800 */
[----:B------:R-:W-:-:S03]  /*1ec50*/  PRMT R25, RZ, 0x7610, R25 ;  /* 0x00007610ff197816 */ /* 0x000fc60000000019 */
[----:B0-----:R-:W3:Y:S01]  /*1ec60*/  LDL R27, [R1+0xa0c] ;  /* 0x000a0c00011b7983 */ /* 0x001ee20000100800 */
[----:B----4-:R-:W-:-:S04]  /*1ec70*/  @!P1 LOP3.LUT R13, R13, R12, RZ, 0x3c, !PT ;  /* 0x0000000c0d0d9212 */ /* 0x010fc800078e3cff */
[----:B------:R-:W-:-:S04]  /*1ec80*/  @!P1 LOP3.LUT R12, R13, R12, RZ, 0x3c, !PT ;  /* 0x0000000c0d0c9212 */ /* 0x000fc800078e3cff */
[----:B------:R-:W-:-:S05]  /*1ec90*/  @!P1 LOP3.LUT R13, R13, R12, RZ, 0x3c, !PT ;  /* 0x0000000c0d0d9212 */ /* 0x000fca00078e3cff */
[----:B------:R0:W4:Y:S04]  /*1eca0*/  @!P1 LDG.E.U16 R17, desc[UR10][R12.64] ;  /* 0x0000000a0c119981 */ /* 0x000128000c1e1500 */
[----:B------:R-:W0:Y:S04]  /*1ecb0*/  LDL R12, [R1+0xa88] ;  /* 0x000a8800010c7983 */ /* 0x000e280000100800 */
[----:B------:R-:W0:Y:S02]  /*1ecc0*/  LDL R13, [R1+0xa8c] ;  /* 0x000a8c00010d7983 */ /* 0x000e240000100800 */
[----:B0-----:R-:W-:-:S04]  /*1ecd0*/  @!P1 LOP3.LUT R13, R13, R12, RZ, 0x3c, !PT ;  /* 0x0000000c0d0d9212 */ /* 0x001fc800078e3cff */
[----:B------:R-:W-:-:S04]  /*1ece0*/  @!P1 LOP3.LUT R12, R13, R12, RZ, 0x3c, !PT ;  /* 0x0000000c0d0c9212 */ /* 0x000fc800078e3cff */
[----:B------:R-:W-:-:S05]  /*1ecf0*/  @!P1 LOP3.LUT R13, R13, R12, RZ, 0x3c, !PT ;  /* 0x0000000c0d0d9212 */ /* 0x000fca00078e3cff */
[----:B------:R-:W2:Y:S04]  /*1ed00*/  @!P1 LDG.E.U16 R25, desc[UR10][R12.64] ;  /* 0x0000000a0c199981 */ /* 0x000ea8000c1e1500 */
[----:B----4-:R0:W-:Y:S04]  /*1ed10*/  STL [R1+0x210], R17 ;  /* 0x0002101101007387 */ /* 0x0101e80000100800 */
[----:B0-----:R-:W4:Y:S04]  /*1ed20*/  LDL R17, [R1+0x9cc] ;  /* 0x0009cc0001117983 */ /* 0x001f280000100800 */
        /* <DEDUP_REMOVED lines=8> */
[----:B------:R0:W3:Y:S04]  /*1edb0*/  @!P1 LDG.E.U16 R3, desc[UR10][R12.64] ;  /* 0x0000000a0c039981 */ /* 0x0000e8000c1e1500 */
[----:B------:R-:W4:Y:S01]  /*1edc0*/  LDL R13, [R1+0xa08] ;  /* 0x000a0800010d7983 */ /* 0x000f220000100800 */
[----:B------:R-:W-:Y:S01]  /*1edd0*/  PRMT R29, RZ, 0x7610, R29 ;  /* 0x00007610ff1d7816 */ /* 0x000fe2000000001d */
[----:B0-----:R-:W-:-:S05]  /*1ede0*/  @!P1 IMAD.MOV.U32 R12, RZ, RZ, R27 ;  /* 0x000000ffff0c9224 */ /* 0x001fca00078e001b */
[----:B----4-:R-:W4:Y:S04]  /*1edf0*/  @!P1 LDG.E.U16 R29, desc[UR10][R12.64] ;  /* 0x0000000a0c1d9981 */ /* 0x010f28000c1e1500 */
[----:B---3--:R0:W-:Y:S04]  /*1ee00*/  STL [R1+0x1f0], R3 ;  /* 0x0001f00301007387 */ /* 0x0081e80000100800 */
[----:B0-----:R-:W3:Y:S04]  /*1ee10*/  LDL.LU R3, [R1+0xc] ;  /* 0x00000c0001037983 */ /* 0x001ee80000300800 */
[----:B------:R-:W3:Y:S01]  /*1ee20*/  LDL.LU R27, [R1+0x18] ;  /* 0x00001800011b7983 */ /* 0x000ee20000300800 */
[----:B------:R-:W0:Y:S01]  /*1ee30*/  S2R R5, SR_TID.X ;  /* 0x0000000000057919 */ /* 0x000e220000002100 */
[----:B------:R-:W1:Y:S02]  /*1ee40*/  S2R R28, SR_TID.X ;  /* 0x00000000001c7919 */ /* 0x000e640000002100 */
[----:B----4-:R4:W-:Y:S04]  /*1ee50*/  STL [R1+0x1e0], R29 ;  /* 0x0001e01d01007387 */ /* 0x0109e80000100800 */
[----:B----4-:R-:W4:Y:S04]  /*1ee60*/  LDL.LU R29, [R1+0x19e8] ;  /* 0x0019e800011d7983 */ /* 0x010f280000300800 */
[----:B------:R-:W3:Y:S04]  /*1ee70*/  LDL.LU R12, [R1] ;  /* 0x00000000010c7983 */ /* 0x000ee80000300800 */
[----:B------:R-:W4:Y:S01]  /*1ee80*/  LDL R13, [R1+0x9c8] ;  /* 0x0009c800010d7983 */ /* 0x000f220000100800 */
[----:B0-----:R-:W-:-:S02]  /*1ee90*/  LOP3.LUT R5, R5, 0x3f, RZ, 0xc0, !PT ;  /* 0x0000003f05057812 */ /* 0x001fc400078ec0ff */
[----:B-1----:R-:W-:-:S03]  /*1eea0*/  LOP3.LUT R28, R28, 0x3f, RZ, 0xc0, !PT ;  /* 0x0000003f1c1c7812 */ /* 0x002fc600078ec0ff */
[----:B------:R-:W-:Y:S02]  /*1eeb0*/  IMAD.SHL.U32 R5, R5, 0x2, RZ ;  /* 0x0000000205057824 */ /* 0x000fe400078e00ff */
[----:B------:R-:W-:-:S03]  /*1eec0*/  IMAD.SHL.U32 R28, R28, 0x2, RZ ;  /* 0x000000021c1c7824 */ /* 0x000fc600078e00ff */
[----:B------:R-:W-:Y:S02]  /*1eed0*/  LOP3.LUT R5, R5, 0x10, RZ, 0x3c, !PT ;  /* 0x0000001005057812 */ /* 0x000fe400078e3cff */
[----:B------:R-:W-:Y:S04]  /*1eee0*/  STS.U16 [R28+UR5+0x8e00], R0 ;  /* 0x008e00001c007988 */ /* 0x000fe80008000405 */
[----:B------:R-:W-:Y:S04]  /*1eef0*/  STS.U16 [R5+UR5+0x8080], R22 ;  /* 0x0080801605007988 */ /* 0x000fe80008000405 */
[----:B------:R-:W-:Y:S01]  /*1ef00*/  STS.U16 [R5+UR5+0x8280], R23 ;  /* 0x0082801705007988 */ /* 0x000fe20008000405 */
[----:B------:R-:W-:-:S03]  /*1ef10*/  PRMT R6, RZ, 0x7610, R6 ;  /* 0x00007610ff067816 */ /* 0x000fc60000000006 */
[----:B------:R-:W-:Y:S04]  /*1ef20*/  STS.U16 [R5+UR5+0x8480], R24 ;  /* 0x0084801805007988 */ /* 0x000fe80008000405 */
[----:B--2---:R-:W-:Y:S04]  /*1ef30*/  STS.U16 [R5+UR5+0x8680], R25 ;  /* 0x0086801905007988 */ /* 0x004fe80008000405 */
[----:B------:R-:W-:Y:S04]  /*1ef40*/  STS.U16 [R5+UR5+0x8880], R26 ;  /* 0x0088801a05007988 */ /* 0x000fe80008000405 */
[----:B---3--:R0:W-:Y:S02]  /*1ef50*/  STS.U16 [R5+UR5+0x8a80], R12 ;  /* 0x008a800c05007988 */ /* 0x0081e40008000405 */
[----:B0-----:R-:W-:Y:S01]  /*1ef60*/  @!P1 IMAD.MOV.U32 R12, RZ, RZ, R17 ;  /* 0x000000ffff0c9224 */ /* 0x001fe200078e0011 */
[----:B------:R-:W-:Y:S01]  /*1ef70*/  PRMT R21, RZ, 0x7610, R21 ;  /* 0x00007610ff157816 */ /* 0x000fe20000000015 */
[----:B------:R-:W2:Y:S04]  /*1ef80*/  LDL R17, [R1+0x90c] ;  /* 0x00090c0001117983 */ /* 0x000ea80000100800 */
[----:B----4-:R0:W3:Y:S04]  /*1ef90*/  @!P1 LDG.E.U16 R6, desc[UR10][R12.64] ;  /* 0x0000000a0c069981 */ /* 0x0100e8000c1e1500 */
[----:B------:R-:W0:Y:S04]  /*1efa0*/  LDL R12, [R1+0x988] ;  /* 0x00098800010c7983 */ /* 0x000e280000100800 */
[----:B------:R-:W0:Y:S02]  /*1efb0*/  LDL R13, [R1+0x98c] ;  /* 0x00098c00010d7983 */ /* 0x000e240000100800 */
[----:B0-----:R-:W-:-:S04]  /*1efc0*/  @!P1 LOP3.LUT R13, R13, R12, RZ, 0x3c, !PT ;  /* 0x0000000c0d0d9212 */ /* 0x001fc800078e3cff */
[----:B------:R-:W-:-:S04]  /*1efd0*/  @!P1 LOP3.LUT R12, R13, R12, RZ, 0x3c, !PT ;  /* 0x0000000c0d0c9212 */ /* 0x000fc800078e3cff */
[----:B------:R-:W-:-:S05]  /*1efe0*/  @!P1 LOP3.LUT R13, R13, R12, RZ, 0x3c, !PT ;  /* 0x0000000c0d0d9212 */ /* 0x000fca00078e3cff */
[----:B------:R-:W4:Y:S04]  /*1eff0*/  @!P1 LDG.E.U16 R21, desc[UR10][R12.64] ;  /* 0x0000000a0c159981 */ /* 0x000f28000c1e1500 */
[----:B---3--:R0:W-:Y:S04]  /*1f000*/  STL [R1+0x15c], R6 ;  /* 0x00015c0601007387 */ /* 0x0081e80000100800 */
[----:B0-----:R-:W3:Y:S04]  /*1f010*/  LDL.LU R6, [R1+0x10] ;  /* 0x0000100001067983 */ /* 0x001ee80000300800 */
[----:B----4-:R0:W-:Y:S04]  /*1f020*/  STL [R1+0x14c], R21 ;  /* 0x00014c1501007387 */ /* 0x0101e80000100800 */
[----:B0-----:R-:W4:Y:S04]  /*1f030*/  LDL.LU R21, [R1+0x19e4] ;  /* 0x0019e40001157983 */ /* 0x001f280000300800 */
[----:B------:R-:W2:Y:S04]  /*1f040*/  LDL R12, [R1+0x948] ;  /* 0x00094800010c7983 */ /* 0x000ea80000100800 */
[----:B------:R-:W2:Y:S01]  /*1f050*/  LDL R13, [R1+0x94c] ;  /* 0x00094c00010d7983 */ /* 0x000ea20000100800 */
[----:B------:R-:W-:-:S03]  /*1f060*/  PRMT R7, RZ, 0x7610, R7 ;  /* 0x00007610ff077816 */ /* 0x000fc60000000007 */
[----:B------:R-:W-:Y:S04]  /*1f070*/  STS.U16 [R5+UR5+0x8c80], R29 ;  /* 0x008c801d05007988 */ /* 0x000fe80008000405 */
[----:B------:R0:W-:Y:S04]  /*1f080*/  STS.U16 [R5+UR5+0x8e80], R2 ;  /* 0x008e800205007988 */ /* 0x0001e80008000405 */
[----:B0-----:R-:W3:Y:S01]  /*1f090*/  LDL.LU R5, [R1+0x4] ;  /* 0x0000040001057983 */ /* 0x001ee20000300800 */
[----:B--2---:R-:W-:-:S04]  /*1f0a0*/  @!P1 LOP3.LUT R13, R13, R12, RZ, 0x3c, !PT ;  /* 0x0000000c0d0d9212 */ /* 0x004fc800078e3cff */
[----:B------:R-:W-:-:S04]  /*1f0b0*/  @!P1 LOP3.LUT R12, R13, R12, RZ, 0x3c, !PT ;  /* 0x0000000c0d0c9212 */ /* 0x000fc800078e3cff */
[----:B------:R-:W-:-:S05]  /*1f0c0*/  @!P1 LOP3.LUT R13, R13, R12, RZ, 0x3c, !PT ;  /* 0x0000000c0d0d9212 */ /* 0x000fca00078e3cff */
[----:B------:R0:W2:Y:S04]  /*1f0d0*/  @!P1 LDG.E.U16 R7, desc[UR10][R12.64] ;  /* 0x0000000a0c079981 */ /* 0x0000a8000c1e1500 */
[----:B------:R-:W3:Y:S04]  /*1f0e0*/  LDL.LU R12, [R1+0x8] ;  /* 0x00000800010c7983 */ /* 0x000ee80000300800 */
[----:B------:R-:W2:Y:S01]  /*1f0f0*/  LDL R13, [R1+0x908] ;  /* 0x00090800010d7983 */ /* 0x000ea20000100800 */
[----:B----4-:R-:W-:-:S05]  /*1f100*/  IMAD.SHL.U32 R21, R21, 0x2, RZ ;  /* 0x0000000215157824 */ /* 0x010fca00078e00ff */
[----:B------:R-:W-:Y:S02]  /*1f110*/  LOP3.LUT R21, R21, 0x20, RZ, 0x3c, !PT ;  /* 0x0000002015157812 */ /* 0x000fe400078e3cff */
[----:B------:R-:W-:-:S03]  /*1f120*/  PRMT R16, RZ, 0x7610, R16 ;  /* 0x00007610ff107816 */ /* 0x000fc60000000010 */
[----:B---3--:R0:W-:Y:S02]  /*1f130*/  STS.U16 [R21+UR5+0x8100], R12 ;  /* 0x0081000c15007988 */ /* 0x0081e40008000405 */
[----:B0-----:R-:W-:-:S05]  /*1f140*/  @!P1 IMAD.MOV.U32 R12, RZ, RZ, R17 ;  /* 0x000000ffff0c9224 */ /* 0x001fca00078e0011 */
[----:B--2---:R-:W2:Y:S04]  /*1f150*/  @!P1 LDG.E.U16 R16, desc[UR10][R12.64] ;  /* 0x0000000a0c109981 */ /* 0x004ea8000c1e1500 */
[----:B------:R0:W-:Y:S04]  /*1f160*/  STL [R1+0x13c], R7 ;  /* 0x00013c0701007387 */ /* 0x0001e80000100800 */
[----:B------:R-:W3:Y:S04]  /*1f170*/  LDL R17, [R1+0x808] ;  /* 0x0008080001117983 */ /* 0x000ee80000100800 */
[----:B------:R-:W4:Y:S04]  /*1f180*/  LDL R12, [R1+0x8c8] ;  /* 0x0008c800010c7983 */ /* 0x000f280000100800 */
[----:B------:R-:W4:Y:S04]  /*1f190*/  LDL R13, [R1+0x8cc] ;  /* 0x0008cc00010d7983 */ /* 0x000f280000100800 */
[----:B0-----:R-:W3:Y:S04]  /*1f1a0*/  LDL R7, [R1+0x84c] ;  /* 0x00084c0001077983 */ /* 0x001ee80000100800 */
[----:B------:R-:W-:Y:S04]  /*1f1b0*/  STS.U16 [R21+UR5+0x8300], R3 ;  /* 0x0083000315007988 */ /* 0x000fe80008000405 */
[----:B--2---:R0:W-:Y:S04]  /*1f1c0*/  STL [R1+0x12c], R16 ;  /* 0x00012c1001007387 */ /* 0x0041e80000100800 */
[----:B0-----:R-:W2:Y:S04]  /*1f1d0*/  LDL R16, [R1+0x80c] ;  /* 0x00080c0001107983 */ /* 0x001ea80000100800 */
[----:B------:R-:W3:Y:S01]  /*1f1e0*/  LDL.LU R3, [R1+0x19e0] ;  /* 0x0019e00001037983 */ /* 0x000ee20000300800 */
[----:B----4-:R-:W-:-:S04]  /*1f1f0*/  @!P1 LOP3.LUT R13, R13, R12, RZ, 0x3c, !PT ;  /* 0x0000000c0d0d9212 */ /* 0x010fc800078e3cff */
[----:B------:R-:W-:-:S04]  /*1f200*/  @!P1 LOP3.LUT R12, R13, R12, RZ, 0x3c, !PT ;  /* 0x0000000c0d0c9212 */ /* 0x000fc800078e3cff */
[----:B------:R-:W-:Y:S02]  /*1f210*/  @!P1 LOP3.LUT R13, R13, R12, RZ, 0x3c, !PT ;  /* 0x0000000c0d0d9212 */ /* 0x000fe400078e3cff */
[----:B---3--:R-:W-:-:S06]  /*1f220*/  PRMT R3, RZ, 0x7610, R3 ;  /* 0x00007610ff037816 */ /* 0x008fcc0000000003 */
[----:B------:R-:W3:Y:S04]  /*1f230*/  @!P1 LDG.E.U16 R3, desc[UR10][R12.64] ;  /* 0x0000000a0c039981 */ /* 0x000ee8000c1e1500 */
[----:B------:R-:W-:Y:S04]  /*1f240*/  STS.U16 [R21+UR5+0x8500], R27 ;  /* 0x0085001b15007988 */ /* 0x000fe80008000405 */
[----:B---3--:R0:W-:Y:S04]  /*1f250*/  STL [R1+0x11c], R3 ;  /* 0x00011c0301007387 */ /* 0x0081e80000100800 */
[----:B0-----:R-:W3:Y:S04]  /*1f260*/  LDL.LU R3, [R1+0x19dc] ;  /* 0x0019dc0001037983 */ /* 0x001ee80000300800 */
[----:B------:R-:W4:Y:S04]  /*1f270*/  LDL R12, [R1+0x888] ;  /* 0x00088800010c7983 */ /* 0x000f280000100800 */
[----:B------:R-:W4:Y:S04]  /*1f280*/  LDL R13, [R1+0x88c] ;  /* 0x00088c00010d7983 */ /* 0x000f280000100800 */
[----:B------:R-:W2:Y:S01]  /*1f290*/  LDL.LU R27, [R1+0x19d8] ;  /* 0x0019d800011b7983 */ /* 0x000ea20000300800 */
[----:B----4-:R-:W-:-:S04]  /*1f2a0*/  @!P1 LOP3.LUT R13, R13, R12, RZ, 0x3c, !PT ;  /* 0x0000000c0d0d9212 */ /* 0x010fc800078e3cff */
[C---:B------:R-:W-:Y:S02]  /*1f2b0*/  @!P1 LOP3.LUT R12, R13.reuse, R12, RZ, 0x3c, !PT ;  /* 0x0000000c0d0c9212 */ /* 0x040fe400078e3cff */
[----:B--2---:R-:W-:Y:S02]  /*1f2c0*/  PRMT R27, RZ, 0x7610, R27 ;  /* 0x00007610ff1b7816 */ /* 0x004fe4000000001b */
[----:B------:R-:W-:-:S05]  /*1f2d0*/  @!P1 LOP3.LUT R13, R13, R12, RZ, 0x3c, !PT ;  /* 0x0000000c0d0d9212 */ /* 0x000fca00078e3cff */
[----:B------:R-:W2:Y:S04]  /*1f2e0*/  @!P1 LDG.E.U16 R27, desc[UR10][R12.64] ;  /* 0x0000000a0c1b9981 */ /* 0x000ea8000c1e1500 */
[----:B--2---:R0:W-:Y:S04]  /*1f2f0*/  STL [R1+0x110], R27 ;  /* 0x0001101b01007387 */ /* 0x0041e80000100800 */
[----:B0-----:R-:W2:Y:S04]  /*1f300*/  LDL.LU R27, [R1+0x19d4] ;  /* 0x0019d400011b7983 */ /* 0x001ea80000300800 */
[----:B------:R-:W4:Y:S04]  /*1f310*/  LDL.LU R12, [R1+0x14] ;  /* 0x00001400010c7983 */ /* 0x000f280000300800 */
[----:B------:R-:W3:Y:S01]  /*1f320*/  LDL R13, [R1+0x848] ;  /* 0x00084800010d7983 */ /* 0x000ee20000100800 */
[----:B--2---:R-:W-:-:S03]  /*1f330*/  PRMT R27, RZ, 0x7610, R27 ;  /* 0x00007610ff1b7816 */ /* 0x004fc6000000001b */
[----:B----4-:R0:W-:Y:S02]  /*1f340*/  STS.U16 [R21+UR5+0x8700], R12 ;  /* 0x0087000c15007988 */ /* 0x0101e40008000405 */
[----:B0-----:R-:W-:Y:S01]  /*1f350*/  @!P1 IMAD.MOV.U32 R12, RZ, RZ, R7 ;  /* 0x000000ffff0c9224 */ /* 0x001fe200078e0007 */
[----:B------:R-:W-:Y:S01]  /*1f360*/  PRMT R2, RZ, 0x7610, R2 ;  /* 0x00007610ff027816 */ /* 0x000fe20000000002 */
[----:B------:R-:W2:Y:S04]  /*1f370*/  LDL.LU R7, [R1+0x64] ;  /* 0x0000640001077983 */ /* 0x000ea80000300800 */
[----:B---3--:R0:W3:Y:S04]  /*1f380*/  @!P1 LDG.E.U16 R27, desc[UR10][R12.64] ;  /* 0x0000000a0c1b9981 */ /* 0x0080e8000c1e1500 */
[----:B------:R-:W-:Y:S01]  /*1f390*/  STS.U16 [R21+UR5+0x8900], R6 ;  /* 0x0089000615007988 */ /* 0x000fe20008000405 */
[----:B0-----:R-:W-:-:S02]  /*1f3a0*/  @!P1 IMAD.MOV.U32 R12, RZ, RZ, R16 ;  /* 0x000000ffff0c9224 */ /* 0x001fc400078e0010 */
[----:B------:R-:W-:-:S05]  /*1f3b0*/  @!P1 IMAD.MOV.U32 R13, RZ, RZ, R17 ;  /* 0x000000ffff0d9224 */ /* 0x000fca00078e0011 */
[----:B------:R-:W4:Y:S04]  /*1f3c0*/  @!P1 LDG.E.U16 R2, desc[UR10][R12.64] ;  /* 0x0000000a0c029981 */ /* 0x000f28000c1e1500 */
[----:B---3--:R0:W-:Y:S04]  /*1f3d0*/  STL [R1+0x100], R27 ;  /* 0x0001001b01007387 */ /* 0x0081e80000100800 */
[----:B0-----:R-:W3:Y:S04]  /*1f3e0*/  LDL.LU R27, [R1+0x19d0] ;  /* 0x0019d000011b7983 */ /* 0x001ee80000300800 */
[----:B------:R-:W2:Y:S04]  /*1f3f0*/  LDL.LU R6, [R1+0x68] ;  /* 0x0000680001067983 */ /* 0x000ea80000300800 */
[----:B------:R-:W3:Y:S04]  /*1f400*/  LDL R12, [R1+0x7c8] ;  /* 0x0007c800010c7983 */ /* 0x000ee80000100800 */
[----:B------:R-:W3:Y:S01]  /*1f410*/  LDL R13, [R1+0x7cc] ;  /* 0x0007cc00010d7983 */ /* 0x000ee20000100800 */
[----:B------:R-:W-:-:S03]  /*1f420*/  PRMT R4, RZ, 0x7610, R4 ;  /* 0x00007610ff047816 */ /* 0x000fc60000000004 */
[----:B----4-:R0:W-:Y:S04]  /*1f430*/  STL [R1+0xf0], R2 ;  /* 0x0000f00201007387 */ /* 0x0101e80000100800 */
[----:B------:R1:W-:Y:S04]  /*1f440*/  STS.U16 [R21+UR5+0x8b00], R5 ;  /* 0x008b000515007988 */ /* 0x0003e80008000405 */
[----:B------:R-:W4:Y:S04]  /*1f450*/  LDL R17, [R1+0x708] ;  /* 0x0007080001117983 */ /* 0x000f280000100800 */
[----:B0-----:R-:W2:Y:S04]  /*1f460*/  LDL R2, [R1+0x74c] ;  /* 0x00074c0001027983 */ /* 0x001ea80000100800 */
[----:B------:R-:W4:Y:S04]  /*1f470*/  LDL R16, [R1+0x70c] ;  /* 0x00070c0001107983 */ /* 0x000f280000100800 */
[----:B-1----:R-:W4:Y:S01]  /*1f480*/  LDL.LU R5, [R1+0x60] ;  /* 0x0000600001057983 */ /* 0x002f220000300800 */
[----:B---3--:R-:W-:-:S04]  /*1f490*/  @!P1 LOP3.LUT R13, R13, R12, RZ, 0x3c, !PT ;  /* 0x0000000c0d0d9212 */ /* 0x008fc800078e3cff */
        /* <DEDUP_REMOVED lines=9> */
[----:B------:R-:W2:Y:S04]  /*1f530*/  @!P1 LDG.E.U16 R3, desc[UR10][R12.64] ;  /* 0x0000000a0c039981 */ /* 0x000ea8000c1e1500 */
[----:B---3--:R-:W-:Y:S04]  /*1f540*/  STL [R1+0xdc], R4 ;  /* 0x0000dc0401007387 */ /* 0x008fe80000100800 */
[----:B--2---:R0:W-:Y:S04]  /*1f550*/  STL [R1+0xd8], R3 ;  /* 0x0000d80301007387 */ /* 0x0041e80000100800 */
[----:B0-----:R-:W2:Y:S04]  /*1f560*/  LDL.LU R3, [R1+0x19cc] ;  /* 0x0019cc0001037983 */ /* 0x001ea80000300800 */
[----:B------:R-:W-:Y:S01]  /*1f570*/  STS.U16 [R21+UR5+0x8d00], R27 ;  /* 0x008d001b15007988 */ /* 0x000fe20008000405 */
[----:B------:R-:W-:-:S03]  /*1f580*/  PRMT R8, RZ, 0x7610, R8 ;  /* 0x00007610ff087816 */ /* 0x000fc60000000008 */
[----:B--2---:R0:W-:Y:S04]  /*1f590*/  STS.U16 [R21+UR5+0x8f00], R3 ;  /* 0x008f000315007988 */ /* 0x0041e80008000405 */
[----:B0-----:R-:W2:Y:S04]  /*1f5a0*/  LDL R3, [R1+0x748] ;  /* 0x0007480001037983 */ /* 0x001ea80000100800 */
[----:B------:R-:W3:Y:S04]  /*1f5b0*/  LDL.LU R21, [R1+0x38] ;  /* 0x0000380001157983 */ /* 0x000ee80000300800 */
[----:B--2---:R-:W2:Y:S01]  /*1f5c0*/  @!P1 LDG.E.U16 R8, desc[UR10][R2.64] ;  /* 0x0000000a02089981 */ /* 0x004ea2000c1e1500 */
[----:B------:R-:W0:Y:S03]  /*1f5d0*/  S2R R4, SR_TID.X ;  /* 0x0000000000047919 */ /* 0x000e260000002100 */
[----:B--2---:R1:W-:Y:S04]  /*1f5e0*/  STL [R1+0xd4], R8 ;  /* 0x0000d40801007387 */ /* 0x0043e80000100800 */
[----:B-1----:R-:W2:Y:S04]  /*1f5f0*/  LDL.LU R8, [R1+0x19c8] ;  /* 0x0019c80001087983 */ /* 0x002ea80000300800 */
[----:B------:R-:W3:Y:S01]  /*1f600*/  LDL.LU R3, [R1+0x5c] ;  /* 0x00005c0001037983 */ /* 0x000ee20000300800 */
[----:B0-----:R-:W-:-:S05]  /*1f610*/  LOP3.LUT R4, R4, 0x3f, RZ, 0xc0, !PT ;  /* 0x0000003f04047812 */ /* 0x001fca00078ec0ff */
[----:B------:R-:W-:-:S05]  /*1f620*/  IMAD.SHL.U32 R4, R4, 0x2, RZ ;  /* 0x0000000204047824 */ /* 0x000fca00078e00ff */
[----:B------:R-:W-:Y:S01]  /*1f630*/  LOP3.LUT R4, R4, 0x30, RZ, 0x3c, !PT ;  /* 0x0000003004047812 */ /* 0x000fe200078e3cff */
[----:B----4-:R-:W-:Y:S02]  /*1f640*/  @!P1 IMAD.MOV.U32 R2, RZ, RZ, R16 ;  /* 0x000000ffff029224 */ /* 0x010fe400078e0010 */
[----:B------:R-:W4:Y:S01]  /*1f650*/  LDL R16, [R1+0x60c] ;  /* 0x00060c0001107983 */ /* 0x000f220000100800 */
[----:B--2---:R-:W-:-:S03]  /*1f660*/  PRMT R8, RZ, 0x7610, R8 ;  /* 0x00007610ff087816 */ /* 0x004fc60000000008 */
[----:B---3--:R0:W-:Y:S02]  /*1f670*/  STS.U16 [R4+UR5+0x8180], R3 ;  /* 0x0081800304007988 */ /* 0x0081e40008000405 */
[----:B0-----:R-:W-:Y:S02]  /*1f680*/  @!P1 IMAD.MOV.U32 R3, RZ, RZ, R17 ;  /* 0x000000ffff039224 */ /* 0x001fe400078e0011 */
[----:B------:R-:W2:Y:S04]  /*1f690*/  LDL R17, [R1+0x608] ;  /* 0x0006080001117983 */ /* 0x000ea80000100800 */
        /* <DEDUP_REMOVED lines=12> */
[----:B------:R-:W-:Y:S04]  /*1f760*/  STS.U16 [R4+UR5+0x8580], R6 ;  /* 0x0085800604007988 */ /* 0x000fe80008000405 */
[----:B--2---:R0:W-:Y:S04]  /*1f770*/  STL [R1+0xcc], R7 ;  /* 0x0000cc0701007387 */ /* 0x0041e80000100800 */
[----:B0-----:R-:W2:Y:S04]  /*1f780*/  LDL.LU R7, [R1+0x19bc] ;  /* 0x0019bc0001077983 */ /* 0x001ea80000300800 */
[----:B------:R-:W4:Y:S04]  /*1f790*/  LDL R2, [R1+0x688] ;  /* 0x0006880001027983 */ /* 0x000f280000100800 */
[----:B------:R-:W4:Y:S04]  /*1f7a0*/  LDL R3, [R1+0x68c] ;  /* 0x00068c0001037983 */ /* 0x000f280000100800 */
[----:B------:R-:W3:Y:S01]  /*1f7b0*/  LDL.LU R6, [R1+0x19b8] ;  /* 0x0019b80001067983 */ /* 0x000ee20000300800 */
[----:B----4-:R-:W-:-:S04]  /*1f7c0*/  @!P1 LOP3.LUT R3, R3, R2, RZ, 0x3c, !PT ;  /* 0x0000000203039212 */ /* 0x010fc800078e3cff */
[C---:B------:R-:W-:Y:S02]  /*1f7d0*/  @!P1 LOP3.LUT R2, R3.reuse, R2, RZ, 0x3c, !PT ;  /* 0x0000000203029212 */ /* 0x040fe400078e3cff */
[----:B---3--:R-:W-:Y:S02]  /*1f7e0*/  PRMT R6, RZ, 0x7610, R6 ;  /* 0x00007610ff067816 */ /* 0x008fe40000000006 */
[----:B------:R-:W-:-:S05]  /*1f7f0*/  @!P1 LOP3.LUT R3, R3, R2, RZ, 0x3c, !PT ;  /* 0x0000000203039212 */ /* 0x000fca00078e3cff */
[----:B------:R-:W3:Y:S04]  /*1f800*/  @!P1 LDG.E.U16 R6, desc[UR10][R2.64] ;  /* 0x0000000a02069981 */ /* 0x000ee8000c1e1500 */
[----:B---3--:R0:W-:Y:S04]  /*1f810*/  STL [R1+0xc8], R6 ;  /* 0x0000c80601007387 */ /* 0x0081e80000100800 */
[----:B0-----:R-:W3:Y:S04]  /*1f820*/  LDL.LU R6, [R1+0x19b4] ;  /* 0x0019b40001067983 */ /* 0x001ee80000300800 */
[----:B------:R-:W4:Y:S04]  /*1f830*/  LDL R2, [R1+0x648] ;  /* 0x0006480001027983 */ /* 0x000f280000100800 */
[----:B------:R-:W4:Y:S01]  /*1f840*/  LDL R3, [R1+0x64c] ;  /* 0x00064c0001037983 */ /* 0x000f220000100800 */
[----:B------:R-:W-:-:S03]  /*1f850*/  PRMT R19, RZ, 0x7610, R19 ;  /* 0x00007610ff137816 */ /* 0x000fc60000000013 */
[----:B------:R0:W-:Y:S04]  /*1f860*/  STS.U16 [R4+UR5+0x8780], R5 ;  /* 0x0087800504007988 */ /* 0x0001e80008000405 */
[----:B0-----:R-:W2:Y:S01]  /*1f870*/  LDL.LU R5, [R1+0x19b0] ;  /* 0x0019b00001057983 */ /* 0x001ea20000300800 */
[----:B----4-:R-:W-:-:S04]  /*1f880*/  @!P1 LOP3.LUT R3, R3, R2, RZ, 0x3c, !PT ;  /* 0x0000000203039212 */ /* 0x010fc800078e3cff */
[----:B------:R-:W-:-:S04]  /*1f890*/  @!P1 LOP3.LUT R2, R3, R2, RZ, 0x3c, !PT ;  /* 0x0000000203029212 */ /* 0x000fc800078e3cff */
[----:B------:R-:W-:-:S05]  /*1f8a0*/  @!P1 LOP3.LUT R3, R3, R2, RZ, 0x3c, !PT ;  /* 0x0000000203039212 */ /* 0x000fca00078e3cff */
[----:B------:R0:W4:Y:S04]  /*1f8b0*/  @!P1 LDG.E.U16 R19, desc[UR10][R2.64] ;  /* 0x0000000a02139981 */ /* 0x000128000c1e1500 */
[----:B------:R-:W3:Y:S01]  /*1f8c0*/  LDL.LU R3, [R1+0x48] ;  /* 0x0000480001037983 */ /* 0x000ee20000300800 */
[----:B--2---:R-:W-:Y:S01]  /*1f8d0*/  PRMT R5, RZ, 0x7610, R5 ;  /* 0x00007610ff057816 */ /* 0x004fe20000000005 */
[----:B0-----:R-:W-:Y:S02]  /*1f8e0*/  @!P1 IMAD.MOV.U32 R2, RZ, RZ, R16 ;  /* 0x000000ffff029224 */ /* 0x001fe400078e0010 */
[----:B---3--:R0:W-:Y:S02]  /*1f8f0*/  STS.U16 [R4+UR5+0x8980], R3 ;  /* 0x0089800304007988 */ /* 0x0081e40008000405 */
[----:B0-----:R-:W-:-:S05]  /*1f900*/  @!P1 IMAD.MOV.U32 R3, RZ, RZ, R17 ;  /* 0x000000ffff039224 */ /* 0x001fca00078e0011 */
[----:B------:R-:W2:Y:S04]  /*1f910*/  @!P1 LDG.E.U16 R5, desc[UR10][R2.64] ;  /* 0x0000000a02059981 */ /* 0x000ea8000c1e1500 */
[----:B----4-:R0:W-:Y:S04]  /*1f920*/  STL [R1+0xc4], R19 ;  /* 0x0000c41301007387 */ /* 0x0101e80000100800 */
[----:B------:R-:W3:Y:S04]  /*1f930*/  LDL R17, [R1+0x578] ;  /* 0x0005780001117983 */ /* 0x000ee80000100800 */
[----:B------:R-:W4:Y:S04]  /*1f940*/  LDL R16, [R1+0xcf0] ;  /* 0x000cf00001107983 */ /* 0x000f280000100800 */
[----:B0-----:R-:W3:Y:S04]  /*1f950*/  LDL R19, [R1+0xd5c] ;  /* 0x000d5c0001137983 */ /* 0x001ee80000100800 */
        /* <DEDUP_REMOVED lines=15> */
[----:B------:R-:W-:-:S02]  /*1fa50*/  PRMT R28, RZ, 0x7610, R28 ;  /* 0x00007610ff1c7816 */ /* 0x000fc4000000001c */
[----:B----4-:R-:W-:-:S04]  /*1fa60*/  @!P1 LOP3.LUT R3, R3, R2, RZ, 0x3c, !PT ;  /* 0x0000000203039212 */ /* 0x010fc800078e3cff */
[----:B------:R-:W-:-:S04]  /*1fa70*/  @!P1 LOP3.LUT R2, R3, R2, RZ, 0x3c, !PT ;  /* 0x0000000203029212 */ /* 0x000fc800078e3cff */
[----:B------:R-:W-:-:S05]  /*1fa80*/  @!P1 LOP3.LUT R3, R3, R2, RZ, 0x3c, !PT ;  /* 0x0000000203039212 */ /* 0x000fca00078e3cff */
[----:B------:R-:W4:Y:S04]  /*1fa90*/  @!P1 LDG.E.U16 R28, desc[UR10][R2.64] ;  /* 0x0000000a021c9981 */ /* 0x000f28000c1e1500 */
[----:B---3--:R0:W-:Y:S04]  /*1faa0*/  STS.U16 [R4+UR5+0x8d80], R21 ;  /* 0x008d801504007988 */ /* 0x0081e80008000405 */
[----:B0-----:R-:W3:Y:S04]  /*1fab0*/  LDL.LU R4, [R1+0x19a0] ;  /* 0x0019a00001047983 */ /* 0x001ee80000300800 */
[----:B----4-:R0:W-:Y:S04]  /*1fac0*/  STL [R1+0xb8], R28 ;  /* 0x0000b81c01007387 */ /* 0x0101e80000100800 */
[----:B------:R-:W4:Y:S01]  /*1fad0*/  LDL R3, [R1+0xd18] ;  /* 0x000d180001037983 */ /* 0x000f220000100800 */
[----:B0-----:R-:W0:Y:S01]  /*1fae0*/  S2R R28, SR_TID.X ;  /* 0x00000000001c7919 */ /* 0x001e220000002100 */
[----:B------:R-:W-:-:S02]  /*1faf0*/  PRMT R20, RZ, 0x7610, R20 ;  /* 0x00007610ff147816 */ /* 0x000fc40000000014 */
[----:B0-----:R-:W-:-:S05]  /*1fb00*/  LOP3.LUT R28, R28, 0x3f, RZ, 0xc0, !PT ;  /* 0x0000003f1c1c7812 */ /* 0x001fca00078ec0ff */
[----:B------:R-:W-:-:S05]  /*1fb10*/  IMAD.SHL.U32 R28, R28, 0x2, RZ ;  /* 0x000000021c1c7824 */ /* 0x000fca00078e00ff */
[----:B------:R-:W-:-:S05]  /*1fb20*/  LOP3.LUT R2, R28, 0x30, RZ, 0x3c, !PT ;  /* 0x000000301c027812 */ /* 0x000fca00078e3cff */
[----:B---3--:R0:W-:Y:S02]  /*1fb30*/  STS.U16 [R2+UR5+0x8f80], R4 ;  /* 0x008f800402007988 */ /* 0x0081e40008000405 */
[----:B0-----:R-:W-:Y:S01]  /*1fb40*/  @!P1 IMAD.MOV.U32 R2, RZ, RZ, R19 ;  /* 0x000000ffff029224 */ /* 0x001fe200078e0013 */
[----:B------:R-:W-:Y:S01]  /*1fb50*/  PRMT R15, RZ, 0x7610, R15 ;  /* 0x00007610ff0f7816 */ /* 0x000fe2000000000f */
[----:B------:R-:W3:Y:S04]  /*1fb60*/  LDL R19, [R1+0xc84] ;  /* 0x000c840001137983 */ /* 0x000ee80000100800 */
[----:B----4-:R0:W4:Y:S02]  /*1fb70*/  @!P1 LDG.E.U16 R20, desc[UR10][R2.64] ;  /* 0x0000000a02149981 */ /* 0x010124000c1e1500 */
[----:B0-----:R-:W-:-:S02]  /*1fb80*/  @!P1 IMAD.MOV.U32 R2, RZ, RZ, R16 ;  /* 0x000000ffff029224 */ /* 0x001fc400078e0010 */
[----:B------:R-:W-:-:S05]  /*1fb90*/  @!P1 IMAD.MOV.U32 R3, RZ, RZ, R17 ;  /* 0x000000ffff039224 */ /* 0x000fca00078e0011 */
[----:B------:R-:W2:Y:S04]  /*1fba0*/  @!P1 LDG.E.U16 R15, desc[UR10][R2.64] ;  /* 0x0000000a020f9981 */ /* 0x000ea8000c1e1500 */
[----:B----4-:R0:W-:Y:S04]  /*1fbb0*/  STL [R1+0xb4], R20 ;  /* 0x0000b41401007387 */ /* 0x0101e80000100800 */
[----:B------:R-:W4:Y:S04]  /*1fbc0*/  LDL R2, [R1+0xcc0] ;  /* 0x000cc00001027983 */ /* 0x000f280000100800 */
[----:B------:R-:W4:Y:S01]  /*1fbd0*/  LDL R3, [R1+0xcc4] ;  /* 0x000cc40001037983 */ /* 0x000f220000100800 */
[----:B------:R-:W-:-:S03]  /*1fbe0*/  PRMT R14, RZ, 0x7610, R14 ;  /* 0x00007610ff0e7816 */ /* 0x000fc6000000000e */
[----:B0-----:R-:W3:Y:S04]  /*1fbf0*/  LDL R20, [R1+0xc44] ;  /* 0x000c440001147983 */ /* 0x001ee80000100800 */
[----:B------:R-:W3:Y:S04]  /*1fc00*/  LDL R17, [R1+0xc00] ;  /* 0x000c000001117983 */ /* 0x000ee80000100800 */
[----:B--2---:R0:W-:Y:S04]  /*1fc10*/  STL [R1+0xb0], R15 ;  /* 0x0000b00f01007387 */ /* 0x0041e80000100800 */
[----:B0-----:R-:W2:Y:S04]  /*1fc20*/  LDL R15, [R1+0xc04] ;  /* 0x000c0400010f7983 */ /* 0x001ea80000100800 */
[----:B------:R-:W2:Y:S01]  /*1fc30*/  LDL.LU R16, [R1+0x1c] ;  /* 0x00001c0001107983 */ /* 0x000ea20000300800 */
[----:B----4-:R-:W-:-:S04]  /*1fc40*/  @!P1 LOP3.LUT R3, R3, R2, RZ, 0x3c, !PT ;  /* 0x0000000203039212 */ /* 0x010fc800078e3cff */
[----:B------:R-:W-:-:S04]  /*1fc50*/  @!P1 LOP3.LUT R2, R3, R2, RZ, 0x3c, !PT ;  /* 0x0000000203029212 */ /* 0x000fc800078e3cff */
[----:B------:R-:W-:-:S05]  /*1fc60*/  @!P1 LOP3.LUT R3, R3, R2, RZ, 0x3c, !PT ;  /* 0x0000000203039212 */ /* 0x000fca00078e3cff */
[----:B------:R3:W4:Y:S04]  /*1fc70*/  @!P1 LDG.E.U16 R14, desc[UR10][R2.64] ;  /* 0x0000000a020e9981 */ /* 0x000728000c1e1500 */
[----:B------:R-:W2:Y:S01]  /*1fc80*/  LDL R3, [R1+0xc80] ;  /* 0x000c800001037983 */ /* 0x000ea20000100800 */
[----:B---3--:R-:W-:-:S03]  /*1fc90*/  @!P1 IMAD.MOV.U32 R2, RZ, RZ, R19 ;  /* 0x000000ffff029224 */ /* 0x008fc600078e0013 */
[----:B------:R-:W-:Y:S04]  /*1fca0*/  STS.U16 [R28+UR5], R5 ;  /* 0x000000051c007988 */ /* 0x000fe80008000405 */
[----:B------:R-:W-:Y:S04]  /*1fcb0*/  STS.U16 [R28+UR5+0x400], R6 ;  /* 0x000400061c007988 */ /* 0x000fe80008000405 */
[----:B------:R0:W-:Y:S02]  /*1fcc0*/  STS.U16 [R28+UR5+0x800], R7 ;  /* 0x000800071c007988 */ /* 0x0001e40008000405 */
[----:B0-----:R-:W-:-:S06]  /*1fcd0*/  PRMT R28, RZ, 0x7610, R28 ;  /* 0x00007610ff1c7816 */ /* 0x001fcc000000001c */
[----:B--2---:R-:W2:Y:S04]  /*1fce0*/  @!P1 LDG.E.U16 R28, desc[UR10][R2.64] ;  /* 0x0000000a021c9981 */ /* 0x004ea8000c1e1500 */
[----:B----4-:R0:W-:Y:S04]  /*1fcf0*/  STL [R1+0xac], R14 ;  /* 0x0000ac0e01007387 */ /* 0x0101e80000100800 */
[----:B0-----:R-:W3:Y:S04]  /*1fd00*/  LDL.LU R14, [R1+0x20] ;  /* 0x00002000010e7983 */ /* 0x001ee80000300800 */
[----:B------:R-:W4:Y:S04]  /*1fd10*/  LDL R19, [R1+0xbc4] ;  /* 0x000bc40001137983 */ /* 0x000f280000100800 */
[----:B--2---:R0:W-:Y:S04]  /*1fd20*/  STL [R1+0xa8], R28 ;  /* 0x0000a81c01007387 */ /* 0x0041e80000100800 */
[----:B------:R-:W2:Y:S01]  /*1fd30*/  LDL R3, [R1+0xc40] ;  /* 0x000c400001037983 */ /* 0x000ea20000100800 */
[----:B------:R-:W-:Y:S01]  /*1fd40*/  PRMT R18, RZ, 0x7610, R18 ;  /* 0x00007610ff127816 */ /* 0x000fe20000000012 */
[----:B------:R-:W-:Y:S01]  /*1fd50*/  @!P1 IMAD.MOV.U32 R2, RZ, RZ, R20 ;  /* 0x000000ffff029224 */ /* 0x000fe200078e0014 */
[----:B------:R-:W-:Y:S01]  /*1fd60*/  PRMT R0, RZ, 0x7610, R0 ;  /* 0x00007610ff007816 */ /* 0x000fe20000000000 */
[----:B------:R-:W3:Y:S04]  /*1fd70*/  LDL R20, [R1+0xb84] ;  /* 0x000b840001147983 */ /* 0x000ee80000100800 */
[----:B--2---:R1:W2:Y:S02]  /*1fd80*/  @!P1 LDG.E.U16 R18, desc[UR10][R2.64] ;  /* 0x0000000a02129981 */ /* 0x0042a4000c1e1500 */
[----:B-1----:R-:W-:-:S02]  /*1fd90*/  @!P1 IMAD.MOV.U32 R2, RZ, RZ, R15 ;  /* 0x000000ffff029224 */ /* 0x002fc400078e000f */
[----:B------:R-:W-:-:S05]  /*1fda0*/  @!P1 IMAD.MOV.U32 R3, RZ, RZ, R17 ;  /* 0x000000ffff039224 */ /* 0x000fca00078e0011 */
[----:B------:R4:W3:Y:S01]  /*1fdb0*/  @!P1 LDG.E.U16 R0, desc[UR10][R2.64] ;  /* 0x0000000a02009981 */ /* 0x0008e2000c1e1500 */
[----:B0-----:R-:W0:Y:S03]  /*1fdc0*/  S2R R28, SR_TID.X ;  /* 0x00000000001c7919 */ /* 0x001e260000002100 */
[----:B--2---:R1:W-:Y:S04]  /*1fdd0*/  STL [R1+0xa4], R18 ;  /* 0x0000a41201007387 */ /* 0x0043e80000100800 */
[----:B-1----:R-:W2:Y:S04]  /*1fde0*/  LDL.LU R18, [R1+0x24] ;  /* 0x0000240001127983 */ /* 0x002ea80000300800 */
[----:B------:R-:W3:Y:S01]  /*1fdf0*/  LDL R3, [R1+0xbc0] ;  /* 0x000bc00001037983 */ /* 0x000ee20000100800 */
[----:B0-----:R-:W-:Y:S01]  /*1fe00*/  LOP3.LUT R28, R28, 0x3f, RZ, 0xc0, !PT ;  /* 0x0000003f1c1c7812 */ /* 0x001fe200078ec0ff */
[----:B----4-:R-:W-:-:S02]  /*1fe10*/  @!P1 IMAD.MOV.U32 R2, RZ, RZ, R19 ;  /* 0x000000ffff029224 */ /* 0x010fc400078e0013 */
[----:B------:R-:W4:Y:S02]  /*1fe20*/  LDL R15, [R1+0xb44] ;  /* 0x000b4400010f7983 */ /* 0x000f240000100800 */
[----:B------:R-:W-:-:S05]  /*1fe30*/  IMAD.SHL.U32 R28, R28, 0x2, RZ ;  /* 0x000000021c1c7824 */ /* 0x000fca00078e00ff */
[----:B------:R-:W-:Y:S04]  /*1fe40*/  STS.U16 [R28+UR5+0xc00], R8 ;  /* 0x000c00081c007988 */ /* 0x000fe80008000405 */
[----:B------:R-:W-:Y:S04]  /*1fe50*/  STS.U16 [R28+UR5+0x1000], R9 ;  /* 0x001000091c007988 */ /* 0x000fe80008000405 */
[----:B------:R0:W-:Y:S02]  /*1fe60*/  STS.U16 [R28+UR5+0x1400], R10 ;  /* 0x0014000a1c007988 */ /* 0x0001e40008000405 */
[----:B0-----:R-:W-:-:S06]  /*1fe70*/  PRMT R28, RZ, 0x7610, R28 ;  /* 0x00007610ff1c7816 */ /* 0x001fcc000000001c */
[----:B---3--:R-:W3:Y:S04]  /*1fe80*/  @!P1 LDG.E.U16 R28, desc[UR10][R2.64] ;  /* 0x0000000a021c9981 */ /* 0x008ee8000c1e1500 */
[----:B------:R0:W-:Y:S04]  /*1fe90*/  STL [R1+0xa0], R0 ;  /* 0x0000a00001007387 */ /* 0x0001e80000100800 */
[----:B0-----:R-:W2:Y:S04]  /*1fea0*/  LDL.LU R0, [R1+0x2c] ;  /* 0x00002c0001007983 */ /* 0x001ea80000300800 */
[----:B------:R-:W2:Y:S04]  /*1feb0*/  LDL.LU R17, [R1+0x34] ;  /* 0x0000340001117983 */ /* 0x000ea80000300800 */
[----:B------:R-:W2:Y:S04]  /*1fec0*/  LDL R19, [R1+0xb04] ;  /* 0x000b040001137983 */ /* 0x000ea80000100800 */
[----:B---3--:R0:W-:Y:S04]  /*1fed0*/  STL [R1+0x9c], R28 ;  /* 0x00009c1c01007387 */ /* 0x0081e80000100800 */
[----:B------:R-:W3:Y:S01]  /*1fee0*/  LDL R3, [R1+0xb80] ;  /* 0x000b800001037983 */ /* 0x000ee20000100800 */
[----:B0-----:R-:W0:Y:S01]  /*1fef0*/  S2R R28, SR_TID.X ;  /* 0x00000000001c7919 */ /* 0x001e220000002100 */
[----:B------:R-:W-:-:S02]  /*1ff00*/  @!P1 IMAD.MOV.U32 R2, RZ, RZ, R20 ;  /* 0x000000ffff029224 */ /* 0x000fc400078e0014 */
[----:B------:R-:W2:Y:S01]  /*1ff10*/  LDL.LU R20, [R1+0x28] ;  /* 0x0000280001147983 */ /* 0x000ea20000300800 */
[----:B0-----:R-:W-:-:S05]  /*1ff20*/  LOP3.LUT R28, R28, 0x3f, RZ, 0xc0, !PT ;  /* 0x0000003f1c1c7812 */ /* 0x001fca00078ec0ff */
[----:B------:R-:W-:-:S05]  /*1ff30*/  IMAD.SHL.U32 R28, R28, 0x2, RZ ;  /* 0x000000021c1c7824 */ /* 0x000fca00078e00ff */
[----:B------:R0:W-:Y:S02]  /*1ff40*/  STS.U16 [R28+UR5+0x1800], R11 ;  /* 0x0018000b1c007988 */ /* 0x0001e40008000405 */
[----:B0-----:R-:W-:-:S06]  /*1ff50*/  PRMT R28, RZ, 0x7610, R28 ;  /* 0x00007610ff1c7816 */ /* 0x001fcc000000001c */
[----:B---3--:R-:W3:Y:S01]  /*1ff60*/  @!P1 LDG.E.U16 R28, desc[UR10][R2.64] ;  /* 0x0000000a021c9981 */ /* 0x008ee2000c1e1500 */
[----:B------:R-:W-:-:S03]  /*1ff70*/  PRMT R12, RZ, 0x7610, R12 ;  /* 0x00007610ff0c7816 */ /* 0x000fc6000000000c */
[----:B---3--:R0:W-:Y:S04]  /*1ff80*/  STL [R1+0x98], R28 ;  /* 0x0000981c01007387 */ /* 0x0081e80000100800 */
[----:B------:R-:W3:Y:S01]  /*1ff90*/  LDL R3, [R1+0xb40] ;  /* 0x000b400001037983 */ /* 0x000ee20000100800 */
[----:B0-----:R-:W0:Y:S01]  /*1ffa0*/  S2R R28, SR_TID.X ;  /* 0x00000000001c7919 */ /* 0x001e220000002100 */
[----:B----4-:R-:W-:Y:S01]  /*1ffb0*/  @!P1 IMAD.MOV.U32 R2, RZ, RZ, R15 ;  /* 0x000000ffff029224 */ /* 0x010fe200078e000f */
[----:B0-----:R-:W-:-:S05]  /*1ffc0*/  LOP3.LUT R28, R28, 0x3f, RZ, 0xc0, !PT ;  /* 0x0000003f1c1c7812 */ /* 0x001fca00078ec0ff */
[----:B------:R-:W-:-:S05]  /*1ffd0*/  IMAD.SHL.U32 R28, R28, 0x2, RZ ;  /* 0x000000021c1c7824 */ /* 0x000fca00078e00ff */
[----:B------:R0:W-:Y:S04]  /*1ffe0*/  STS.U16 [R28+UR5+0x1c00], R16 ;  /* 0x001c00101c007988 */ /* 0x0001e80008000405 */
[----:B0-----:R-:W4:Y:S04]  /*1fff0*/  LDL.LU R16, [R1+0x30] ;  /* 0x0000300001107983 */ /* 0x001f280000300800 */
[----:B---3--:R2:W3:Y:S04]  /*20000*/  @!P1 LDG.E.U16 R12, desc[UR10][R2.64] ;  /* 0x0000000a020c9981 */ /* 0x0084e8000c1e1500 */
[----:B------:R0:W-:Y:S04]  /*20010*/  STS.U16 [R28+UR5+0x2000], R14 ;  /* 0x0020000e1c007988 */ /* 0x0001e80008000405 */
[----:B------:R-:W4:Y:S04]  /*20020*/  LDL R15, [R1+0xa40] ;  /* 0x000a4000010f7983 */ /* 0x000f280000100800 */
[----:B------:R-:W3:Y:S01]  /*20030*/  LDL R3, [R1+0xb00] ;  /* 0x000b000001037983 */ /* 0x000ee20000100800 */
[----:B--2---:R-:W-:Y:S01]  /*20040*/  @!P1 IMAD.MOV.U32 R2, RZ, RZ, R19 ;  /* 0x000000ffff029224 */ /* 0x004fe200078e0013 */
[----:B0-----:R-:W-:-:S06]  /*20050*/  PRMT R28, RZ, 0x7610, R28 ;  /* 0x00007610ff1c7816 */ /* 0x001fcc000000001c */
[----:B---3--:R-:W2:Y:S04]  /*20060*/  @!P1 LDG.E.U16 R28, desc[UR10][R2.64] ;  /* 0x0000000a021c9981 */ /* 0x008ea8000c1e1500 */
[----:B------:R0:W-:Y:S04]  /*20070*/  STL [R1+0x94], R12 ;  /* 0x0000940c01007387 */ /* 0x0001e80000100800 */
[----:B0-----:R-:W3:Y:S04]  /*20080*/  LDL R12, [R1+0xa44] ;  /* 0x000a4400010c7983 */ /* 0x001ee80000100800 */
[----:B------:R-:W4:Y:S04]  /*20090*/  LDL.LU R14, [R1+0x3c] ;  /* 0x00003c00010e7983 */ /* 0x000f280000300800 */
[----:B------:R-:W4:Y:S04]  /*200a0*/  LDL.LU R19, [R1+0x40] ;  /* 0x0000400001137983 */ /* 0x000f280000300800 */
[----:B--2---:R0:W-:Y:S04]  /*200b0*/  STL [R1+0x90], R28 ;  /* 0x0000901c01007387 */ /* 0x0041e80000100800 */
[----:B------:R-:W2:Y:S04]  /*200c0*/  LDL R2, [R1+0xac0] ;  /* 0x000ac00001027983 */ /* 0x000ea80000100800 */
[----:B------:R-:W2:Y:S01]  /*200d0*/  LDL R3, [R1+0xac4] ;  /* 0x000ac40001037983 */ /* 0x000ea20000100800 */
[----:B0-----:R-:W0:Y:S02]  /*200e0*/  S2R R28, SR_TID.X ;  /* 0x00000000001c7919 */ /* 0x001e240000002100 */
[----:B0-----:R-:W-:-:S05]  /*200f0*/  LOP3.LUT R28, R28, 0x3f, RZ, 0xc0, !PT ;  /* 0x0000003f1c1c7812 */ /* 0x001fca00078ec0ff */
[----:B------:R-:W-:-:S05]  /*20100*/  IMAD.SHL.U32 R28, R28, 0x2, RZ ;  /* 0x000000021c1c7824 */ /* 0x000fca00078e00ff */
[----:B------:R0:W-:Y:S04]  /*20110*/  STS.U16 [R28+UR5+0x2400], R18 ;  /* 0x002400121c007988 */ /* 0x0001e80008000405 */
[----:B0-----:R-:W3:Y:S01]  /*20120*/  LDL.LU R18, [R1+0x199c] ;  /* 0x00199c0001127983 */ /* 0x001ee20000300800 */
[----:B--2---:R-:W-:-:S04]  /*20130*/  @!P1 LOP3.LUT R3, R3, R2, RZ, 0x3c, !PT ;  /* 0x0000000203039212 */ /* 0x004fc800078e3cff */
[----:B------:R-:W-:-:S04]  /*20140*/  @!P1 LOP3.LUT R2, R3, R2, RZ, 0x3c, !PT ;  /* 0x0000000203029212 */ /* 0x000fc800078e3cff */
[----:B------:R-:W-:Y:S02]  /*20150*/  @!P1 LOP3.LUT R3, R3, R2, RZ, 0x3c, !PT ;  /* 0x0000000203039212 */ /* 0x000fe400078e3cff */
[----:B---3--:R-:W-:-:S06]  /*20160*/  PRMT R18, RZ, 0x7610, R18 ;  /* 0x00007610ff127816 */ /* 0x008fcc0000000012 */
[----:B------:R0:W2:Y:S04]  /*20170*/  @!P1 LDG.E.U16 R18, desc[UR10][R2.64] ;  /* 0x0000000a02129981 */ /* 0x0000a8000c1e1500 */
[----:B------:R-:W0:Y:S04]  /*20180*/  LDL R2, [R1+0xa80] ;  /* 0x000a800001027983 */ /* 0x000e280000100800 */
[----:B------:R-:W0:Y:S04]  /*20190*/  LDL R3, [R1+0xa84] ;  /* 0x000a840001037983 */ /* 0x000e280000100800 */
[----:B------:R1:W-:Y:S02]  /*201a0*/  STS.U16 [R28+UR5+0x2800], R0 ;  /* 0x002800001c007988 */ /* 0x0003e40008000405 */
[----:B-1----:R-:W-:-:S02]  /*201b0*/  PRMT R28, RZ, 0x7610, R28 ;  /* 0x00007610ff1c7816 */ /* 0x002fc4000000001c */
[----:B0-----:R-:W-:-:S04]  /*201c0*/  @!P1 LOP3.LUT R3, R3, R2, RZ, 0x3c, !PT ;  /* 0x0000000203039212 */ /* 0x001fc800078e3cff */
[----:B------:R-:W-:-:S04]  /*201d0*/  @!P1 LOP3.LUT R2, R3, R2, RZ, 0x3c, !PT ;  /* 0x0000000203029212 */ /* 0x000fc800078e3cff */
[----:B------:R-:W-:-:S05]  /*201e0*/  @!P1 LOP3.LUT R3, R3, R2, RZ, 0x3c, !PT ;  /* 0x0000000203039212 */ /* 0x000fca00078e3cff */
[----:B------:R0:W3:Y:S04]  /*201f0*/  @!P1 LDG.E.U16 R28, desc[UR10][R2.64] ;  /* 0x0000000a021c9981 */ /* 0x0000e8000c1e1500 */
[----:B--2---:R1:W-:Y:S04]  /*20200*/  STL [R1+0x8c], R18 ;  /* 0x00008c1201007387 */ /* 0x0043e80000100800 */
[----:B-1----:R-:W2:Y:S04]  /*20210*/  LDL.LU R18, [R1+0x44] ;  /* 0x0000440001127983 */ /* 0x002ea80000300800 */
[----:B------:R-:W2:Y:S01]  /*20220*/  LDL.LU R0, [R1+0x1998] ;  /* 0x0019980001007983 */ /* 0x000ea20000300800 */
[----:B0-----:R-:W-:-:S02]  /*20230*/  @!P1 IMAD.MOV.U32 R2, RZ, RZ, R12 ;  /* 0x000000ffff029224 */ /* 0x001fc400078e000c */
[----:B----4-:R-:W-:Y:S01]  /*20240*/  @!P1 IMAD.MOV.U32 R3, RZ, RZ, R15 ;  /* 0x000000ffff039224 */ /* 0x010fe200078e000f */
[----:B---3--:R0:W-:Y:S02]  /*20250*/  STL [R1+0x88], R28 ;  /* 0x0000881c01007387 */ /* 0x0081e40000100800 */
[----:B0-----:R-:W0:Y:S02]  /*20260*/  S2R R28, SR_TID.X ;  /* 0x00000000001c7919 */ /* 0x001e240000002100 */
[----:B0-----:R-:W-:-:S05]  /*20270*/  LOP3.LUT R28, R28, 0x3f, RZ, 0xc0, !PT ;  /* 0x0000003f1c1c7812 */ /* 0x001fca00078ec0ff */
[----:B------:R-:W-:-:S05]  /*20280*/  IMAD.SHL.U32 R28, R28, 0x2, RZ ;  /* 0x000000021c1c7824 */ /* 0x000fca00078e00ff */
[----:B------:R0:W-:Y:S02]  /*20290*/  STS.U16 [R28+UR5+0x2c00], R17 ;  /* 0x002c00111c007988 */ /* 0x0001e40008000405 */
[----:B0-----:R-:W-:Y:S02]  /*202a0*/  PRMT R28, RZ, 0x7610, R28 ;  /* 0x00007610ff1c7816 */ /* 0x001fe4000000001c */
[----:B------:R-:W3:Y:S04]  /*202b0*/  LDL.LU R17, [R1+0x4c] ;  /* 0x00004c0001117983 */ /* 0x000ee80000300800 */
[----:B------:R-:W4:Y:S04]  /*202c0*/  LDL R15, [R1+0x940] ;  /* 0x00094000010f7983 */ /* 0x000f280000100800 */
[----:B------:R-:W2:Y:S04]  /*202d0*/  @!P1 LDG.E.U16 R28, desc[UR10][R2.64] ;  /* 0x0000000a021c9981 */ /* 0x000ea8000c1e1500 */
[----:B------:R-:W3:Y:S04]  /*202e0*/  LDL R12, [R1+0x944] ;  /* 0x00094400010c7983 */ /* 0x000ee80000100800 */
        /* <DEDUP_REMOVED lines=8> */
[----:B------:R-:W4:Y:S01]  /*20370*/  LDL.LU R20, [R1+0x1994] ;  /* 0x0019940001147983 */ /* 0x000f220000300800 */
[----:B--2---:R-:W-:-:S04]  /*20380*/  @!P1 LOP3.LUT R3, R3, R2, RZ, 0x3c, !PT ;  /* 0x0000000203039212 */ /* 0x004fc800078e3cff */
        /* <DEDUP_REMOVED lines=19> */
[----:B------:R-:W-:Y:S01]  /*204c0*/  PRMT R7, RZ, 0x7610, R7 ;  /* 0x00007610ff077816 */ /* 0x000fe20000000007 */
[----:B0-----:R-:W0:Y:S01]  /*204d0*/  S2R R28, SR_TID.X ;  /* 0x00000000001c7919 */ /* 0x001e220000002100 */
[----:B--2---:R-:W-:-:S04]  /*204e0*/  @!P1 LOP3.LUT R3, R3, R2, RZ, 0x3c, !PT ;  /* 0x0000000203039212 */ /* 0x004fc800078e3cff */
[----:B------:R-:W-:-:S04]  /*204f0*/  @!P1 LOP3.LUT R2, R3, R2, RZ, 0x3c, !PT ;  /* 0x0000000203029212 */ /* 0x000fc800078e3cff */
[----:B------:R-:W-:-:S05]  /*20500*/  @!P1 LOP3.LUT R3, R3, R2, RZ, 0x3c, !PT ;  /* 0x0000000203039212 */ /* 0x000fca00078e3cff */
[----:B------:R3:W2:Y:S01]  /*20510*/  @!P1 LDG.E.U16 R7, desc[UR10][R2.64] ;  /* 0x0000000a02079981 */ /* 0x0006a2000c1e1500 */
[----:B0-----:R-:W-:Y:S02]  /*20520*/  LOP3.LUT R28, R28, 0x3f, RZ, 0xc0, !PT ;  /* 0x0000003f1c1c7812 */ /* 0x001fe400078ec0ff */
[----:B------:R-:W-:-:S03]  /*20530*/  PRMT R11, RZ, 0x7610, R11 ;  /* 0x00007610ff0b7816 */ /* 0x000fc6000000000b */
[----:B------:R-:W-:Y:S02]  /*20540*/  IMAD.SHL.U32 R28, R28, 0x2, RZ ;  /* 0x000000021c1c7824 */ /* 0x000fe400078e00ff */
[----:B---3--:R-:W-:Y:S02]  /*20550*/  @!P1 IMAD.MOV.U32 R2, RZ, RZ, R12 ;  /* 0x000000ffff029224 */ /* 0x008fe400078e000c */
[----:B----4-:R-:W-:Y:S01]  /*20560*/  @!P1 IMAD.MOV.U32 R3, RZ, RZ, R15 ;  /* 0x000000ffff039224 */ /* 0x010fe200078e000f */
[----:B------:R0:W-:Y:S04]  /*20570*/  STS.U16 [R28+UR5+0x3800], R14 ;  /* 0x0038000e1c007988 */ /* 0x0001e80008000405 */
[----:B------:R1:W3:Y:S04]  /*20580*/  @!P1 LDG.E.U16 R11, desc[UR10][R2.64] ;  /* 0x0000000a020b9981 */ /* 0x0002e8000c1e1500 */
[----:B0-----:R-:W4:Y:S04]  /*20590*/  LDL.LU R14, [R1+0x198c] ;  /* 0x00198c00010e7983 */ /* 0x001f280000300800 */
[----:B--2---:R0:W-:Y:S04]  /*205a0*/  STL [R1+0x78], R7 ;  /* 0x0000780701007387 */ /* 0x0041e80000100800 */
[----:B------:R-:W1:Y:S04]  /*205b0*/  LDL R2, [R1+0x900] ;  /* 0x0009000001027983 */ /* 0x000e680000100800 */
[----:B------:R-:W1:Y:S04]  /*205c0*/  LDL R3, [R1+0x904] ;  /* 0x0009040001037983 */ /* 0x000e680000100800 */
[----:B------:R-:W-:Y:S04]  /*205d0*/  STS.U16 [R28+UR5+0x3c00], R19 ;  /* 0x003c00131c007988 */ /* 0x000fe80008000405 */
[----:B------:R2:W-:Y:S04]  /*205e0*/  STS.U16 [R28+UR5+0x4000], R18 ;  /* 0x004000121c007988 */ /* 0x0005e80008000405 */
[----:B0-----:R-:W4:Y:S04]  /*205f0*/  LDL R7, [R1+0x8c4] ;  /* 0x0008c40001077983 */ /* 0x001f280000100800 */
[----:B------:R-:W4:Y:S01]  /*20600*/  LDL R15, [R1+0x884] ;  /* 0x00088400010f7983 */ /* 0x000f220000100800 */
[----:B--2---:R-:W-:-:S03]  /*20610*/  PRMT R28, RZ, 0x7610, R28 ;  /* 0x00007610ff1c7816 */ /* 0x004fc6000000001c */
[----:B------:R-:W2:Y:S04]  /*20620*/  LDL.LU R12, [R1+0xe0] ;  /* 0x0000e000010c7983 */ /* 0x000ea80000300800 */
[----:B------:R-:W2:Y:S01]  /*20630*/  LDL R19, [R1+0x840] ;  /* 0x0008400001137983 */ /* 0x000ea20000100800 */
[----:B-1----:R-:W-:-:S04]  /*20640*/  @!P1 LOP3.LUT R3, R3, R2, RZ, 0x3c, !PT ;  /* 0x0000000203039212 */ /* 0x002fc800078e3cff */
[----:B------:R-:W-:-:S04]  /*20650*/  @!P1 LOP3.LUT R2, R3, R2, RZ, 0x3c, !PT ;  /* 0x0000000203029212 */ /* 0x000fc800078e3cff */
[----:B------:R-:W-:-:S05]  /*20660*/  @!P1 LOP3.LUT R3, R3, R2, RZ, 0x3c, !PT ;  /* 0x0000000203039212 */ /* 0x000fca00078e3cff */
[----:B------:R-:W4:Y:S04]  /*20670*/  @!P1 LDG.E.U16 R28, desc[UR10][R2.64] ;  /* 0x0000000a021c9981 */ /* 0x000f28000c1e1500 */
[----:B---3--:R0:W-:Y:S04]  /*20680*/  STL [R1+0x74], R11 ;  /* 0x0000740b01007387 */ /* 0x0081e80000100800 */
[----:B0-----:R-:W3:Y:S04]  /*20690*/  LDL R11, [R1+0x844] ;  /* 0x00084400010b7983 */ /* 0x001ee80000100800 */
[----:B------:R-:W2:Y:S04]  /*206a0*/  LDL.LU R18, [R1+0xe4] ;  /* 0x0000e40001127983 */ /* 0x000ea80000300800 */
[----:B----4-:R0:W-:Y:S04]  /*206b0*/  STL [R1+0x70], R28 ;  /* 0x0000701c01007387 */ /* 0x0101e80000100800 */
[----:B------:R-:W4:Y:S01]  /*206c0*/  LDL R3, [R1+0x8c0] ;  /* 0x0008c00001037983 */ /* 0x000f220000100800 */
[----:B0-----:R-:W0:Y:S01]  /*206d0*/  S2R R28, SR_TID.X ;  /* 0x00000000001c7919 */ /* 0x001e220000002100 */
[----:B------:R-:W-:Y:S01]  /*206e0*/  @!P1 IMAD.MOV.U32 R2, RZ, RZ, R7 ;  /* 0x000000ffff029224 */ /* 0x000fe200078e0007 */
[----:B0-----:R-:W-:-:S05]  /*206f0*/  LOP3.LUT R28, R28, 0x3f, RZ, 0xc0, !PT ;  /* 0x0000003f1c1c7812 */ /* 0x001fca00078ec0ff */
[----:B------:R-:W-:-:S05]  /*20700*/  IMAD.SHL.U32 R28, R28, 0x2, RZ ;  /* 0x000000021c1c7824 */ /* 0x000fca00078e00ff */
[----:B------:R0:W-:Y:S02]  /*20710*/  STS.U16 [R28+UR5+0x4400], R17 ;  /* 0x004400111c007988 */ /* 0x0001e40008000405 */
[----:B0-----:R-:W-:Y:S02]  /*20720*/  PRMT R28, RZ, 0x7610, R28 ;  /* 0x00007610ff1c7816 */ /* 0x001fe4000000001c */
[----:B------:R-:W2:Y:S04]  /*20730*/  LDL.LU R17, [R1+0xe8] ;  /* 0x0000e80001117983 */ /* 0x000ea80000300800 */
[----:B------:R-:W2:Y:S04]  /*20740*/  LDL R7, [R1+0x804] ;  /* 0x0008040001077983 */ /* 0x000ea80000100800 */
[----:B----4-:R-:W4:Y:S04]  /*20750*/  @!P1 LDG.E.U16 R28, desc[UR10][R2.64] ;  /* 0x0000000a021c9981 */ /* 0x010f28000c1e1500 */
[----:B----4-:R0:W-:Y:S04]  /*20760*/  STL [R1+0x6c], R28 ;  /* 0x00006c1c01007387 */ /* 0x0101e80000100800 */
[----:B------:R-:W4:Y:S04]  /*20770*/  LDL.LU R2, [R1+0x50] ;  /* 0x0000500001027983 */ /* 0x000f280000300800 */
[----:B------:R-:W3:Y:S01]  /*20780*/  LDL R3, [R1+0x880] ;  /* 0x0008800001037983 */ /* 0x000ee20000100800 */
[----:B0-----:R-:W0:Y:S01]  /*20790*/  S2R R28, SR_TID.X ;  /* 0x00000000001c7919 */ /* 0x001e220000002100 */
[----:B------:R-:W-:-:S02]  /*207a0*/  PRMT R5, RZ, 0x7610, R5 ;  /* 0x00007610ff057816 */ /* 0x000fc40000000005 */
[----:B0-----:R-:W-:-:S05]  /*207b0*/  LOP3.LUT R28, R28, 0x3f, RZ, 0xc0, !PT ;  /* 0x0000003f1c1c7812 */ /* 0x001fca00078ec0ff */
[----:B------:R-:W-:-:S05]  /*207c0*/  IMAD.SHL.U32 R28, R28, 0x2, RZ ;  /* 0x000000021c1c7824 */ /* 0x000fca00078e00ff */
[----:B----4-:R0:W-:Y:S02]  /*207d0*/  STS.U16 [R28+UR5+0x4800], R2 ;  /* 0x004800021c007988 */ /* 0x0101e40008000405 */
[----:B0-----:R-:W-:Y:S02]  /*207e0*/  @!P1 IMAD.MOV.U32 R2, RZ, RZ, R15 ;  /* 0x000000ffff029224 */ /* 0x001fe400078e000f */
[----:B------:R-:W4:Y:S04]  /*207f0*/  LDL.LU R15, [R1+0xec] ;  /* 0x0000ec00010f7983 */ /* 0x000f280000300800 */
[----:B---3--:R0:W3:Y:S04]  /*20800*/  @!P1 LDG.E.U16 R5, desc[UR10][R2.64] ;  /* 0x0000000a02059981 */ /* 0x0080e8000c1e1500 */
[----:B------:R-:W2:Y:S01]  /*20810*/  LDL.LU R3, [R1+0x54] ;  /* 0x0000540001037983 */ /* 0x000ea20000300800 */
[----:B------:R-:W-:Y:S01]  /*20820*/  PRMT R9, RZ, 0x7610, R9 ;  /* 0x00007610ff097816 */ /* 0x000fe20000000009 */
[----:B0-----:R-:W-:-:S02]  /*20830*/  @!P1 IMAD.MOV.U32 R2, RZ, RZ, R11 ;  /* 0x000000ffff029224 */ /* 0x001fc400078e000b */
[----:B---3--:R0:W-:Y:S04]  /*20840*/  STL [R1+0x68], R5 ;  /* 0x0000680501007387 */ /* 0x0081e80000100800 */
[----:B--2---:R1:W-:Y:S04]  /*20850*/  STS.U16 [R28+UR5+0x4c00], R3 ;  /* 0x004c00031c007988 */ /* 0x0043e80008000405 */
[----:B0-----:R-:W2:Y:S01]  /*20860*/  LDL R5, [R1+0x7c4] ;  /* 0x0007c40001057983 */ /* 0x001ea20000100800 */
[----:B-1----:R-:W-:-:S05]  /*20870*/  @!P1 IMAD.MOV.U32 R3, RZ, RZ, R19 ;  /* 0x000000ffff039224 */ /* 0x002fca00078e0013 */
[----:B------:R-:W3:Y:S04]  /*20880*/  @!P1 LDG.E.U16 R9, desc[UR10][R2.64] ;  /* 0x0000000a02099981 */ /* 0x000ee8000c1e1500 */
[----:B------:R-:W4:Y:S04]  /*20890*/  LDL.LU R2, [R1+0x58] ;  /* 0x0000580001027983 */ /* 0x000f280000300800 */
[----:B------:R-:W2:Y:S01]  /*208a0*/  LDL R3, [R1+0x800] ;  /* 0x0008000001037983 */ /* 0x000ea20000100800 */
[----:B------:R-:W-:-:S03]  /*208b0*/  PRMT R6, RZ, 0x7610, R6 ;  /* 0x00007610ff067816 */ /* 0x000fc60000000006 */
[----:B------:R-:W2:Y:S04]  /*208c0*/  LDL R11, [R1+0x780] ;  /* 0x00078000010b7983 */ /* 0x000ea80000100800 */
[----:B---3--:R0:W-:Y:S04]  /*208d0*/  STL [R1+0x64], R9 ;  /* 0x0000640901007387 */ /* 0x0081e80000100800 */
[----:B----4-:R1:W-:Y:S04]  /*208e0*/  STS.U16 [R28+UR5+0x5000], R2 ;  /* 0x005000021c007988 */ /* 0x0103e80008000405 */
[----:B0-----:R-:W3:Y:S04]  /*208f0*/  LDL R9, [R1+0x784] ;  /* 0x0007840001097983 */ /* 0x001ee80000100800 */
[----:B------:R-:W4:Y:S01]  /*20900*/  LDL.LU R19, [R1+0xf4] ;  /* 0x0000f40001137983 */ /* 0x000f220000300800 */
[----:B-1----:R-:W-:Y:S01]  /*20910*/  @!P1 IMAD.MOV.U32 R2, RZ, RZ, R7 ;  /* 0x000000ffff029224 */ /* 0x002fe200078e0007 */
[----:B------:R-:W-:-:S02]  /*20920*/  PRMT R4, RZ, 0x7610, R4 ;  /* 0x00007610ff047816 */ /* 0x000fc40000000004 */
[----:B------:R-:W4:Y:S04]  /*20930*/  LDL R7, [R1+0x740] ;  /* 0x0007400001077983 */ /* 0x000f280000100800 */
[----:B--2---:R0:W2:Y:S04]  /*20940*/  @!P1 LDG.E.U16 R6, desc[UR10][R2.64] ;  /* 0x0000000a02069981 */ /* 0x0040a8000c1e1500 */
[----:B------:R-:W3:Y:S01]  /*20950*/  LDL R3, [R1+0x7c0] ;  /* 0x0007c00001037983 */ /* 0x000ee20000100800 */
[----:B0-----:R-:W-:Y:S01]  /*20960*/  @!P1 IMAD.MOV.U32 R2, RZ, RZ, R5 ;  /* 0x000000ffff029224 */ /* 0x001fe200078e0005 */
[----:B------:R-:W-:-:S02]  /*20970*/  PRMT R8, RZ, 0x7610, R8 ;  /* 0x00007610ff087816 */ /* 0x000fc40000000008 */
[----:B--2---:R0:W-:Y:S04]  /*20980*/  STL [R1+0x60], R6 ;  /* 0x0000600601007387 */ /* 0x0041e80000100800 */
[----:B---3--:R1:W2:Y:S04]  /*20990*/  @!P1 LDG.E.U16 R4, desc[UR10][R2.64] ;  /* 0x0000000a02049981 */ /* 0x0082a8000c1e1500 */
[----:B0-----:R-:W3:Y:S01]  /*209a0*/  LDL R6, [R1+0x744] ;  /* 0x0007440001067983 */ /* 0x001ee20000100800 */
[----:B-1----:R-:W-:Y:S02]  /*209b0*/  @!P1 IMAD.MOV.U32 R2, RZ, RZ, R9 ;  /* 0x000000ffff029224 */ /* 0x002fe400078e0009 */
[----:B------:R-:W-:-:S05]  /*209c0*/  @!P1 IMAD.MOV.U32 R3, RZ, RZ, R11 ;  /* 0x000000ffff039224 */ /* 0x000fca00078e000b */
[----:B------:R4:W3:Y:S04]  /*209d0*/  @!P1 LDG.E.U16 R8, desc[UR10][R2.64] ;  /* 0x0000000a02089981 */ /* 0x0008e8000c1e1500 */
[----:B------:R0:W-:Y:S04]  /*209e0*/  STS.U16 [R28+UR5+0x5400], R12 ;  /* 0x0054000c1c007988 */ /* 0x0001e80008000405 */
[----:B------:R-:W-:Y:S04]  /*209f0*/  STS.U16 [R28+UR5+0x5800], R18 ;  /* 0x005800121c007988 */ /* 0x000fe80008000405 */
[----:B0-----:R-:W3:Y:S04]  /*20a00*/  LDL.LU R12, [R1+0xf8] ;  /* 0x0000f800010c7983 */ /* 0x001ee80000300800 */
[----:B------:R-:W3:Y:S01]  /*20a10*/  LDL R5, [R1+0x700] ;  /* 0x0007000001057983 */ /* 0x000ee20000100800 */
[----:B------:R-:W-:Y:S01]  /*20a20*/  PRMT R25, RZ, 0x7610, R25 ;  /* 0x00007610ff197816 */ /* 0x000fe20000000019 */
[----:B----4-:R-:W-:-:S02]  /*20a30*/  @!P1 IMAD.MOV.U32 R3, RZ, RZ, R7 ;  /* 0x000000ffff039224 */ /* 0x010fc400078e0007 */
[----:B--2---:R0:W-:Y:S04]  /*20a40*/  STL [R1+0x8], R4 ;  /* 0x0000080401007387 */ /* 0x0041e80000100800 */
[----:B0-----:R-:W2:Y:S04]  /*20a50*/  LDL R4, [R1+0x704] ;  /* 0x0007040001047983 */ /* 0x001ea80000100800 */
[----:B------:R-:W4:Y:S01]  /*20a60*/  LDL.LU R18, [R1+0xfc] ;  /* 0x0000fc0001127983 */ /* 0x000f220000300800 */
[----:B---3--:R-:W-:-:S03]  /*20a70*/  @!P1 IMAD.MOV.U32 R2, RZ, RZ, R6 ;  /* 0x000000ffff029224 */ /* 0x008fc600078e0006 */
[----:B------:R-:W3:Y:S04]  /*20a80*/  LDL R9, [R1+0x6c0] ;  /* 0x0006c00001097983 */ /* 0x000ee80000100800 */
[----:B------:R0:W-:Y:S04]  /*20a90*/  STL [R1], R8 ;  /* 0x0000000801007387 */ /* 0x0001e80000100800 */
[----:B------:R1:W4:Y:S04]  /*20aa0*/  @!P1 LDG.E.U16 R25, desc[UR10][R2.64] ;  /* 0x0000000a02199981 */ /* 0x000328000c1e1500 */
[----:B0-----:R-:W4:Y:S01]  /*20ab0*/  LDL R8, [R1+0x6c4] ;  /* 0x0006c40001087983 */ /* 0x001f220000100800 */
[----:B------:R-:W-:Y:S01]  /*20ac0*/  PRMT R21, RZ, 0x7610, R21 ;  /* 0x00007610ff157816 */ /* 0x000fe20000000015 */
[----:B-1----:R-:W-:Y:S01]  /*20ad0*/  @!P1 IMAD.MOV.U32 R3, RZ, RZ, R5 ;  /* 0x000000ffff039224 */ /* 0x002fe200078e0005 */
[----:B------:R-:W-:Y:S01]  /*20ae0*/  PRMT R16, RZ, 0x7610, R16 ;  /* 0x00007610ff107816 */ /* 0x000fe20000000010 */
[----:B------:R0:W-:Y:S04]  /*20af0*/  STS.U16 [R28+UR5+0x5c00], R17 ;  /* 0x005c00111c007988 */ /* 0x0001e80008000405 */
[----:B0-----:R-:W4:Y:S01]  /*20b00*/  LDL.LU R17, [R1+0x104] ;  /* 0x0001040001117983 */ /* 0x001f220000300800 */
[----:B--2---:R-:W-:-:S05]  /*20b10*/  @!P1 IMAD.MOV.U32 R2, RZ, RZ, R4 ;  /* 0x000000ffff029224 */ /* 0x004fca00078e0004 */
[----:B------:R3:W2:Y:S02]  /*20b20*/  @!P1 LDG.E.U16 R21, desc[UR10][R2.64] ;  /* 0x0000000a02159981 */ /* 0x0006a4000c1e1500 */
[----:B---3--:R-:W-:Y:S02]  /*20b30*/  @!P1 IMAD.MOV.U32 R3, RZ, RZ, R9 ;  /* 0x000000ffff039224 */ /* 0x008fe400078e0009 */
[----:B----4-:R-:W-:Y:S04]  /*20b40*/  STL [R1+0x1928], R25 ;  /* 0x0019281901007387 */ /* 0x010fe80000100800 */
[----:B------:R-:W3:Y:S01]  /*20b50*/  LDL R7, [R1+0x680] ;  /* 0x0006800001077983 */ /* 0x000ee20000100800 */
[----:B------:R-:W-:-:S03]  /*20b60*/  @!P1 IMAD.MOV.U32 R2, RZ, RZ, R8 ;  /* 0x000000ffff029224 */ /* 0x000fc600078e0008 */
[----:B------:R-:W4:Y:S04]  /*20b70*/  LDL R6, [R1+0x684] ;  /* 0x0006840001067983 */ /* 0x000f280000100800 */
[----:B------:R3:W4:Y:S04]  /*20b80*/  @!P1 LDG.E.U16 R16, desc[UR10][R2.64] ;  /* 0x0000000a02109981 */ /* 0x000728000c1e1500 */
[----:B------:R0:W-:Y:S01]  /*20b90*/  STS.U16 [R28+UR5+0x6000], R15 ;  /* 0x0060000f1c007988 */ /* 0x0001e20008000405 */
[----:B------:R-:W-:-:S03]  /*20ba0*/  PRMT R0, RZ, 0x7610, R0 ;  /* 0x00007610ff007816 */ /* 0x000fc60000000000 */
[----:B------:R1:W-:Y:S04]  /*20bb0*/  STS.U16 [R28+UR5+0x6400], R19 ;  /* 0x006400131c007988 */ /* 0x0003e80008000405 */
[----:B0-----:R-:W4:Y:S04]  /*20bc0*/  LDL.LU R15, [R1+0x108] ;  /* 0x00010800010f7983 */ /* 0x001f280000300800 */
[----:B--2---:R-:W-:Y:S04]  /*20bd0*/  STL [R1+0x192c], R21 ;  /* 0x00192c1501007387 */ /* 0x004fe80000100800 */
[----:B------:R-:W2:Y:S04]  /*20be0*/  LDL R5, [R1+0x640] ;  /* 0x0006400001057983 */ /* 0x000ea80000100800 */
[----:B------:R-:W2:Y:S04]  /*20bf0*/  LDL R4, [R1+0x644] ;  /* 0x0006440001047983 */ /* 0x000ea80000100800 */
[----:B-1----:R-:W2:Y:S01]  /*20c00*/  LDL.LU R19, [R1+0x10c] ;  /* 0x00010c0001137983 */ /* 0x002ea20000300800 */
[----:B---3--:R-:W-:-:S02]  /*20c10*/  @!P1 IMAD.MOV.U32 R3, RZ, RZ, R7 ;  /* 0x000000ffff039224 */ /* 0x008fc400078e0007 */
[----:B----4-:R-:W-:Y:S01]  /*20c20*/  @!P1 IMAD.MOV.U32 R2, RZ, RZ, R6 ;  /* 0x000000ffff029224 */ /* 0x010fe200078e0006 */
[----:B------:R0:W-:Y:S04]  /*20c30*/  STL [R1+0x1930], R16 ;  /* 0x0019301001007387 */ /* 0x0001e80000100800 */
[----:B------:R-:W3:Y:S04]  /*20c40*/  LDL R9, [R1+0x600] ;  /* 0x0006000001097983 */ /* 0x000ee80000100800 */
[----:B------:R-:W4:Y:S04]  /*20c50*/  LDL R8, [R1+0x604] ;  /* 0x0006040001087983 */ /* 0x000f280000100800 */
[----:B------:R1:W4:Y:S04]  /*20c60*/  @!P1 LDG.E.U16 R0, desc[UR10][R2.64] ;  /* 0x0000000a02009981 */ /* 0x000328000c1e1500 */
[----:B0-----:R-:W4:Y:S01]  /*20c70*/  LDL.LU R16, [R1+0x114] ;  /* 0x0001140001107983 */ /* 0x001f220000300800 */
[----:B-1----:R-:W-:-:S02]  /*20c80*/  PRMT R2, RZ, 0x7610, R2 ;  /* 0x00007610ff027816 */ /* 0x002fc40000000002 */
[----:B------:R-:W-:-:S04]  /*20c90*/  PRMT R3, RZ, 0x7610, R3 ;  /* 0x00007610ff037816 */ /* 0x000fc80000000003 */
[----:B--2---:R3:W2:Y:S02]  /*20ca0*/  @!P1 LDG.E.U16 R2, desc[UR10][R4.64] ;  /* 0x0000000a04029981 */ /* 0x0046a4000c1e1500 */
[----:B---3--:R-:W-:Y:S02]  /*20cb0*/  @!P1 IMAD.MOV.U32 R5, RZ, RZ, R9 ;  /* 0x000000ffff059224 */ /* 0x008fe400078e0009 */
[----:B----4-:R-:W-:Y:S01]  /*20cc0*/  @!P1 IMAD.MOV.U32 R4, RZ, RZ, R8 ;  /* 0x000000ffff049224 */ /* 0x010fe200078e0008 */
[----:B------:R-:W-:Y:S04]  /*20cd0*/  STL [R1+0x1934], R0 ;  /* 0x0019340001007387 */ /* 0x000fe80000100800 */
[----:B------:R0:W3:Y:S04]  /*20ce0*/  @!P1 LDG.E.U16 R3, desc[UR10][R4.64] ;  /* 0x0000000a04039981 */ /* 0x0000e8000c1e1500 */
[----:B------:R-:W4:Y:S04]  /*20cf0*/  LDL R7, [R1+0x5c0] ;  /* 0x0005c00001077983 */ /* 0x000f280000100800 */
[----:B------:R-:W4:Y:S01]  /*20d00*/  LDL R6, [R1+0x5c4] ;  /* 0x0005c40001067983 */ /* 0x000f220000100800 */
[----:B0-----:R-:W-:-:S03]  /*20d10*/  PRMT R4, RZ, 0x7610, R4 ;  /* 0x00007610ff047816 */ /* 0x001fc60000000004 */
[----:B------:R0:W-:Y:S04]  /*20d20*/  STS.U16 [R28+UR5+0x6c00], R18 ;  /* 0x006c00121c007988 */ /* 0x0001e80008000405 */
[----:B------:R1:W-:Y:S04]  /*20d30*/  STS.U16 [R28+UR5+0x7000], R17 ;  /* 0x007000111c007988 */ /* 0x0003e80008000405 */
[----:B------:R1:W-:Y:S04]  /*20d40*/  STS.U16 [R28+UR5+0x6800], R12 ;  /* 0x0068000c1c007988 */ /* 0x0003e80008000405 */
[----:B0-----:R-:W4:Y:S04]  /*20d50*/  LDL.LU R18, [R1+0x118] ;  /* 0x0001180001127983 */ /* 0x001f280000300800 */
[----:B------:R0:W-:Y:S04]  /*20d60*/  STS.U16 [R28+UR5+0x7400], R15 ;  /* 0x0074000f1c007988 */ /* 0x0001e80008000405 */
[----:B--2---:R-:W-:Y:S04]  /*20d70*/  STL [R1+0x1938], R2 ;  /* 0x0019380201007387 */ /* 0x004fe80000100800 */
[----:B-1----:R-:W2:Y:S04]  /*20d80*/  LDL R17, [R1+0xd1c] ;  /* 0x000d1c0001117983 */ /* 0x002ea80000100800 */
[----:B------:R-:W2:Y:S04]  /*20d90*/  LDL.LU R12, [R1+0x120] ;  /* 0x00012000010c7983 */ /* 0x000ea80000300800 */
[----:B---3--:R-:W-:Y:S04]  /*20da0*/  STL [R1+0x193c], R3 ;  /* 0x00193c0301007387 */ /* 0x008fe80000100800 */
[----:B------:R-:W3:Y:S04]  /*20db0*/  LDL R9, [R1+0xd20] ;  /* 0x000d200001097983 */ /* 0x000ee80000100800 */
[----:B------:R-:W3:Y:S04]  /*20dc0*/  LDL R8, [R1+0xd58] ;  /* 0x000d580001087983 */ /* 0x000ee80000100800 */
[----:B0-----:R-:W3:Y:S04]  /*20dd0*/  LDL.LU R15, [R1+0x124] ;  /* 0x00012400010f7983 */ /* 0x001ee80000300800 */
[----:B----4-:R2:W4:Y:S04]  /*20de0*/  @!P1 LDG.E.U16 R4, desc[UR10][R6.64] ;  /* 0x0000000a06049981 */ /* 0x010528000c1e1500 */
[----:B------:R-:W3:Y:S01]  /*20df0*/  LDL R7, [R1+0x590] ;  /* 0x0005900001077983 */ /* 0x000ee20000100800 */
[----:B------:R-:W-:Y:S01]  /*20e00*/  PRMT R5, RZ, 0x7610, R5 ;  /* 0x00007610ff057816 */ /* 0x000fe20000000005 */
[----:B--2---:R-:W-:-:S05]  /*20e10*/  @!P1 IMAD.MOV.U32 R6, RZ, RZ, R17 ;  /* 0x000000ffff069224 */ /* 0x004fca00078e0011 */
[----:B---3--:R0:W2:Y:S04]  /*20e20*/  @!P1 LDG.E.U16 R5, desc[UR10][R6.64] ;  /* 0x0000000a06059981 */ /* 0x0080a8000c1e1500 */
[----:B------:R1:W-:Y:S02]  /*20e30*/  STS.U16 [R28+UR5+0x7800], R19 ;  /* 0x007800131c007988 */ /* 0x0003e40008000405 */
[----:B-1----:R-:W1:Y:S01]  /*20e40*/  S2R R19, SR_TID.X ;  /* 0x0000000000137919 */ /* 0x002e620000002100 */
[----:B0-----:R-:W-:Y:S01]  /*20e50*/  PRMT R6, RZ, 0x7610, R6 ;  /* 0x00007610ff067816 */ /* 0x001fe20000000006 */
[----:B----4-:R-:W-:Y:S04]  /*20e60*/  STL [R1+0x1940], R4 ;  /* 0x0019400401007387 */ /* 0x010fe80000100800 */
[----:B------:R-:W3:Y:S04]  /*20e70*/  LDL.LU R11, [R1+0x128] ;  /* 0x00012800010b7983 */ /* 0x000ee80000300800 */
[----:B------:R-:W4:Y:S04]  /*20e80*/  LDL.LU R17, [R1+0x130] ;  /* 0x0001300001117983 */ /* 0x000f280000300800 */
[----:B------:R0:W-:Y:S04]  /*20e90*/  STS.U16 [R28+UR5+0x7c00], R16 ;  /* 0x007c00101c007988 */ /* 0x0001e80008000405 */
[----:B------:R3:W4:Y:S01]  /*20ea0*/  @!P1 LDG.E.U16 R6, desc[UR10][R8.64] ;  /* 0x0000000a08069981 */ /* 0x000722000c1e1500 */
[----:B-1----:R-:W-:-:S05]  /*20eb0*/  LOP3.LUT R19, R19, 0x3f, RZ, 0xc0, !PT ;  /* 0x0000003f13137812 */ /* 0x002fca00078ec0ff */
[----:B0-----:R-:W-:Y:S01]  /*20ec0*/  IMAD.SHL.U32 R16, R19, 0x2, RZ ;  /* 0x0000000213107824 */ /* 0x001fe200078e00ff */
[----:B--2---:R-:W-:Y:S04]  /*20ed0*/  STL [R1+0x1944], R5 ;  /* 0x0019440501007387 */ /* 0x004fe80000100800 */
[----:B------:R-:W2:Y:S04]  /*20ee0*/  LDL.LU R19, [R1+0x134] ;  /* 0x0001340001137983 */ /* 0x000ea80000300800 */
[----:B------:R-:W3:Y:S04]  /*20ef0*/  LDL R8, [R1+0x574] ;  /* 0x0005740001087983 */ /* 0x000ee80000100800 */
[----:B------:R-:W3:Y:S01]  /*20f00*/  LDL R9, [R1+0xcec] ;  /* 0x000cec0001097983 */ /* 0x000ee20000100800 */
[----:B------:R-:W-:-:S02]  /*20f10*/  PRMT R14, RZ, 0x7610, R14 ;  /* 0x00007610ff0e7816 */ /* 0x000fc4000000000e */
[----:B---3--:R-:W-:-:S04]  /*20f20*/  @!P1 LOP3.LUT R9, R9, R8, RZ, 0x3c, !PT ;  /* 0x0000000809099212 */ /* 0x008fc800078e3cff */
[----:B------:R-:W-:-:S04]  /*20f30*/  @!P1 LOP3.LUT R8, R9, R8, RZ, 0x3c, !PT ;  /* 0x0000000809089212 */ /* 0x000fc800078e3cff */
[----:B------:R-:W-:-:S05]  /*20f40*/  @!P1 LOP3.LUT R9, R9, R8, RZ, 0x3c, !PT ;  /* 0x0000000809099212 */ /* 0x000fca00078e3cff */
[----:B------:R-:W3:Y:S01]  /*20f50*/  @!P1 LDG.E.U16 R14, desc[UR10][R8.64] ;  /* 0x0000000a080e9981 */ /* 0x000ee2000c1e1500 */
[----:B------:R-:W-:-:S03]  /*20f60*/  LOP3.LUT R16, R16, 0x10, RZ, 0x3c, !PT ;  /* 0x0000001010107812 */ /* 0x000fc600078e3cff */
[----:B----4-:R-:W-:Y:S04]  /*20f70*/  STL [R1+0x1948], R6 ;  /* 0x0019480601007387 */ /* 0x010fe80000100800 */
[----:B------:R0:W-:Y:S04]  /*20f80*/  STS.U16 [R16+UR5+0x80], R18 ;  /* 0x0000801210007988 */ /* 0x0001e80008000405 */
[----:B0-----:R-:W4:Y:S04]  /*20f90*/  LDL.LU R18, [R1+0x138] ;  /* 0x0001380001127983 */ /* 0x001f280000300800 */
[----:B---3--:R0:W-:Y:S04]  /*20fa0*/  STL [R1+0x5c], R14 ;  /* 0x00005c0e01007387 */ /* 0x0081e80000100800 */
[----:B0-----:R-:W3:Y:S04]  /*20fb0*/  LDL.LU R14, [R1+0x1988] ;  /* 0x00198800010e7983 */ /* 0x001ee80000300800 */
[----:B------:R-:W2:Y:S04]  /*20fc0*/  LDL R8, [R1+0xcb8] ;  /* 0x000cb80001087983 */ /* 0x000ea80000100800 */
[----:B------:R-:W2:Y:S01]  /*20fd0*/  LDL R9, [R1+0xcbc] ;  /* 0x000cbc0001097983 */ /* 0x000ea20000100800 */
[----:B---3--:R-:W-:-:S02]  /*20fe0*/  PRMT R14, RZ, 0x7610, R14 ;  /* 0x00007610ff0e7816 */ /* 0x008fc4000000000e */
[----:B--2---:R-:W-:-:S04]  /*20ff0*/  @!P1 LOP3.LUT R9, R9, R8, RZ, 0x3c, !PT ;  /* 0x0000000809099212 */ /* 0x004fc800078e3cff */
[----:B------:R-:W-:-:S04]  /*21000*/  @!P1 LOP3.LUT R8, R9, R8, RZ, 0x3c, !PT ;  /* 0x0000000809089212 */ /* 0x000fc800078e3cff */
[----:B------:R-:W-:-:S05]  /*21010*/  @!P1 LOP3.LUT R9, R9, R8, RZ, 0x3c, !PT ;  /* 0x0000000809099212 */ /* 0x000fca00078e3cff */
[----:B------:R-:W2:Y:S04]  /*21020*/  @!P1 LDG.E.U16 R14, desc[UR10][R8.64] ;  /* 0x0000000a080e9981 */ /* 0x000ea8000c1e1500 */
[----:B------:R0:W-:Y:S04]  /*21030*/  STS.U16 [R16+UR5+0x480], R12 ;  /* 0x0004800c10007988 */ /* 0x0001e80008000405 */
[----:B------:R-:W3:Y:S04]  /*21040*/  LDL R8, [R1+0xc78] ;  /* 0x000c780001087983 */ /* 0x000ee80000100800 */
[----:B------:R-:W3:Y:S04]  /*21050*/  LDL R9, [R1+0xc7c] ;  /* 0x000c7c0001097983 */ /* 0x000ee80000100800 */
[----:B0-----:R-:W4:Y:S04]  /*21060*/  LDL R12, [R1+0xbfc] ;  /* 0x000bfc00010c7983 */ /* 0x001f280000100800 */
[----:B------:R-:W-:Y:S04]  /*21070*/  STS.U16 [R16+UR5+0x880], R15 ;  /* 0x0008800f10007988 */ /* 0x000fe80008000405 */
[----:B--2---:R0:W-:Y:S04]  /*21080*/  STL [R1+0x58], R14 ;  /* 0x0000580e01007387 */ /* 0x0041e80000100800 */
[----:B0-----:R-:W2:Y:S04]  /*21090*/  LDL.LU R14, [R1+0x144] ;  /* 0x00014400010e7983 */ /* 0x001ea80000300800 */
[----:B------:R-:W4:Y:S01]  /*210a0*/  LDL.LU R15, [R1+0x1984] ;  /* 0x00198400010f7983 */ /* 0x000f220000300800 */
[----:B---3--:R-:W-:-:S04]  /*210b0*/  @!P1 LOP3.LUT R9, R9, R8, RZ, 0x3c, !PT ;  /* 0x0000000809099212 */ /* 0x008fc800078e3cff */
[----:B------:R-:W-:-:S04]  /*210c0*/  @!P1 LOP3.LUT R8, R9, R8, RZ, 0x3c, !PT ;  /* 0x0000000809089212 */ /* 0x000fc800078e3cff */
[----:B------:R-:W-:Y:S02]  /*210d0*/  @!P1 LOP3.LUT R9, R9, R8, RZ, 0x3c, !PT ;  /* 0x0000000809099212 */ /* 0x000fe400078e3cff */
[----:B----4-:R-:W-:-:S06]  /*210e0*/  PRMT R15, RZ, 0x7610, R15 ;  /* 0x00007610ff0f7816 */ /* 0x010fcc000000000f */
[----:B------:R-:W3:Y:S04]  /*210f0*/  @!P1 LDG.E.U16 R15, desc[UR10][R8.64] ;  /* 0x0000000a080f9981 */ /* 0x000ee8000c1e1500 */
[----:B---3--:R0:W-:Y:S04]  /*21100*/  STL [R1+0x54], R15 ;  /* 0x0000540f01007387 */ /* 0x0081e80000100800 */
[----:B0-----:R-:W3:Y:S04]  /*21110*/  LDL.LU R15, [R1+0x1980] ;  /* 0x00198000010f7983 */ /* 0x001ee80000300800 */
[----:B------:R-:W4:Y:S04]  /*21120*/  LDL R8, [R1+0xc38] ;  /* 0x000c380001087983 */ /* 0x000f280000100800 */
[----:B------:R-:W4:Y:S04]  /*21130*/  LDL R9, [R1+0xc3c] ;  /* 0x000c3c0001097983 */ /* 0x000f280000100800 */
[----:B------:R0:W-:Y:S04]  /*21140*/  STS.U16 [R16+UR5+0xc80], R11 ;  /* 0x000c800b10007988 */ /* 0x0001e80008000405 */
[----:B0-----:R-:W2:Y:S01]  /*21150*/  LDL.LU R11, [R1+0x148] ;  /* 0x00014800010b7983 */ /* 0x001ea20000300800 */
[----:B---3--:R-:W-:-:S02]  /*21160*/  PRMT R15, RZ, 0x7610, R15 ;  /* 0x00007610ff0f7816 */ /* 0x008fc4000000000f */
[----:B----4-:R-:W-:-:S04]  /*21170*/  @!P1 LOP3.LUT R9, R9, R8, RZ, 0x3c, !PT ;  /* 0x0000000809099212 */ /* 0x010fc800078e3cff */
        /* <DEDUP_REMOVED lines=8> */
[----:B------:R1:W-:Y:S04]  /*21200*/  STS.U16 [R16+UR5+0x1080], R17 ;  /* 0x0010801110007988 */ /* 0x0003e80008000405 */
[----:B0-----:R-:W3:Y:S04]  /*21210*/  LDL R15, [R1+0xb3c] ;  /* 0x000b3c00010f7983 */ /* 0x001ee80000100800 */
[----:B-1----:R-:W2:Y:S04]  /*21220*/  LDL.LU R17, [R1+0x150] ;  /* 0x0001500001117983 */ /* 0x002ea80000300800 */
[----:B------:R-:W2:Y:S04]  /*21230*/  LDL.LU R12, [R1+0x154] ;  /* 0x00015400010c7983 */ /* 0x000ea80000300800 */
[----:B------:R-:W-:Y:S04]  /*21240*/  STS.U16 [R16+UR5+0x1480], R19 ;  /* 0x0014801310007988 */ /* 0x000fe80008000405 */
[----:B----4-:R0:W-:Y:S04]  /*21250*/  STL [R1+0x4c], R20 ;  /* 0x00004c1401007387 */ /* 0x0101e80000100800 */
[----:B0-----:R-:W4:Y:S04]  /*21260*/  LDL.LU R20, [R1+0x197c] ;  /* 0x00197c0001147983 */ /* 0x001f280000300800 */
[----:B------:R-:W3:Y:S04]  /*21270*/  LDL R8, [R1+0xbb8] ;  /* 0x000bb80001087983 */ /* 0x000ee80000100800 */
[----:B------:R-:W3:Y:S04]  /*21280*/  LDL R9, [R1+0xbbc] ;  /* 0x000bbc0001097983 */ /* 0x000ee80000100800 */
[----:B------:R-:W2:Y:S01]  /*21290*/  LDL.LU R19, [R1+0x1978] ;  /* 0x0019780001137983 */ /* 0x000ea20000300800 */
[----:B---3--:R-:W-:-:S04]  /*212a0*/  @!P1 LOP3.LUT R9, R9, R8, RZ, 0x3c, !PT ;  /* 0x0000000809099212 */ /* 0x008fc800078e3cff */
[C---:B------:R-:W-:Y:S02]  /*212b0*/  @!P1 LOP3.LUT R8, R9.reuse, R8, RZ, 0x3c, !PT ;  /* 0x0000000809089212 */ /* 0x040fe400078e3cff */
[----:B--2---:R-:W-:Y:S02]  /*212c0*/  PRMT R19, RZ, 0x7610, R19 ;  /* 0x00007610ff137816 */ /* 0x004fe40000000013 */
[----:B------:R-:W-:-:S05]  /*212d0*/  @!P1 LOP3.LUT R9, R9, R8, RZ, 0x3c, !PT ;  /* 0x0000000809099212 */ /* 0x000fca00078e3cff */
[----:B------:R-:W2:Y:S04]  /*212e0*/  @!P1 LDG.E.U16 R19, desc[UR10][R8.64] ;  /* 0x0000000a08139981 */ /* 0x000ea8000c1e1500 */
[----:B------:R-:W-:Y:S04]  /*212f0*/  STS.U16 [R16+UR5+0x1880], R18 ;  /* 0x0018801210007988 */ /* 0x000fe80008000405 */
[----:B--2---:R0:W-:Y:S04]  /*21300*/  STL [R1+0x48], R19 ;  /* 0x0000481301007387 */ /* 0x0041e80000100800 */
[----:B0-----:R-:W2:Y:S04]  /*21310*/  LDL.LU R19, [R1+0x1974] ;  /* 0x0019740001137983 */ /* 0x001ea80000300800 */
[----:B------:R-:W3:Y:S04]  /*21320*/  LDL R8, [R1+0xb78] ;  /* 0x000b780001087983 */ /* 0x000ee80000100800 */
[----:B------:R-:W3:Y:S04]  /*21330*/  LDL R9, [R1+0xb7c] ;  /* 0x000b7c0001097983 */ /* 0x000ee80000100800 */
[----:B------:R-:W4:Y:S01]  /*21340*/  LDL.LU R18, [R1+0x1970] ;  /* 0x0019700001127983 */ /* 0x000f220000300800 */
[----:B---3--:R-:W-:-:S04]  /*21350*/  @!P1 LOP3.LUT R9, R9, R8, RZ, 0x3c, !PT ;  /* 0x0000000809099212 */ /* 0x008fc800078e3cff */
[C---:B------:R-:W-:Y:S02]  /*21360*/  @!P1 LOP3.LUT R8, R9.reuse, R8, RZ, 0x3c, !PT ;  /* 0x0000000809089212 */ /* 0x040fe400078e3cff */
[----:B----4-:R-:W-:Y:S02]  /*21370*/  PRMT R18, RZ, 0x7610, R18 ;  /* 0x00007610ff127816 */ /* 0x010fe40000000012 */
[----:B------:R-:W-:-:S05]  /*21380*/  @!P1 LOP3.LUT R9, R9, R8, RZ, 0x3c, !PT ;  /* 0x0000000809099212 */ /* 0x000fca00078e3cff */
[----:B------:R-:W3:Y:S04]  /*21390*/  @!P1 LDG.E.U16 R18, desc[UR10][R8.64] ;  /* 0x0000000a08129981 */ /* 0x000ee8000c1e1500 */
[----:B---3--:R0:W-:Y:S04]  /*213a0*/  STL [R1+0x44], R18 ;  /* 0x0000441201007387 */ /* 0x0081e80000100800 */
[----:B0-----:R-:W3:Y:S04]  /*213b0*/  LDL.LU R18, [R1+0x196c] ;  /* 0x00196c0001127983 */ /* 0x001ee80000300800 */
[----:B------:R-:W4:Y:S04]  /*213c0*/  LDL.LU R8, [R1+0x140] ;  /* 0x0001400001087983 */ /* 0x000f280000300800 */
[----:B------:R-:W2:Y:S01]  /*213d0*/  LDL R9, [R1+0xb38] ;  /* 0x000b380001097983 */ /* 0x000ea20000100800 */
[----:B------:R-:W-:-:S03]  /*213e0*/  PRMT R13, RZ, 0x7610, R13 ;  /* 0x00007610ff0d7816 */ /* 0x000fc6000000000d */
[----:B----4-:R0:W-:Y:S02]  /*213f0*/  STS.U16 [R16+UR5+0x1c80], R8 ;  /* 0x001c800810007988 */ /* 0x0101e40008000405 */
[----:B0-----:R-:W-:Y:S02]  /*21400*/  @!P1 IMAD.MOV.U32 R8, RZ, RZ, R15 ;  /* 0x000000ffff089224 */ /* 0x001fe400078e000f */
[----:B------:R-:W4:Y:S04]  /*21410*/  LDL.LU R15, [R1+0x160] ;  /* 0x00016000010f7983 */ /* 0x000f280000300800 */
[----:B--2---:R-:W2:Y:S04]  /*21420*/  @!P1 LDG.E.U16 R13, desc[UR10][R8.64] ;  /* 0x0000000a080d9981 */ /* 0x004ea8000c1e1500 */
[----:B------:R-:W3:Y:S04]  /*21430*/  LDL R8, [R1+0xaf8] ;  /* 0x000af80001087983 */ /* 0x000ee80000100800 */
[----:B------:R-:W3:Y:S01]  /*21440*/  LDL R9, [R1+0xafc] ;  /* 0x000afc0001097983 */ /* 0x000ee20000100800 */
[----:B------:R-:W-:-:S03]  /*21450*/  PRMT R6, RZ, 0x7610, R6 ;  /* 0x00007610ff067816 */ /* 0x000fc60000000006 */
[----:B------:R0:W-:Y:S04]  /*21460*/  STS.U16 [R16+UR5+0x2080], R14 ;  /* 0x0020800e10007988 */ /* 0x0001e80008000405 */
[----:B0-----:R-:W4:Y:S04]  /*21470*/  LDL R14, [R1+0xa38] ;  /* 0x000a3800010e7983 */ /* 0x001f280000100800 */
[----:B--2---:R0:W-:Y:S01]  /*21480*/  STL [R1+0x40], R13 ;  /* 0x0000400d01007387 */ /* 0x0041e20000100800 */
[-C--:B---3--:R-:W-:Y:S02]  /*21490*/  @!P1 LOP3.LUT R9, R9, R8.reuse, RZ, 0x3c, !PT ;  /* 0x0000000809099212 */ /* 0x088fe400078e3cff */
[----:B------:R-:W-:Y:S01]  /*214a0*/  PRMT R18, RZ, 0x7610, R18 ;  /* 0x00007610ff127816 */ /* 0x000fe20000000012 */
[----:B------:R1:W-:Y:S01]  /*214b0*/  STS.U16 [R16+UR5+0x2480], R11 ;  /* 0x0024800b10007988 */ /* 0x0003e20008000405 */
[----:B------:R-:W-:-:S03]  /*214c0*/  @!P1 LOP3.LUT R8, R9, R8, RZ, 0x3c, !PT ;  /* 0x0000000809089212 */ /* 0x000fc600078e3cff */
[----:B0-----:R-:W2:Y:S01]  /*214d0*/  LDL R13, [R1+0xa3c] ;  /* 0x000a3c00010d7983 */ /* 0x001ea20000100800 */
[----:B------:R-:W-:-:S05]  /*214e0*/  @!P1 LOP3.LUT R9, R9, R8, RZ, 0x3c, !PT ;  /* 0x0000000809099212 */ /* 0x000fca00078e3cff */
[----:B------:R0:W3:Y:S04]  /*214f0*/  @!P1 LDG.E.U16 R6, desc[UR10][R8.64] ;  /* 0x0000000a08069981 */ /* 0x0000e8000c1e1500 */
[----:B-1----:R-:W4:Y:S04]  /*21500*/  LDL R11, [R1+0x9f8] ;  /* 0x0009f800010b7983 */ /* 0x002f280000100800 */
[----:B------:R-:W0:Y:S04]  /*21510*/  LDL R8, [R1+0xab8] ;  /* 0x000ab80001087983 */ /* 0x000e280000100800 */
[----:B------:R-:W0:Y:S02]  /*21520*/  LDL R9, [R1+0xabc] ;  /* 0x000abc0001097983 */ /* 0x000e240000100800 */
[----:B0-----:R-:W-:-:S04]  /*21530*/  @!P1 LOP3.LUT R9, R9, R8, RZ, 0x3c, !PT ;  /* 0x0000000809099212 */ /* 0x001fc800078e3cff */
[----:B------:R-:W-:-:S04]  /*21540*/  @!P1 LOP3.LUT R8, R9, R8, RZ, 0x3c, !PT ;  /* 0x0000000809089212 */ /* 0x000fc800078e3cff */
[----:B------:R-:W-:-:S05]  /*21550*/  @!P1 LOP3.LUT R9, R9, R8, RZ, 0x3c, !PT ;  /* 0x0000000809099212 */ /* 0x000fca00078e3cff */
[----:B------:R-:W2:Y:S04]  /*21560*/  @!P1 LDG.E.U16 R18, desc[UR10][R8.64] ;  /* 0x0000000a08129981 */ /* 0x000ea8000c1e1500 */
[----:B---3--:R0:W-:Y:S04]  /*21570*/  STL [R1+0x3c], R6 ;  /* 0x00003c0601007387 */ /* 0x0081e80000100800 */
[----:B0-----:R-:W3:Y:S04]  /*21580*/  LDL R6, [R1+0x9fc] ;  /* 0x0009fc0001067983 */ /* 0x001ee80000100800 */
[----:B------:R-:W-:Y:S04]  /*21590*/  STS.U16 [R16+UR5+0x2880], R17 ;  /* 0x0028801110007988 */ /* 0x000fe80008000405 */
[----:B--2---:R0:W-:Y:S04]  /*215a0*/  STL [R1+0x38], R18 ;  /* 0x0000381201007387 */ /* 0x0041e80000100800 */
[----:B0-----:R-:W2:Y:S04]  /*215b0*/  LDL.LU R18, [R1+0x1968] ;  /* 0x0019680001127983 */ /* 0x001ea80000300800 */
[----:B------:R-:W4:Y:S04]  /*215c0*/  LDL R8, [R1+0xa78] ;  /* 0x000a780001087983 */ /* 0x000f280000100800 */
[----:B------:R-:W4:Y:S04]  /*215d0*/  LDL R9, [R1+0xa7c] ;  /* 0x000a7c0001097983 */ /* 0x000f280000100800 */
[----:B------:R-:W3:Y:S01]  /*215e0*/  LDL.LU R17, [R1+0x1964] ;  /* 0x0019640001117983 */ /* 0x000ee20000300800 */
[----:B------:R-:W-:-:S02]  /*215f0*/  PRMT R28, RZ, 0x7610, R28 ;  /* 0x00007610ff1c7816 */ /* 0x000fc4000000001c */
[----:B----4-:R-:W-:-:S04]  /*21600*/  @!P1 LOP3.LUT R9, R9, R8, RZ, 0x3c, !PT ;  /* 0x0000000809099212 */ /* 0x010fc800078e3cff */
[----:B------:R-:W-:-:S04]  /*21610*/  @!P1 LOP3.LUT R8, R9, R8, RZ, 0x3c, !PT ;  /* 0x0000000809089212 */ /* 0x000fc800078e3cff */
[----:B------:R-:W-:Y:S02]  /*21620*/  @!P1 LOP3.LUT R9, R9, R8, RZ, 0x3c, !PT ;  /* 0x0000000809099212 */ /* 0x000fe400078e3cff */
[----:B---3--:R-:W-:-:S03]  /*21630*/  PRMT R17, RZ, 0x7610, R17 ;  /* 0x00007610ff117816 */ /* 0x008fc60000000011 */
[----:B------:R0:W3:Y:S02]  /*21640*/  @!P1 LDG.E.U16 R28, desc[UR10][R8.64] ;  /* 0x0000000a081c9981 */ /* 0x0000e4000c1e1500 */
[----:B0-----:R-:W-:Y:S02]  /*21650*/  @!P1 IMAD.MOV.U32 R8, RZ, RZ, R13 ;  /* 0x000000ffff089224 */ /* 0x001fe400078e000d */
[----:B------:R-:W-:-:S05]  /*21660*/  @!P1 IMAD.MOV.U32 R9, RZ, RZ, R14 ;  /* 0x000000ffff099224 */ /* 0x000fca00078e000e */
[----:B------:R-:W4:Y:S04]  /*21670*/  @!P1 LDG.E.U16 R17, desc[UR10][R8.64] ;  /* 0x0000000a08119981 */ /* 0x000f28000c1e1500 */
[----:B------:R0:W-:Y:S04]  /*21680*/  STS.U16 [R16+UR5+0x2c80], R12 ;  /* 0x002c800c10007988 */ /* 0x0001e80008000405 */
[----:B0-----:R-:W2:Y:S04]  /*21690*/  LDL.LU R12, [R1+0x16c] ;  /* 0x00016c00010c7983 */ /* 0x001ea80000300800 */
[----:B------:R-:W2:Y:S04]  /*216a0*/  LDL R14, [R1+0x978] ;  /* 0x00097800010e7983 */ /* 0x000ea80000100800 */
[----:B------:R-:W2:Y:S04]  /*216b0*/  LDL R13, [R1+0x97c] ;  /* 0x00097c00010d7983 */ /* 0x000ea80000100800 */
[----:B---3--:R0:W-:Y:S04]  /*216c0*/  STL [R1+0x34], R28 ;  /* 0x0000341c01007387 */ /* 0x0081e80000100800 */
[----:B0-----:R-:W3:Y:S04]  /*216d0*/  LDL.LU R28, [R1+0x1e4] ;  /* 0x0001e400011c7983 */ /* 0x001ee80000300800 */
[----:B----4-:R0:W-:Y:S04]  /*216e0*/  STL [R1+0x30], R17 ;  /* 0x0000301101007387 */ /* 0x0101e80000100800 */
[----:B0-----:R-:W4:Y:S04]  /*216f0*/  LDL.LU R17, [R1+0x1960] ;  /* 0x0019600001117983 */ /* 0x001f280000300800 */
[----:B------:R-:W2:Y:S01]  /*21700*/  LDL.LU R9, [R1+0x158] ;  /* 0x0001580001097983 */ /* 0x000ea20000300800 */
[----:B------:R-:W-:Y:S01]  /*21710*/  PRMT R10, RZ, 0x7610, R10 ;  /* 0x00007610ff0a7816 */ /* 0x000fe2000000000a */
[----:B------:R-:W-:-:S02]  /*21720*/  @!P1 IMAD.MOV.U32 R8, RZ, RZ, R6 ;  /* 0x000000ffff089224 */ /* 0x000fc400078e0006 */
[----:B------:R-:W3:Y:S04]  /*21730*/  LDL R6, [R1+0x93c] ;  /* 0x00093c0001067983 */ /* 0x000ee80000100800 */
[----:B--2---:R0:W-:Y:S02]  /*21740*/  STS.U16 [R16+UR5+0x3080], R9 ;  /* 0x0030800910007988 */ /* 0x0041e40008000405 */
[----:B0-----:R-:W-:Y:S02]  /*21750*/  @!P1 IMAD.MOV.U32 R9, RZ, RZ, R11 ;  /* 0x000000ffff099224 */ /* 0x001fe400078e000b */
[----:B------:R-:W2:Y:S04]  /*21760*/  LDL R11, [R1+0x938] ;  /* 0x00093800010b7983 */ /* 0x000ea80000100800 */
[----:B------:R-:W4:Y:S04]  /*21770*/  @!P1 LDG.E.U16 R10, desc[UR10][R8.64] ;  /* 0x0000000a080a9981 */ /* 0x000f28000c1e1500 */
[----:B------:R-:W-:Y:S04]  /*21780*/  STS.U16 [R16+UR5+0x3480], R15 ;  /* 0x0034800f10007988 */ /* 0x000fe80008000405 */
[----:B------:R-:W3:Y:S04]  /*21790*/  LDL R8, [R1+0x9b8] ;  /* 0x0009b80001087983 */ /* 0x000ee80000100800 */
[----:B------:R-:W3:Y:S04]  /*217a0*/  LDL R9, [R1+0x9bc] ;  /* 0x0009bc0001097983 */ /* 0x000ee80000100800 */
[----:B----4-:R0:W-:Y:S04]  /*217b0*/  STL [R1+0x2c], R10 ;  /* 0x00002c0a01007387 */ /* 0x0101e80000100800 */
[----:B0-----:R-:W4:Y:S04]  /*217c0*/  LDL.LU R10, [R1+0x1e8] ;  /* 0x0001e800010a7983 */ /* 0x001f280000300800 */
[----:B------:R-:W2:Y:S01]  /*217d0*/  LDL.LU R15, [R1+0x195c] ;  /* 0x00195c00010f7983 */ /* 0x000ea20000300800 */
[----:B---3--:R-:W-:-:S04]  /*217e0*/  @!P1 LOP3.LUT R9, R9, R8, RZ, 0x3c, !PT ;  /* 0x0000000809099212 */ /* 0x008fc800078e3cff */
[----:B------:R-:W-:-:S04]  /*217f0*/  @!P1 LOP3.LUT R8, R9, R8, RZ, 0x3c, !PT ;  /* 0x0000000809089212 */ /* 0x000fc800078e3cff */
[----:B------:R-:W-:Y:S02]  /*21800*/  @!P1 LOP3.LUT R9, R9, R8, RZ, 0x3c, !PT ;  /* 0x0000000809099212 */ /* 0x000fe400078e3cff */
[----:B--2---:R-:W-:-:S06]  /*21810*/  PRMT R15, RZ, 0x7610, R15 ;  /* 0x00007610ff0f7816 */ /* 0x004fcc000000000f */
[----:B------:R0:W2:Y:S04]  /*21820*/  @!P1 LDG.E.U16 R15, desc[UR10][R8.64] ;  /* 0x0000000a080f9981 */ /* 0x0000a8000c1e1500 */
[----:B------:R-:W3:Y:S01]  /*21830*/  LDL.LU R9, [R1+0x164] ;  /* 0x0001640001097983 */ /* 0x000ee20000300800 */
[----:B------:R-:W-:Y:S01]  /*21840*/  PRMT R2, RZ, 0x7610, R2 ;  /* 0x00007610ff027816 */ /* 0x000fe20000000002 */
[----:B0-----:R-:W-:Y:S02]  /*21850*/  @!P1 IMAD.MOV.U32 R8, RZ, RZ, R13 ;  /* 0x000000ffff089224 */ /* 0x001fe400078e000d */
[----:B--2---:R0:W-:Y:S04]  /*21860*/  STL [R1+0x28], R15 ;  /* 0x0000280f01007387 */ /* 0x0041e80000100800 */
[----:B---3--:R1:W-:Y:S04]  /*21870*/  STS.U16 [R16+UR5+0x3880], R9 ;  /* 0x0038800910007988 */ /* 0x0083e80008000405 */
[----:B0-----:R-:W2:Y:S01]  /*21880*/  LDL.LU R15, [R1+0x1ec] ;  /* 0x0001ec00010f7983 */ /* 0x001ea20000300800 */
[----:B-1----:R-:W-:-:S05]  /*21890*/  @!P1 IMAD.MOV.U32 R9, RZ, RZ, R14 ;  /* 0x000000ffff099224 */ /* 0x002fca00078e000e */
[----:B------:R0:W3:Y:S04]  /*218a0*/  @!P1 LDG.E.U16 R2, desc[UR10][R8.64] ;  /* 0x0000000a08029981 */ /* 0x0000e8000c1e1500 */
[----:B------:R-:W4:Y:S01]  /*218b0*/  LDL.LU R9, [R1+0x168] ;  /* 0x0001680001097983 */ /* 0x000f220000300800 */
[----:B------:R-:W-:Y:S01]  /*218c0*/  PRMT R4, RZ, 0x7610, R4 ;  /* 0x00007610ff047816 */ /* 0x000fe20000000004 */
[----:B0-----:R-:W-:Y:S02]  /*218d0*/  @!P1 IMAD.MOV.U32 R8, RZ, RZ, R6 ;  /* 0x000000ffff089224 */ /* 0x001fe400078e0006 */
        /* <DEDUP_REMOVED lines=8> */
[----:B------:R-:W2:Y:S04]  /*21960*/  @!P1 LDG.E.U16 R4, desc[UR10][R8.64] ;  /* 0x0000000a08049981 */ /* 0x000ea8000c1e1500 */
[----:B------:R-:W3:Y:S04]  /*21970*/  LDL R8, [R1+0x8f8] ;  /* 0x0008f80001087983 */ /* 0x000ee80000100800 */
[----:B------:R-:W3:Y:S01]  /*21980*/  LDL R9, [R1+0x8fc] ;  /* 0x0008fc0001097983 */ /* 0x000ee20000100800 */
[----:B------:R-:W-:-:S03]  /*21990*/  PRMT R0, RZ, 0x7610, R0 ;  /* 0x00007610ff007816 */ /* 0x000fc60000000000 */
[----:B--2---:R0:W-:Y:S04]  /*219a0*/  STL [R1+0x20], R4 ;  /* 0x0000200401007387 */ /* 0x0041e80000100800 */
[----:B0-----:R-:W2:Y:S01]  /*219b0*/  LDL R4, [R1+0x87c] ;  /* 0x00087c0001047983 */ /* 0x001ea20000100800 */
[----:B---3--:R-:W-:-:S03]  /*219c0*/  @!P1 LOP3.LUT R9, R9, R8, RZ, 0x3c, !PT ;  /* 0x0000000809099212 */ /* 0x008fc600078e3cff */
[----:B------:R-:W3:Y:S01]  /*219d0*/  LDL.LU R11, [R1+0x1f8] ;  /* 0x0001f800010b7983 */ /* 0x000ee20000300800 */
[----:B------:R-:W-:-:S04]  /*219e0*/  @!P1 LOP3.LUT R8, R9, R8, RZ, 0x3c, !PT ;  /* 0x0000000809089212 */ /* 0x000fc800078e3cff */
[----:B------:R-:W-:-:S05]  /*219f0*/  @!P1 LOP3.LUT R9, R9, R8, RZ, 0x3c, !PT ;  /* 0x0000000809099212 */ /* 0x000fca00078e3cff */
[----:B------:R0:W3:Y:S02]  /*21a00*/  @!P1 LDG.E.U16 R17, desc[UR10][R8.64] ;  /* 0x0000000a08119981 */ /* 0x0000e4000c1e1500 */
[----:B0-----:R-:W-:Y:S02]  /*21a10*/  @!P1 IMAD.MOV.U32 R8, RZ, RZ, R2 ;  /* 0x000000ffff089224 */ /* 0x001fe400078e0002 */
[----:B------:R-:W-:-:S05]  /*21a20*/  @!P1 IMAD.MOV.U32 R9, RZ, RZ, R13 ;  /* 0x000000ffff099224 */ /* 0x000fca00078e000d */
[----:B------:R4:W3:Y:S01]  /*21a30*/  @!P1 LDG.E.U16 R0, desc[UR10][R8.64] ;  /* 0x0000000a08009981 */ /* 0x0008e2000c1e1500 */
[----:B------:R-:W-:-:S03]  /*21a40*/  PRMT R3, RZ, 0x7610, R3 ;  /* 0x00007610ff037816 */ /* 0x000fc60000000003 */
[----:B------:R0:W-:Y:S04]  /*21a50*/  STS.U16 [R16+UR5+0x4080], R12 ;  /* 0x0040800c10007988 */ /* 0x0001e80008000405 */
[----:B------:R-:W-:Y:S01]  /*21a60*/  STS.U16 [R16+UR5+0x4480], R28 ;  /* 0x0044801c10007988 */ /* 0x000fe20008000405 */
[----:B----4-:R-:W-:-:S03]  /*21a70*/  @!P1 IMAD.MOV.U32 R9, RZ, RZ, R6 ;  /* 0x000000ffff099224 */ /* 0x010fc600078e0006 */
[----:B0-----:R-:W4:Y:S04]  /*21a80*/  LDL.LU R12, [R1+0x1fc] ;  /* 0x0001fc00010c7983 */ /* 0x001f280000300800 */
[----:B------:R-:W-:Y:S01]  /*21a90*/  STS.U16 [R16+UR5+0x4880], R10 ;  /* 0x0048800a10007988 */ /* 0x000fe20008000405 */
[----:B--2---:R-:W-:-:S05]  /*21aa0*/  @!P1 IMAD.MOV.U32 R8, RZ, RZ, R4 ;  /* 0x000000ffff089224 */ /* 0x004fca00078e0004 */
[----:B------:R-:W2:Y:S04]  /*21ab0*/  @!P1 LDG.E.U16 R3, desc[UR10][R8.64] ;  /* 0x0000000a08039981 */ /* 0x000ea8000c1e1500 */
[----:B---3--:R0:W-:Y:S04]  /*21ac0*/  STL [R1+0x1c], R17 ;  /* 0x00001c1101007387 */ /* 0x0081e80000100800 */
[----:B0-----:R-:W3:Y:S04]  /*21ad0*/  LDL.LU R17, [R1+0x1958] ;  /* 0x0019580001117983 */ /* 0x001ee80000300800 */
[----:B------:R-:W4:Y:S04]  /*21ae0*/  LDL R28, [R1+0x83c] ;  /* 0x00083c00011c7983 */ /* 0x000f280000100800 */
[----:B------:R-:W3:Y:S04]  /*21af0*/  LDL.LU R13, [R1+0x204] ;  /* 0x00020400010d7983 */ /* 0x000ee80000300800 */
[----:B------:R-:W3:Y:S04]  /*21b00*/  LDL R2, [R1+0x7f8] ;  /* 0x0007f80001027983 */ /* 0x000ee80000100800 */
[----:B------:R0:W-:Y:S04]  /*21b10*/  STL [R1+0x18], R0 ;  /* 0x0000180001007387 */ /* 0x0001e80000100800 */
[----:B------:R-:W3:Y:S04]  /*21b20*/  LDL R9, [R1+0x838] ;  /* 0x0008380001097983 */ /* 0x000ee80000100800 */
[----:B------:R-:W3:Y:S04]  /*21b30*/  LDL R10, [R1+0x7b8] ;  /* 0x0007b800010a7983 */ /* 0x000ee80000100800 */
[----:B0-----:R-:W3:Y:S04]  /*21b40*/  LDL R0, [R1+0x7fc] ;  /* 0x0007fc0001007983 */ /* 0x001ee80000100800 */
[----:B------:R-:W3:Y:S01]  /*21b50*/  LDL R6, [R1+0x7bc] ;  /* 0x0007bc0001067983 */ /* 0x000ee20000100800 */
[----:B------:R-:W-:-:S02]  /*21b60*/  PRMT R25, RZ, 0x7610, R25 ;  /* 0x00007610ff197816 */ /* 0x000fc40000000019 */
[----:B------:R-:W-:Y:S01]  /*21b70*/  PRMT R21, RZ, 0x7610, R21 ;  /* 0x00007610ff157816 */ /* 0x000fe20000000015 */
[----:B------:R-:W3:Y:S01]  /*21b80*/  LDL R4, [R1+0x778] ;  /* 0x0007780001047983 */ /* 0x000ee20000100800 */
[----:B------:R-:W-:-:S03]  /*21b90*/  PRMT R5, RZ, 0x7610, R5 ;  /* 0x00007610ff057816 */ /* 0x000fc60000000005 */
[----:B------:R-:W-:Y:S04]  /*21ba0*/  STS.U16 [R16+UR5+0x4c80], R15 ;  /* 0x004c800f10007988 */ /* 0x000fe80008000405 */
[----:B------:R-:W-:Y:S04]  /*21bb0*/  STS.U16 [R16+UR5+0x5080], R14 ;  /* 0x0050800e10007988 */ /* 0x000fe80008000405 */
[----:B--2---:R0:W-:Y:S04]  /*21bc0*/  STL [R1+0x14], R3 ;  /* 0x0000140301007387 */ /* 0x0041e80000100800 */
[----:B0-----:R-:W2:Y:S04]  /*21bd0*/  LDL R3, [R1+0x77c] ;  /* 0x00077c0001037983 */ /* 0x001ea80000100800 */
[----:B------:R-:W2:Y:S04]  /*21be0*/  LDL.LU R15, [R1+0x208] ;  /* 0x00020800010f7983 */ /* 0x000ea80000300800 */
[----:B------:R-:W2:Y:S01]  /*21bf0*/  LDL.LU R14, [R1+0x20c] ;  /* 0x00020c00010e7983 */ /* 0x000ea20000300800 */
[----:B----4-:R-:W-:-:S05]  /*21c00*/  @!P1 IMAD.MOV.U32 R8, RZ, RZ, R28 ;  /* 0x000000ffff089224 */ /* 0x010fca00078e001c */
[----:B---3--:R0:W3:Y:S02]  /*21c10*/  @!P1 LDG.E.U16 R25, desc[UR10][R8.64] ;  /* 0x0000000a08199981 */ /* 0x0080e4000c1e1500 */
[----:B0-----:R-:W-:Y:S02]  /*21c20*/  @!P1 IMAD.MOV.U32 R8, RZ, RZ, R0 ;  /* 0x000000ffff089224 */ /* 0x001fe400078e0000 */
[----:B------:R-:W-:Y:S01]  /*21c30*/  @!P1 IMAD.MOV.U32 R9, RZ, RZ, R2 ;  /* 0x000000ffff099224 */ /* 0x000fe200078e0002 */
[----:B------:R-:W4:Y:S04]  /*21c40*/  LDL R0, [R1+0x73c] ;  /* 0x00073c0001007983 */ /* 0x000f280000100800 */
[----:B------:R0:W3:Y:S04]  /*21c50*/  @!P1 LDG.E.U16 R21, desc[UR10][R8.64] ;  /* 0x0000000a08159981 */ /* 0x0000e8000c1e1500 */
[----:B------:R-:W3:Y:S01]  /*21c60*/  LDL R2, [R1+0x738] ;  /* 0x0007380001027983 */ /* 0x000ee20000100800 */
[----:B0-----:R-:W-:-:S02]  /*21c70*/  @!P1 IMAD.MOV.U32 R8, RZ, RZ, R6 ;  /* 0x000000ffff089224 */ /* 0x001fc400078e0006 */
[----:B------:R-:W-:Y:S01]  /*21c80*/  @!P1 IMAD.MOV.U32 R9, RZ, RZ, R10 ;  /* 0x000000ffff099224 */ /* 0x000fe200078e000a */
[----:B------:R-:W-:Y:S01]  /*21c90*/  PRMT R27, RZ, 0x7610, R27 ;  /* 0x00007610ff1b7816 */ /* 0x000fe2000000001b */
[----:B------:R-:W3:Y:S04]  /*21ca0*/  LDL.LU R10, [R1+0x214] ;  /* 0x00021400010a7983 */ /* 0x000ee80000300800 */
[----:B------:R0:W3:Y:S01]  /*21cb0*/  @!P1 LDG.E.U16 R5, desc[UR10][R8.64] ;  /* 0x0000000a08059981 */ /* 0x0000e2000c1e1500 */
[----:B------:R-:W-:Y:S01]  /*21cc0*/  PRMT R23, RZ, 0x7610, R23 ;  /* 0x00007610ff177816 */ /* 0x000fe20000000017 */
[----:B0-----:R-:W-:Y:S02]  /*21cd0*/  @!P1 IMAD.MOV.U32 R9, RZ, RZ, R4 ;  /* 0x000000ffff099224 */ /* 0x001fe400078e0004 */
[----:B--2---:R-:W-:-:S05]  /*21ce0*/  @!P1 IMAD.MOV.U32 R8, RZ, RZ, R3 ;  /* 0x000000ffff089224 */ /* 0x004fca00078e0003 */
[----:B------:R4:W2:Y:S02]  /*21cf0*/  @!P1 LDG.E.U16 R27, desc[UR10][R8.64] ;  /* 0x0000000a081b9981 */ /* 0x0008a4000c1e1500 */
[----:B----4-:R-:W-:Y:S02]  /*21d00*/  @!P1 IMAD.MOV.U32 R8, RZ, RZ, R0 ;  /* 0x000000ffff089224 */ /* 0x010fe400078e0000 */
[----:B---3--:R-:W-:-:S05]  /*21d10*/  @!P1 IMAD.MOV.U32 R9, RZ, RZ, R2 ;  /* 0x000000ffff099224 */ /* 0x008fca00078e0002 */
[----:B------:R-:W3:Y:S04]  /*21d20*/  @!P1 LDG.E.U16 R23, desc[UR10][R8.64] ;  /* 0x0000000a08179981 */ /* 0x000ee8000c1e1500 */
[----:B------:R0:W-:Y:S04]  /*21d30*/  STL [R1+0x4], R5 ;  /* 0x0000040501007387 */ /* 0x0001e80000100800 */
[----:B------:R-:W4:Y:S04]  /*21d40*/  LDL R4, [R1+0x6fc] ;  /* 0x0006fc0001047983 */ /* 0x000f280000100800 */
[----:B0-----:R-:W4:Y:S04]  /*21d50*/  LDL R5, [R1+0x6f8] ;  /* 0x0006f80001057983 */ /* 0x001f280000100800 */
[----:B------:R-:W-:Y:S04]  /*21d60*/  STS.U16 [R16+UR5+0x5480], R11 ;  /* 0x0054800b10007988 */ /* 0x000fe80008000405 */
[----:B------:R0:W-:Y:S01]  /*21d70*/  STS.U16 [R16+UR5+0x5880], R12 ;  /* 0x0058800c10007988 */ /* 0x0001e20008000405 */
[----:B------:R-:W-:-:S03]  /*21d80*/  PRMT R18, RZ, 0x7610, R18 ;  /* 0x00007610ff127816 */ /* 0x000fc60000000012 */
[----:B------:R1:W-:Y:S04]  /*21d90*/  STS.U16 [R16+UR5+0x5c80], R13 ;  /* 0x005c800d10007988 */ /* 0x0003e80008000405 */
[----:B0-----:R-:W4:Y:S04]  /*21da0*/  LDL.LU R12, [R1+0x218] ;  /* 0x00021800010c7983 */ /* 0x001f280000300800 */
[----:B--2---:R-:W-:Y:S04]  /*21db0*/  STL [R1+0x18d4], R27 ;  /* 0x0018d41b01007387 */ /* 0x004fe80000100800 */
[----:B------:R-:W2:Y:S04]  /*21dc0*/  LDL R6, [R1+0x6b8] ;  /* 0x0006b80001067983 */ /* 0x000ea80000100800 */
[----:B------:R-:W2:Y:S04]  /*21dd0*/  LDL R3, [R1+0x6bc] ;  /* 0x0006bc0001037983 */ /* 0x000ea80000100800 */
[----:B------:R-:W2:Y:S04]  /*21de0*/  LDL R0, [R1+0x67c] ;  /* 0x00067c0001007983 */ /* 0x000ea80000100800 */
[----:B-1----:R-:W2:Y:S04]  /*21df0*/  LDL.LU R13, [R1+0x21c] ;  /* 0x00021c00010d7983 */ /* 0x002ea80000300800 */
[----:B---3--:R-:W-:Y:S04]  /*21e00*/  STL [R1+0x18d8], R23 ;  /* 0x0018d81701007387 */ /* 0x008fe80000100800 */
[----:B------:R-:W-:Y:S04]  /*21e10*/  STL [R1+0x10], R25 ;  /* 0x0000101901007387 */ /* 0x000fe80000100800 */
[----:B------:R-:W3:Y:S01]  /*21e20*/  LDL R2, [R1+0x678] ;  /* 0x0006780001027983 */ /* 0x000ee20000100800 */
[----:B----4-:R-:W-:-:S02]  /*21e30*/  @!P1 IMAD.MOV.U32 R8, RZ, RZ, R4 ;  /* 0x000000ffff089224 */ /* 0x010fc400078e0004 */
[----:B------:R-:W-:-:S05]  /*21e40*/  @!P1 IMAD.MOV.U32 R9, RZ, RZ, R5 ;  /* 0x000000ffff099224 */ /* 0x000fca00078e0005 */
[----:B------:R2:W4:Y:S01]  /*21e50*/  @!P1 LDG.E.U16 R18, desc[UR10][R8.64] ;  /* 0x0000000a08129981 */ /* 0x000522000c1e1500 */
[----:B------:R-:W-:-:S03]  /*21e60*/  PRMT R7, RZ, 0x7610, R7 ;  /* 0x00007610ff077816 */ /* 0x000fc60000000007 */
[----:B------:R0:W-:Y:S04]  /*21e70*/  STS.U16 [R16+UR5+0x6080], R15 ;  /* 0x0060800f10007988 */ /* 0x0001e80008000405 */
[----:B------:R-:W-:Y:S04]  /*21e80*/  STS.U16 [R16+UR5+0x6480], R14 ;  /* 0x0064800e10007988 */ /* 0x000fe80008000405 */
[----:B------:R1:W-:Y:S04]  /*21e90*/  STS.U16 [R16+UR5+0x6880], R10 ;  /* 0x0068800a10007988 */ /* 0x0003e80008000405 */
[----:B0-----:R-:W4:Y:S04]  /*21ea0*/  LDL.LU R15, [R1+0x224] ;  /* 0x00022400010f7983 */ /* 0x001f280000300800 */
[----:B------:R-:W4:Y:S01]  /*21eb0*/  LDL R4, [R1+0x63c] ;  /* 0x00063c0001047983 */ /* 0x000f220000100800 */
[----:B--2---:R-:W-:-:S02]  /*21ec0*/  @!P1 IMAD.MOV.U32 R9, RZ, RZ, R6 ;  /* 0x000000ffff099224 */ /* 0x004fc400078e0006 */
[----:B------:R-:W-:-:S05]  /*21ed0*/  @!P1 IMAD.MOV.U32 R8, RZ, RZ, R3 ;  /* 0x000000ffff089224 */ /* 0x000fca00078e0003 */
[----:B------:R0:W2:Y:S01]  /*21ee0*/  @!P1 LDG.E.U16 R7, desc[UR10][R8.64] ;  /* 0x0000000a08079981 */ /* 0x0000a2000c1e1500 */
[----:B-1----:R-:W-:Y:S01]  /*21ef0*/  @!P1 IMAD.MOV.U32 R10, RZ, RZ, R0 ;  /* 0x000000ffff0a9224 */ /* 0x002fe200078e0000 */
[----:B0-----:R-:W-:Y:S01]  /*21f00*/  PRMT R8, RZ, 0x7610, R8 ;  /* 0x00007610ff087816 */ /* 0x001fe20000000008 */
[----:B---3--:R-:W-:-:S05]  /*21f10*/  @!P1 IMAD.MOV.U32 R11, RZ, RZ, R2 ;  /* 0x000000ffff0b9224 */ /* 0x008fca00078e0002 */
[----:B------:R0:W3:Y:S04]  /*21f20*/  @!P1 LDG.E.U16 R8, desc[UR10][R10.64] ;  /* 0x0000000a0a089981 */ /* 0x0000e8000c1e1500 */
[----:B----4-:R-:W-:Y:S04]  /*21f30*/  STL [R1+0x18dc], R18 ;  /* 0x0018dc1201007387 */ /* 0x010fe80000100800 */
[----:B------:R1:W-:Y:S04]  /*21f40*/  STL [R1+0xc], R21 ;  /* 0x00000c1501007387 */ /* 0x0003e80000100800 */
[----:B------:R-:W4:Y:S04]  /*21f50*/  LDL R5, [R1+0x638] ;  /* 0x0006380001057983 */ /* 0x000f280000100800 */
[----:B------:R-:W4:Y:S04]  /*21f60*/  LDL.LU R14, [R1+0x228] ;  /* 0x00022800010e7983 */ /* 0x000f280000300800 */
[----:B------:R-:W4:Y:S04]  /*21f70*/  LDL R6, [R1+0x5f8] ;  /* 0x0005f80001067983 */ /* 0x000f280000100800 */
[----:B------:R-:W4:Y:S01]  /*21f80*/  LDL R3, [R1+0x5fc] ;  /* 0x0005fc0001037983 */ /* 0x000f220000100800 */
[----:B0-----:R-:W-:-:S03]  /*21f90*/  @!P1 IMAD.MOV.U32 R10, RZ, RZ, R4 ;  /* 0x000000ffff0a9224 */ /* 0x001fc600078e0004 */
[----:B--2---:R-:W-:Y:S04]  /*21fa0*/  STL [R1+0x18e0], R7 ;  /* 0x0018e00701007387 */ /* 0x004fe80000100800 */
[----:B-1----:R-:W2:Y:S04]  /*21fb0*/  LDL.LU R21, [R1+0x22c] ;  /* 0x00022c0001157983 */ /* 0x002ea80000300800 */
[----:B------:R-:W2:Y:S04]  /*21fc0*/  LDL R2, [R1+0x5b8] ;  /* 0x0005b80001027983 */ /* 0x000ea80000100800 */
[----:B------:R-:W2:Y:S04]  /*21fd0*/  LDL R0, [R1+0x5bc] ;  /* 0x0005bc0001007983 */ /* 0x000ea80000100800 */
[----:B---3--:R-:W-:Y:S04]  /*21fe0*/  STL [R1+0x18e4], R8 ;  /* 0x0018e40801007387 */ /* 0x008fe80000100800 */
[----:B------:R-:W3:Y:S01]  /*21ff0*/  LDL R4, [R1+0xd24] ;  /* 0x000d240001047983 */ /* 0x000ee20000100800 */
[----:B----4-:R-:W-:-:S03]  /*22000*/  @!P1 IMAD.MOV.U32 R11, RZ, RZ, R5 ;  /* 0x000000ffff0b9224 */ /* 0x010fc600078e0005 */
[----:B------:R-:W4:Y:S01]  /*22010*/  LDL R5, [R1+0x58c] ;  /* 0x00058c0001057983 */ /* 0x000f220000100800 */
[----:B------:R-:W-:-:S03]  /*22020*/  PRMT R9, RZ, 0x7610, R9 ;  /* 0x00007610ff097816 */ /* 0x000fc60000000009 */
[----:B------:R0:W-:Y:S04]  /*22030*/  STS.U16 [R16+UR5+0x6c80], R12 ;  /* 0x006c800c10007988 */ /* 0x0001e80008000405 */
[----:B------:R1:W4:Y:S04]  /*22040*/  @!P1 LDG.E.U16 R9, desc[UR10][R10.64] ;  /* 0x0000000a0a099981 */ /* 0x000328000c1e1500 */
[----:B------:R1:W-:Y:S01]  /*22050*/  STS.U16 [R16+UR5+0x7080], R13 ;  /* 0x0070800d10007988 */ /* 0x0003e20008000405 */
[----:B0-----:R-:W-:Y:S01]  /*22060*/  @!P1 IMAD.MOV.U32 R12, RZ, RZ, R3 ;  /* 0x000000ffff0c9224 */ /* 0x001fe200078e0003 */
[----:B-1----:R-:W-:Y:S01]  /*22070*/  PRMT R10, RZ, 0x7610, R10 ;  /* 0x00007610ff0a7816 */ /* 0x002fe2000000000a */
[----:B------:R-:W-:Y:S01]  /*22080*/  @!P1 IMAD.MOV.U32 R13, RZ, RZ, R6 ;  /* 0x000000ffff0d9224 */ /* 0x000fe200078e0006 */
[----:B------:R-:W-:-:S04]  /*22090*/  PRMT R11, RZ, 0x7610, R11 ;  /* 0x00007610ff0b7816 */ /* 0x000fc8000000000b */
[----:B------:R2:W4:Y:S04]  /*220a0*/  @!P1 LDG.E.U16 R10, desc[UR10][R12.64] ;  /* 0x0000000a0c0a9981 */ /* 0x000528000c1e1500 */
[----:B------:R-:W-:Y:S04]  /*220b0*/  STS.U16 [R16+UR5+0x7480], R15 ;  /* 0x0074800f10007988 */ /* 0x000fe80008000405 */
[----:B------:R3:W-:Y:S01]  /*220c0*/  STS.U16 [R16+UR5+0x7880], R14 ;  /* 0x0078800e10007988 */ /* 0x0007e20008000405 */
[----:B--2---:R-:W-:Y:S02]  /*220d0*/  @!P1 IMAD.MOV.U32 R13, RZ, RZ, R2 ;  /* 0x000000ffff0d9224 */ /* 0x004fe400078e0002 */
[----:B------:R-:W-:-:S05]  /*220e0*/  @!P1 IMAD.MOV.U32 R12, RZ, RZ, R0 ;  /* 0x000000ffff0c9224 */ /* 0x000fca00078e0000 */
[----:B------:R0:W2:Y:S02]  /*220f0*/  @!P1 LDG.E.U16 R11, desc[UR10][R12.64] ;  /* 0x0000000a0c0b9981 */ /* 0x0000a4000c1e1500 */
[----:B0-----:R-:W-:Y:S01]  /*22100*/  PRMT R12, RZ, 0x7610, R12 ;  /* 0x00007610ff0c7816 */ /* 0x001fe2000000000c */
[----:B---3--:R-:W-:Y:S02]  /*22110*/  @!P1 IMAD.MOV.U32 R14, RZ, RZ, R4 ;  /* 0x000000ffff0e9224 */ /* 0x008fe400078e0004 */
[----:B----4-:R-:W-:-:S05]  /*22120*/  @!P1 IMAD.MOV.U32 R15, RZ, RZ, R5 ;  /* 0x000000ffff0f9224 */ /* 0x010fca00078e0005 */
[----:B------:R-:W3:Y:S01]  /*22130*/  @!P1 LDG.E.U16 R12, desc[UR10][R14.64] ;  /* 0x0000000a0e0c9981 */ /* 0x000ee2000c1e1500 */
[----:B------:R-:W0:Y:S03]  /*22140*/  S2R R3, SR_TID.X ;  /* 0x0000000000037919 */ /* 0x000e260000002100 */
[----:B------:R-:W-:Y:S04]  /*22150*/  STL [R1+0x18e8], R9 ;  /* 0x0018e80901007387 */ /* 0x000fe80000100800 */
[----:B------:R-:W4:Y:S04]  /*22160*/  LDL.LU R25, [R1+0x24c] ;  /* 0x00024c0001197983 */ /* 0x000f280000300800 */
[----:B------:R-:W-:Y:S04]  /*22170*/  STL [R1+0x18ec], R10 ;  /* 0x0018ec0a01007387 */ /* 0x000fe80000100800 */
[----:B------:R-:W4:Y:S04]  /*22180*/  LDL R2, [R1+0xd28] ;  /* 0x000d280001027983 */ /* 0x000f280000100800 */
[----:B------:R-:W4:Y:S04]  /*22190*/  LDL R0, [R1+0xd54] ;  /* 0x000d540001007983 */ /* 0x000f280000100800 */
[----:B------:R-:W4:Y:S01]  /*221a0*/  LDL.LU R23, [R1+0x248] ;  /* 0x0002480001177983 */ /* 0x000f220000300800 */
[----:B0-----:R-:W-:-:S03]  /*221b0*/  LOP3.LUT R27, R3, 0x3f, RZ, 0xc0, !PT ;  /* 0x0000003f031b7812 */ /* 0x001fc600078ec0ff */
[----:B--2---:R-:W-:Y:S04]  /*221c0*/  STL [R1+0x18f0], R11 ;  /* 0x0018f00b01007387 */ /* 0x004fe80000100800 */
[----:B------:R-:W2:Y:S04]  /*221d0*/  LDL.LU R4, [R1+0x244] ;  /* 0x0002440001047983 */ /* 0x000ea80000300800 */
[----:B---3--:R-:W-:Y:S04]  /*221e0*/  STL [R1+0x18f4], R12 ;  /* 0x0018f40c01007387 */ /* 0x008fe80000100800 */
[----:B------:R-:W3:Y:S04]  /*221f0*/  LDL R8, [R1+0x570] ;  /* 0x0005700001087983 */ /* 0x000ee80000100800 */
[----:B------:R-:W2:Y:S04]  /*22200*/  LDL R7, [R1+0xce8] ;  /* 0x000ce80001077983 */ /* 0x000ea80000100800 */
[----:B------:R-:W2:Y:S04]  /*22210*/  LDL.LU R28, [R1+0x240] ;  /* 0x00024000011c7983 */ /* 0x000ea80000300800 */
[----:B------:R-:W-:Y:S04]  /*22220*/  STL [R1+0x194c], R27 ;  /* 0x00194c1b01007387 */ /* 0x000fe80000100800 */
[----:B------:R-:W2:Y:S04]  /*22230*/  LDL R6, [R1+0xcb0] ;  /* 0x000cb00001067983 */ /* 0x000ea80000100800 */
[----:B------:R-:W2:Y:S01]  /*22240*/  LDL R5, [R1+0xcb4] ;  /* 0x000cb40001057983 */ /* 0x000ea20000100800 */
[----:B------:R-:W-:Y:S01]  /*22250*/  PRMT R13, RZ, 0x7610, R13 ;  /* 0x00007610ff0d7816 */ /* 0x000fe2000000000d */
[----:B----4-:R-:W-:Y:S01]  /*22260*/  @!P1 IMAD.MOV.U32 R15, RZ, RZ, R2 ;  /* 0x000000ffff0f9224 */ /* 0x010fe200078e0002 */
[----:B------:R-:W-:Y:S01]  /*22270*/  PRMT R17, RZ, 0x7610, R17 ;  /* 0x00007610ff117816 */ /* 0x000fe20000000011 */
[----:B------:R-:W4:Y:S01]  /*22280*/  LDL R2, [R1+0xc70] ;  /* 0x000c700001027983 */ /* 0x000f220000100800 */
[----:B------:R-:W-:Y:S01]  /*22290*/  @!P1 IMAD.MOV.U32 R14, RZ, RZ, R0 ;  /* 0x000000ffff0e9224 */ /* 0x000fe200078e0000 */
[----:B------:R-:W-:-:S02]  /*222a0*/  PRMT R19, RZ, 0x7610, R19 ;  /* 0x00007610ff137816 */ /* 0x000fc40000000013 */
[----:B------:R-:W4:Y:S04]  /*222b0*/  LDL R0, [R1+0xc74] ;  /* 0x000c740001007983 */ /* 0x000f280000100800 */
[----:B------:R3:W4:Y:S02]  /*222c0*/  @!P1 LDG.E.U16 R13, desc[UR10][R14.64] ;  /* 0x0000000a0e0d9981 */ /* 0x000724000c1e1500 */
[----:B---3--:R-:W-:Y:S02]  /*222d0*/  @!P1 IMAD.MOV.U32 R15, RZ, RZ, R8 ;  /* 0x000000ffff0f9224 */ /* 0x008fe400078e0008 */
[----:B--2---:R-:W-:-:S05]  /*222e0*/  @!P1 IMAD.MOV.U32 R14, RZ, RZ, R7 ;  /* 0x000000ffff0e9224 */ /* 0x004fca00078e0007 */
[----:B------:R0:W2:Y:S02]  /*222f0*/  @!P1 LDG.E.U16 R17, desc[UR10][R14.64] ;  /* 0x0000000a0e119981 */ /* 0x0000a4000c1e1500 */
[----:B0-----:R-:W-:Y:S02]  /*22300*/  @!P1 IMAD.MOV.U32 R15, RZ, RZ, R6 ;  /* 0x000000ffff0f9224 */ /* 0x001fe400078e0006 */
[----:B------:R-:W-:-:S05]  /*22310*/  @!P1 IMAD.MOV.U32 R14, RZ, RZ, R5 ;  /* 0x000000ffff0e9224 */ /* 0x000fca00078e0005 */
[----:B------:R-:W3:Y:S01]  /*22320*/  @!P1 LDG.E.U16 R19, desc[UR10][R14.64] ;  /* 0x0000000a0e139981 */ /* 0x000ee2000c1e1500 */
[----:B------:R-:W-:-:S03]  /*22330*/  IMAD.SHL.U32 R3, R27, 0x2, RZ ;  /* 0x000000021b037824 */ /* 0x000fc600078e00ff */
[----:B------:R0:W-:Y:S02]  /*22340*/  STS.U16 [R16+UR5+0x7c80], R21 ;  /* 0x007c801510007988 */ /* 0x0001e40008000405 */
[----:B------:R-:W-:-:S05]  /*22350*/  LOP3.LUT R3, R3, 0x20, RZ, 0x3c, !PT ;  /* 0x0000002003037812 */ /* 0x000fca00078e3cff */
[----:B------:R1:W-:Y:S04]  /*22360*/  STS.U16 [R3+UR5+0x100], R25 ;  /* 0x0001001903007988 */ /* 0x0003e80008000405 */
[----:B0-----:R-:W3:Y:S04]  /*22370*/  LDL.LU R16, [R1+0x23c] ;  /* 0x00023c0001107983 */ /* 0x001ee80000300800 */
[----:B------:R-:W3:Y:S04]  /*22380*/  LDL.LU R21, [R1+0x238] ;  /* 0x0002380001157983 */ /* 0x000ee80000300800 */
[----:B----4-:R-:W-:Y:S04]  /*22390*/  STL [R1+0x18f8], R13 ;  /* 0x0018f80d01007387 */ /* 0x010fe80000100800 */
[----:B-1----:R-:W4:Y:S04]  /*223a0*/  LDL.LU R25, [R1+0x234] ;  /* 0x0002340001197983 */ /* 0x002f280000300800 */
[----:B------:R-:W4:Y:S04]  /*223b0*/  LDL R9, [R1+0xc30] ;  /* 0x000c300001097983 */ /* 0x000f280000100800 */
[----:B------:R-:W4:Y:S04]  /*223c0*/  LDL R8, [R1+0xc34] ;  /* 0x000c340001087983 */ /* 0x000f280000100800 */
[----:B------:R-:W-:Y:S04]  /*223d0*/  STS.U16 [R3+UR5+0x500], R23 ;  /* 0x0005001703007988 */ /* 0x000fe80008000405 */
[----:B------:R0:W-:Y:S04]  /*223e0*/  STS.U16 [R3+UR5+0x900], R4 ;  /* 0x0009000403007988 */ /* 0x0001e80008000405 */
[----:B--2---:R-:W-:Y:S04]  /*223f0*/  STL [R1+0x18fc], R17 ;  /* 0x0018fc1101007387 */ /* 0x004fe80000100800 */
[----:B------:R-:W2:Y:S04]  /*22400*/  LDL R7, [R1+0xbf0] ;  /* 0x000bf00001077983 */ /* 0x000ea80000100800 */
[----:B------:R-:W2:Y:S04]  /*22410*/  LDL R6, [R1+0xbf4] ;  /* 0x000bf40001067983 */ /* 0x000ea80000100800 */
[----:B---3--:R-:W-:Y:S04]  /*22420*/  STL [R1+0x1900], R19 ;  /* 0x0019001301007387 */ /* 0x008fe80000100800 */
[----:B------:R-:W3:Y:S04]  /*22430*/  LDL R5, [R1+0xbb0] ;  /* 0x000bb00001057983 */ /* 0x000ee80000100800 */
[----:B0-----:R-:W3:Y:S01]  /*22440*/  LDL R4, [R1+0xbb4] ;  /* 0x000bb40001047983 */ /* 0x001ee20000100800 */
[----:B------:R-:W-:-:S02]  /*22450*/  @!P1 IMAD.MOV.U32 R14, RZ, RZ, R0 ;  /* 0x000000ffff0e9224 */ /* 0x000fc400078e0000 */
[----:B------:R-:W-:Y:S01]  /*22460*/  @!P1 IMAD.MOV.U32 R15, RZ, RZ, R2 ;  /* 0x000000ffff0f9224 */ /* 0x000fe200078e0002 */
[----:B------:R-:W3:Y:S04]  /*22470*/  LDL R0, [R1+0xb74] ;  /* 0x000b740001007983 */ /* 0x000ee80000100800 */
[----:B------:R-:W3:Y:S01]  /*22480*/  LDL R2, [R1+0xb70] ;  /* 0x000b700001027983 */ /* 0x000ee20000100800 */
[----:B------:R-:W-:Y:S02]  /*22490*/  PRMT R20, RZ, 0x7610, R20 ;  /* 0x00007610ff147816 */ /* 0x000fe40000000014 */
[----:B------:R-:W-:-:S04]  /*224a0*/  PRMT R22, RZ, 0x7610, R22 ;  /* 0x00007610ff167816 */ /* 0x000fc80000000016 */
[----:B------:R4:W3:Y:S01]  /*224b0*/  @!P1 LDG.E.U16 R20, desc[UR10][R14.64] ;  /* 0x0000000a0e149981 */ /* 0x0008e2000c1e1500 */
[----:B------:R-:W-:Y:S01]  /*224c0*/  PRMT R24, RZ, 0x7610, R24 ;  /* 0x00007610ff187816 */ /* 0x000fe20000000018 */
[----:B----4-:R-:W-:Y:S02]  /*224d0*/  @!P1 IMAD.MOV.U32 R15, RZ, RZ, R9 ;  /* 0x000000ffff0f9224 */ /* 0x010fe400078e0009 */
[----:B------:R-:W-:-:S05]  /*224e0*/  @!P1 IMAD.MOV.U32 R14, RZ, RZ, R8 ;  /* 0x000000ffff0e9224 */ /* 0x000fca00078e0008 */
[----:B------:R2:W4:Y:S01]  /*224f0*/  @!P1 LDG.E.U16 R22, desc[UR10][R14.64] ;  /* 0x0000000a0e169981 */ /* 0x000522000c1e1500 */
[----:B------:R-:W-:Y:S01]  /*22500*/  PRMT R26, RZ, 0x7610, R26 ;  /* 0x00007610ff1a7816 */ /* 0x000fe2000000001a */
[----:B--2---:R-:W-:Y:S02]  /*22510*/  @!P1 IMAD.MOV.U32 R15, RZ, RZ, R7 ;  /* 0x000000ffff0f9224 */ /* 0x004fe400078e0007 */
[----:B------:R-:W-:-:S05]  /*22520*/  @!P1 IMAD.MOV.U32 R14, RZ, RZ, R6 ;  /* 0x000000ffff0e9224 */ /* 0x000fca00078e0006 */
[----:B------:R3:W2:Y:S02]  /*22530*/  @!P1 LDG.E.U16 R24, desc[UR10][R14.64] ;  /* 0x0000000a0e189981 */ /* 0x0006a4000c1e1500 */
[----:B---3--:R-:W-:Y:S02]  /*22540*/  @!P1 IMAD.MOV.U32 R15, RZ, RZ, R5 ;  /* 0x000000ffff0f9224 */ /* 0x008fe400078e0005 */
[----:B------:R-:W-:-:S05]  /*22550*/  @!P1 IMAD.MOV.U32 R14, RZ, RZ, R4 ;  /* 0x000000ffff0e9224 */ /* 0x000fca00078e0004 */
[----:B------:R0:W3:Y:S01]  /*22560*/  @!P1 LDG.E.U16 R26, desc[UR10][R14.64] ;  /* 0x0000000a0e1a9981 */ /* 0x0000e2000c1e1500 */
[----:B------:R-:W-:Y:S01]  /*22570*/  PRMT R29, RZ, 0x7610, R29 ;  /* 0x00007610ff1d7816 */ /* 0x000fe2000000001d */
[----:B0-----:R-:W-:Y:S02]  /*22580*/  @!P1 IMAD.MOV.U32 R14, RZ, RZ, R0 ;  /* 0x000000ffff0e9224 */ /* 0x001fe400078e0000 */
[----:B------:R-:W-:-:S05]  /*22590*/  @!P1 IMAD.MOV.U32 R15, RZ, RZ, R2 ;  /* 0x000000ffff0f9224 */ /* 0x000fca00078e0002 */
[----:B------:R-:W3:Y:S04]  /*225a0*/  @!P1 LDG.E.U16 R29, desc[UR10][R14.64] ;  /* 0x0000000a0e1d9981 */ /* 0x000ee8000c1e1500 */
[----:B------:R-:W-:Y:S04]  /*225b0*/  STL [R1+0x1904], R20 ;  /* 0x0019041401007387 */ /* 0x000fe80000100800 */
[----:B----4-:R-:W-:Y:S04]  /*225c0*/  STL [R1+0x1908], R22 ;  /* 0x0019081601007387 */ /* 0x010fe80000100800 */
[----:B------:R0:W-:Y:S04]  /*225d0*/  STS.U16 [R3+UR5+0xd00], R28 ;  /* 0x000d001c03007988 */ /* 0x0001e80008000405 */
[----:B------:R1:W-:Y:S04]  /*225e0*/  STS.U16 [R3+UR5+0x1100], R16 ;  /* 0x0011001003007988 */ /* 0x0003e80008000405 */
[----:B--2---:R-:W-:Y:S04]  /*225f0*/  STL [R1+0x190c], R24 ;  /* 0x00190c1801007387 */ /* 0x004fe80000100800 */
[----:B---3--:R-:W-:Y:S04]  /*22600*/  STL [R1+0x1910], R26 ;  /* 0x0019101a01007387 */ /* 0x008fe80000100800 */
[----:B------:R-:W2:Y:S04]  /*22610*/  LDL.LU R27, [R1+0x230] ;  /* 0x00023000011b7983 */ /* 0x000ea80000300800 */
[----:B------:R-:W3:Y:S04]  /*22620*/  LDL.LU R12, [R1+0x220] ;  /* 0x00022000010c7983 */ /* 0x000ee80000300800 */
        /* <DEDUP_REMOVED lines=8> */
[----:B0-----:R-:W4:Y:S04]  /*226b0*/  LDL.LU R28, [R1+0x11c] ;  /* 0x00011c00011c7983 */ /* 0x001f280000300800 */
[----:B------:R-:W4:Y:S04]  /*226c0*/  LDL.LU R5, [R1+0x110] ;  /* 0x0001100001057983 */ /* 0x000f280000300800 */
[----:B------:R-:W4:Y:S04]  /*226d0*/  LDL.LU R4, [R1+0x100] ;  /* 0x0001000001047983 */ /* 0x000f280000300800 */
[----:B------:R-:W4:Y:S04]  /*226e0*/  LDL.LU R2, [R1+0xf0] ;  /* 0x0000f00001027983 */ /* 0x000f280000300800 */
[----:B------:R-:W4:Y:S04]  /*226f0*/  LDL.LU R0, [R1+0xdc] ;  /* 0x0000dc0001007983 */ /* 0x000f280000300800 */
[----:B------:R0:W-:Y:S04]  /*22700*/  STS.U16 [R3+UR5+0x1500], R21 ;  /* 0x0015001503007988 */ /* 0x0001e80008000405 */
[----:B-1----:R-:W4:Y:S04]  /*22710*/  LDL.LU R16, [R1+0xd8] ;  /* 0x0000d80001107983 */ /* 0x002f280000300800 */
[----:B------:R1:W-:Y:S04]  /*22720*/  STS.U16 [R3+UR5+0x1900], R25 ;  /* 0x0019001903007988 */ /* 0x0003e80008000405 */
[----:B0-----:R-:W4:Y:S04]  /*22730*/  LDL.LU R21, [R1+0xd4] ;  /* 0x0000d40001157983 */ /* 0x001f280000300800 */
[----:B-1----:R-:W4:Y:S04]  /*22740*/  LDL.LU R25, [R1+0xd0] ;  /* 0x0000d00001197983 */ /* 0x002f280000300800 */
        /* <DEDUP_REMOVED lines=53> */
[----:B--2---:R0:W-:Y:S04]  /*22aa0*/  STS.U16 [R3+UR5+0x1d00], R27 ;  /* 0x001d001b03007988 */ /* 0x0041e80008000405 */
[----:B0-----:R-:W2:Y:S04]  /*22ab0*/  LDL.LU R27, [R1+0xc4] ;  /* 0x0000c400011b7983 */ /* 0x001ea80000300800 */
[----:B--2---:R0:W-:Y:S04]  /*22ac0*/  STL [R1+0x1950], R27 ;  /* 0x0019501b01007387 */ /* 0x0041e80000100800 */
[----:B0-----:R-:W2:Y:S04]  /*22ad0*/  LDL.LU R27, [R1+0xc8] ;  /* 0x0000c800011b7983 */ /* 0x001ea80000300800 */
[----:B---3--:R-:W-:Y:S04]  /*22ae0*/  STS.U16 [R3+UR5+0x2100], R12 ;  /* 0x0021000c03007988 */ /* 0x008fe80008000405 */
[----:B----4-:R-:W-:Y:S04]  /*22af0*/  STS.U16 [R3+UR5+0x2500], R11 ;  /* 0x0025000b03007988 */ /* 0x010fe80008000405 */
[----:B------:R-:W-:Y:S04]  /*22b00*/  STS.U16 [R3+UR5+0x2900], R10 ;  /* 0x0029000a03007988 */ /* 0x000fe80008000405 */
[----:B------:R-:W-:Y:S04]  /*22b10*/  STS.U16 [R3+UR5+0x2d00], R9 ;  /* 0x002d000903007988 */ /* 0x000fe80008000405 */
[----:B------:R-:W-:Y:S04]  /*22b20*/  STS.U16 [R3+UR5+0x3100], R8 ;  /* 0x0031000803007988 */ /* 0x000fe80008000405 */
[----:B------:R-:W-:Y:S04]  /*22b30*/  STS.U16 [R3+UR5+0x3500], R7 ;  /* 0x0035000703007988 */ /* 0x000fe80008000405 */
[----:B------:R-:W-:Y:S04]  /*22b40*/  STS.U16 [R3+UR5+0x3900], R18 ;  /* 0x0039001203007988 */ /* 0x000fe80008000405 */
[----:B--2---:R0:W-:Y:S04]  /*22b50*/  STL [R1+0x1954], R27 ;  /* 0x0019541b01007387 */ /* 0x0041e80000100800 */
[----:B0-----:R-:W2:Y:S04]  /*22b60*/  LDL.LU R27, [R1+0xcc] ;  /* 0x0000cc00011b7983 */ /* 0x001ea80000300800 */
[----:B------:R-:W-:Y:S04]  /*22b70*/  STS.U16 [R3+UR5+0x3d00], R23 ;  /* 0x003d001703007988 */ /* 0x000fe80008000405 */
[----:B------:R0:W-:Y:S04]  /*22b80*/  STS.U16 [R3+UR5+0x4100], R6 ;  /* 0x0041000603007988 */ /* 0x0001e80008000405 */
[----:B------:R1:W-:Y:S04]  /*22b90*/  STS.U16 [R3+UR5+0x4500], R28 ;  /* 0x0045001c03007988 */ /* 0x0003e80008000405 */
[----:B------:R3:W-:Y:S04]  /*22ba0*/  STS.U16 [R3+UR5+0x4900], R5 ;  /* 0x0049000503007988 */ /* 0x0007e80008000405 */
[----:B0-----:R-:W4:Y:S04]  /*22bb0*/  LDL.LU R6, [R1+0xc0] ;  /* 0x0000c00001067983 */ /* 0x001f280000300800 */
[----:B-1----:R-:W4:Y:S04]  /*22bc0*/  LDL.LU R28, [R1] ;  /* 0x00000000011c7983 */ /* 0x002f280000300800 */
[----:B------:R0:W-:Y:S04]  /*22bd0*/  STS.U16 [R3+UR5+0x4d00], R4 ;  /* 0x004d000403007988 */ /* 0x0001e80008000405 */
[----:B---3--:R-:W3:Y:S04]  /*22be0*/  LDL.LU R5, [R1+0xbc] ;  /* 0x0000bc0001057983 */ /* 0x008ee80000300800 */
[----:B------:R1:W-:Y:S04]  /*22bf0*/  STS.U16 [R3+UR5+0x5100], R2 ;  /* 0x0051000203007988 */ /* 0x0003e80008000405 */
[----:B0-----:R-:W3:Y:S04]  /*22c00*/  LDL.LU R4, [R1+0xb8] ;  /* 0x0000b80001047983 */ /* 0x001ee80000300800 */
[----:B------:R0:W-:Y:S04]  /*22c10*/  STS.U16 [R3+UR5+0x5500], R0 ;  /* 0x0055000003007988 */ /* 0x0001e80008000405 */
[----:B-1----:R-:W3:Y:S04]  /*22c20*/  LDL.LU R2, [R1+0xb4] ;  /* 0x0000b40001027983 */ /* 0x002ee80000300800 */
[----:B------:R1:W-:Y:S04]  /*22c30*/  STS.U16 [R3+UR5+0x5900], R16 ;  /* 0x0059001003007988 */ /* 0x0003e80008000405 */
[----:B0-----:R-:W3:Y:S04]  /*22c40*/  LDL.LU R0, [R1+0xb0] ;  /* 0x0000b00001007983 */ /* 0x001ee80000300800 */
[----:B------:R0:W-:Y:S04]  /*22c50*/  STS.U16 [R3+UR5+0x5d00], R21 ;  /* 0x005d001503007988 */ /* 0x0001e80008000405 */
[----:B-1----:R-:W3:Y:S04]  /*22c60*/  LDL.LU R16, [R1+0xac] ;  /* 0x0000ac0001107983 */ /* 0x002ee80000300800 */
[----:B------:R1:W-:Y:S04]  /*22c70*/  STS.U16 [R3+UR5+0x6100], R25 ;  /* 0x0061001903007988 */ /* 0x0003e80008000405 */
[----:B0-----:R-:W3:Y:S04]  /*22c80*/  LDL.LU R21, [R1+0xa8] ;  /* 0x0000a80001157983 */ /* 0x001ee80000300800 */
[----:B-1----:R-:W3:Y:S04]  /*22c90*/  LDL.LU R25, [R1+0xa4] ;  /* 0x0000a40001197983 */ /* 0x002ee80000300800 */
        /* <DEDUP_REMOVED lines=18> */
[----:B--2---:R0:W-:Y:S04]  /*22dc0*/  STS.U16 [R3+UR5+0x6500], R27 ;  /* 0x0065001b03007988 */ /* 0x0041e80008000405 */
[----:B0-----:R-:W2:Y:S04]  /*22dd0*/  LDL.LU R27, [R1+0x1954] ;  /* 0x00195400011b7983 */ /* 0x001ea80000300800 */
[----:B--2---:R0:W-:Y:S04]  /*22de0*/  STS.U16 [R3+UR5+0x6900], R27 ;  /* 0x0069001b03007988 */ /* 0x0041e80008000405 */
[----:B0-----:R-:W2:Y:S04]  /*22df0*/  LDL.LU R27, [R1+0x1950] ;  /* 0x00195000011b7983 */ /* 0x001ea80000300800 */
[----:B--2---:R0:W-:Y:S04]  /*22e00*/  STS.U16 [R3+UR5+0x6d00], R27 ;  /* 0x006d001b03007988 */ /* 0x0041e80008000405 */
[----:B0-----:R-:W2:Y:S04]  /*22e10*/  LDL.LU R27, [R1+0x194c] ;  /* 0x00194c00011b7983 */ /* 0x001ea80000300800 */
[----:B----4-:R0:W-:Y:S04]  /*22e20*/  STS.U16 [R3+UR5+0x7100], R6 ;  /* 0x0071000603007988 */ /* 0x0101e80008000405 */
[----:B---3--:R1:W-:Y:S04]  /*22e30*/  STS.U16 [R3+UR5+0x7500], R5 ;  /* 0x0075000503007988 */ /* 0x0083e80008000405 */
[----:B------:R3:W-:Y:S04]  /*22e40*/  STS.U16 [R3+UR5+0x7900], R4 ;  /* 0x0079000403007988 */ /* 0x0007e80008000405 */
[----:B0-----:R-:W4:Y:S04]  /*22e50*/  LDL.LU R6, [R1+0x1948] ;  /* 0x0019480001067983 */ /* 0x001f280000300800 */
[----:B-1----:R-:W4:Y:S04]  /*22e60*/  LDL.LU R5, [R1+0x1944] ;  /* 0x0019440001057983 */ /* 0x002f280000300800 */
[----:B---3--:R-:W3:Y:S04]  /*22e70*/  LDL.LU R4, [R1+0x1940] ;  /* 0x0019400001047983 */ /* 0x008ee80000300800 */
[----:B------:R0:W-:Y:S04]  /*22e80*/  STS.U16 [R3+UR5+0x7d00], R2 ;  /* 0x007d000203007988 */ /* 0x0001e80008000405 */
[----:B0-----:R-:W4:Y:S04]  /*22e90*/  LDL.LU R3, [R1+0x193c] ;  /* 0x00193c0001037983 */ /* 0x001f280000300800 */
[----:B------:R-:W3:Y:S01]  /*22ea0*/  LDL.LU R2, [R1+0x1938] ;  /* 0x0019380001027983 */ /* 0x000ee20000300800 */
[----:B--2---:R-:W-:-:S05]  /*22eb0*/  IMAD.SHL.U32 R27, R27, 0x2, RZ ;  /* 0x000000021b1b7824 */ /* 0x004fca00078e00ff */
[----:B------:R-:W-:-:S05]  /*22ec0*/  LOP3.LUT R27, R27, 0x30, RZ, 0x3c, !PT ;  /* 0x000000301b1b7812 */ /* 0x000fca00078e3cff */
[----:B------:R0:W-:Y:S04]  /*22ed0*/  STS.U16 [R27+UR5+0x180], R0 ;  /* 0x000180001b007988 */ /* 0x0001e80008000405 */
[----:B------:R1:W-:Y:S04]  /*22ee0*/  STS.U16 [R27+UR5+0x580], R16 ;  /* 0x000580101b007988 */ /* 0x0003e80008000405 */
[----:B------:R2:W-:Y:S04]  /*22ef0*/  STS.U16 [R27+UR5+0x980], R21 ;  /* 0x000980151b007988 */ /* 0x0005e80008000405 */
[----:B0-----:R-:W4:Y:S04]  /*22f00*/  LDL.LU R0, [R1+0x1934] ;  /* 0x0019340001007983 */ /* 0x001f280000300800 */
[----:B-1----:R-:W3:Y:S04]  /*22f10*/  LDL.LU R16, [R1+0x1930] ;  /* 0x0019300001107983 */ /* 0x002ee80000300800 */
[----:B--2---:R-:W2:Y:S04]  /*22f20*/  LDL.LU R21, [R1+0x192c] ;  /* 0x00192c0001157983 */ /* 0x004ea80000300800 */
[----:B------:R0:W-:Y:S04]  /*22f30*/  STS.U16 [R27+UR5+0xd80], R25 ;  /* 0x000d80191b007988 */ /* 0x0001e80008000405 */
[----:B------:R1:W-:Y:S04]  /*22f40*/  STS.U16 [R27+UR5+0x1180], R14 ;  /* 0x0011800e1b007988 */ /* 0x0003e80008000405 */
[----:B0-----:R-:W4:Y:S04]  /*22f50*/  LDL.LU R25, [R1+0x1928] ;  /* 0x0019280001197983 */ /* 0x001f280000300800 */
[----:B-1----:R-:W3:Y:S04]  /*22f60*/  LDL.LU R14, [R1+0x54] ;  /* 0x00005400010e7983 */ /* 0x002ee80000300800 */
[----:B---3--:R0:W-:Y:S04]  /*22f70*/  STL [R1+0x191c], R14 ;  /* 0x00191c0e01007387 */ /* 0x0081e80000100800 */
[----:B0-----:R-:W3:Y:S04]  /*22f80*/  LDL.LU R14, [R1+0x58] ;  /* 0x00005800010e7983 */ /* 0x001ee80000300800 */
[----:B------:R-:W-:Y:S04]  /*22f90*/  STS.U16 [R27+UR5+0x1580], R15 ;  /* 0x0015800f1b007988 */ /* 0x000fe80008000405 */
        /* <DEDUP_REMOVED lines=18> */
[----:B------:R0:W-:Y:S02]  /*230c0*/  STS.U16 [R27+UR5+0x5980], R28 ;  /* 0x0059801c1b007988 */ /* 0x0001e40008000405 */
[----:B0-----:R-:W0:Y:S02]  /*230d0*/  S2R R28, SR_TID.X ;  /* 0x00000000001c7919 */ /* 0x001e240000002100 */
[----:B0-----:R-:W-:Y:S01]  /*230e0*/  LOP3.LUT R28, R28, 0x3f, RZ, 0xc0, !PT ;  /* 0x0000003f1c1c7812 */ /* 0x001fe200078ec0ff */
[----:B---3--:R0:W-:Y:S04]  /*230f0*/  STL [R1+0x1924], R14 ;  /* 0x0019240e01007387 */ /* 0x0081e80000100800 */
[----:B------:R-:W3:Y:S04]  /*23100*/  LDL.LU R29, [R1+0x50] ;  /* 0x00005000011d7983 */ /* 0x000ee80000300800 */
[----:B------:R-:W3:Y:S01]  /*23110*/  LDL.LU R26, [R1+0x4c] ;  /* 0x00004c00011a7983 */ /* 0x000ee20000300800 */
[----:B0-----:R-:W-:-:S03]  /*23120*/  IMAD.SHL.U32 R14, R28, 0x2, RZ ;  /* 0x000000021c0e7824 */ /* 0x001fc600078e00ff */
[----:B------:R-:W3:Y:S04]  /*23130*/  LDL.LU R24, [R1+0x48] ;  /* 0x0000480001187983 */ /* 0x000ee80000300800 */
[----:B------:R-:W3:Y:S01]  /*23140*/  LDL.LU R22, [R1+0x44] ;  /* 0x0000440001167983 */ /* 0x000ee20000300800 */
[----:B------:R-:W-:-:S03]  /*23150*/  LOP3.LUT R14, R14, 0x30, RZ, 0x3c, !PT ;  /* 0x000000300e0e7812 */ /* 0x000fc600078e3cff */
        /* <DEDUP_REMOVED lines=8> */
[----:B----4-:R-:W-:Y:S04]  /*231e0*/  STS.U16 [R14+UR5+0x5d80], R25 ;  /* 0x005d80190e007988 */ /* 0x010fe80008000405 */
[----:B------:R-:W4:Y:S04]  /*231f0*/  LDL.LU R8, [R1+0x20] ;  /* 0x0000200001087983 */ /* 0x000f280000300800 */
[----:B--2---:R-:W-:Y:S04]  /*23200*/  STS.U16 [R14+UR5+0x6180], R21 ;  /* 0x006180150e007988 */ /* 0x004fe80008000405 */
[----:B------:R-:W2:Y:S04]  /*23210*/  LDL.LU R7, [R1+0x1c] ;  /* 0x00001c0001077983 */ /* 0x000ea80000300800 */
[----:B------:R-:W-:Y:S04]  /*23220*/  STS.U16 [R14+UR5+0x6580], R16 ;  /* 0x006580100e007988 */ /* 0x000fe80008000405 */
[----:B------:R-:W2:Y:S04]  /*23230*/  LDL.LU R18, [R1+0x18] ;  /* 0x0000180001127983 */ /* 0x000ea80000300800 */
[----:B------:R-:W-:Y:S04]  /*23240*/  STS.U16 [R14+UR5+0x6980], R0 ;  /* 0x006980000e007988 */ /* 0x000fe80008000405 */
[----:B------:R-:W2:Y:S04]  /*23250*/  LDL.LU R23, [R1+0x14] ;  /* 0x0000140001177983 */ /* 0x000ea80000300800 */
[----:B------:R0:W-:Y:S04]  /*23260*/  STS.U16 [R14+UR5+0x6d80], R2 ;  /* 0x006d80020e007988 */ /* 0x0001e80008000405 */
[----:B------:R-:W2:Y:S04]  /*23270*/  LDL.LU R27, [R1+0x10] ;  /* 0x00001000011b7983 */ /* 0x000ea80000300800 */
[----:B------:R1:W-:Y:S04]  /*23280*/  STS.U16 [R14+UR5+0x7180], R3 ;  /* 0x007180030e007988 */ /* 0x0003e80008000405 */
[----:B------:R-:W-:Y:S04]  /*23290*/  STL [R1+0x18cc], R25 ;  /* 0x0018cc1901007387 */ /* 0x000fe80000100800 */
[----:B------:R-:W-:Y:S04]  /*232a0*/  STS.U16 [R14+UR5+0x7580], R4 ;  /* 0x007580040e007988 */ /* 0x000fe80008000405 */
[----:B0-----:R-:W2:Y:S04]  /*232b0*/  LDL.LU R2, [R1+0x4] ;  /* 0x0000040001027983 */ /* 0x001ea80000300800 */
[----:B------:R-:W-:Y:S04]  /*232c0*/  STS.U16 [R14+UR5+0x7980], R5 ;  /* 0x007980050e007988 */ /* 0x000fe80008000405 */
[----:B-1----:R-:W2:Y:S04]  /*232d0*/  LDL.LU R3, [R1+0xc] ;  /* 0x00000c0001037983 */ /* 0x002ea80000300800 */
[----:B------:R0:W-:Y:S04]  /*232e0*/  STS.U16 [R14+UR5+0x7d80], R6 ;  /* 0x007d80060e007988 */ /* 0x0001e80008000405 */
[----:B0-----:R-:W3:Y:S01]  /*232f0*/  LDL.LU R14, [R1+0x1924] ;  /* 0x00192400010e7983 */ /* 0x001ee20000300800 */
[----:B------:R-:W0:Y:S02]  /*23300*/  S2R R28, SR_TID.X ;  /* 0x00000000001c7919 */ /* 0x000e240000002100 */
[----:B0-----:R-:W-:-:S05]  /*23310*/  LOP3.LUT R15, R28, 0x3f, RZ, 0xc0, !PT ;  /* 0x0000003f1c0f7812 */ /* 0x001fca00078ec0ff */
[----:B------:R-:W-:-:S05]  /*23320*/  IMAD.SHL.U32 R28, R15, 0x2, RZ ;  /* 0x000000020f1c7824 */ /* 0x000fca00078e00ff */
[----:B------:R-:W-:-:S05]  /*23330*/  LOP3.LUT R28, R28, 0x40, RZ, 0x3c, !PT ;  /* 0x000000401c1c7812 */ /* 0x000fca00078e3cff */
[----:B---3--:R0:W-:Y:S04]  /*23340*/  STS.U16 [R28+UR5+0x200], R14 ;  /* 0x0002000e1c007988 */ /* 0x0081e80008000405 */
[----:B0-----:R-:W3:Y:S04]  /*23350*/  LDL.LU R14, [R1+0x1920] ;  /* 0x00192000010e7983 */ /* 0x001ee80000300800 */
[----:B---3--:R0:W-:Y:S04]  /*23360*/  STS.U16 [R28+UR5+0x600], R14 ;  /* 0x0006000e1c007988 */ /* 0x0081e80008000405 */
[----:B0-----:R-:W3:Y:S04]  /*23370*/  LDL.LU R14, [R1+0x191c] ;  /* 0x00191c00010e7983 */ /* 0x001ee80000300800 */
[----:B---3--:R0:W-:Y:S04]  /*23380*/  STS.U16 [R28+UR5+0xa00], R14 ;  /* 0x000a000e1c007988 */ /* 0x0081e80008000405 */
[----:B------:R1:W-:Y:S04]  /*23390*/  STS.U16 [R28+UR5+0xe00], R29 ;  /* 0x000e001d1c007988 */ /* 0x0003e80008000405 */
[----:B------:R3:W-:Y:S04]  /*233a0*/  STS.U16 [R28+UR5+0x1200], R26 ;  /* 0x0012001a1c007988 */ /* 0x0007e80008000405 */
[----:B0-----:R-:W2:Y:S04]  /*233b0*/  LDL.LU R14, [R1+0x1918] ;  /* 0x00191800010e7983 */ /* 0x001ea80000300800 */
[----:B-1----:R-:W2:Y:S04]  /*233c0*/  LDL.LU R29, [R1+0x1914] ;  /* 0x00191400011d7983 */ /* 0x002ea80000300800 */
        /* <DEDUP_REMOVED lines=20> */
[----:B----4-:R0:W-:Y:S04]  /*23510*/  STS.U16 [R28+UR5+0x3e00], R8 ;  /* 0x003e00081c007988 */ /* 0x0101e80008000405 */
[----:B-1----:R-:W4:Y:S04]  /*23520*/  LDL.LU R9, [R1+0x18e8] ;  /* 0x0018e80001097983 */ /* 0x002f280000300800 */
[----:B--2---:R1:W-:Y:S04]  /*23530*/  STS.U16 [R28+UR5+0x4200], R7 ;  /* 0x004200071c007988 */ /* 0x0043e80008000405 */
[----:B0-----:R-:W2:Y:S04]  /*23540*/  LDL.LU R8, [R1+0x18e4] ;  /* 0x0018e40001087983 */ /* 0x001ea80000300800 */
[----:B------:R0:W-:Y:S04]  /*23550*/  STS.U16 [R28+UR5+0x4600], R18 ;  /* 0x004600121c007988 */ /* 0x0001e80008000405 */
[----:B-1----:R-:W3:Y:S04]  /*23560*/  LDL.LU R7, [R1+0x18e0] ;  /* 0x0018e00001077983 */ /* 0x002ee80000300800 */
[----:B------:R1:W-:Y:S04]  /*23570*/  STS.U16 [R28+UR5+0x4a00], R23 ;  /* 0x004a00171c007988 */ /* 0x0003e80008000405 */
[----:B0-----:R-:W4:Y:S04]  /*23580*/  LDL.LU R18, [R1+0x18dc] ;  /* 0x0018dc0001127983 */ /* 0x001f280000300800 */
[----:B------:R0:W-:Y:S04]  /*23590*/  STS.U16 [R28+UR5+0x4e00], R27 ;  /* 0x004e001b1c007988 */ /* 0x0001e80008000405 */
[----:B-1----:R-:W2:Y:S04]  /*235a0*/  LDL.LU R23, [R1+0x18d8] ;  /* 0x0018d80001177983 */ /* 0x002ea80000300800 */
[----:B------:R1:W-:Y:S04]  /*235b0*/  STS.U16 [R28+UR5+0x5200], R3 ;  /* 0x005200031c007988 */ /* 0x0003e80008000405 */
[----:B0-----:R-:W3:Y:S04]  /*235c0*/  LDL.LU R27, [R1+0x18d4] ;  /* 0x0018d400011b7983 */ /* 0x001ee80000300800 */
[----:B------:R0:W-:Y:S04]  /*235d0*/  STS.U16 [R28+UR5+0x5600], R2 ;  /* 0x005600021c007988 */ /* 0x0001e80008000405 */
[----:B-1----:R-:W4:Y:S04]  /*235e0*/  LDL R3, [R1+0x56c] ;  /* 0x00056c0001037983 */ /* 0x002f280000100800 */
[----:B0-----:R-:W4:Y:S01]  /*235f0*/  LDL R2, [R1+0xce4] ;  /* 0x000ce40001027983 */ /* 0x001f220000100800 */
[----:B------:R-:W-:Y:S01]  /*23600*/  PRMT R25, RZ, 0x7610, R25 ;  /* 0x00007610ff197816 */ /* 0x000fe20000000019 */
[----:B------:R-:W-:-:S05]  /*23610*/  IMAD.SHL.U32 R15, R15, 0x2, RZ ;  /* 0x000000020f0f7824 */ /* 0x000fca00078e00ff */
[----:B------:R-:W-:Y:S01]  /*23620*/  LOP3.LUT R15, R15, 0x50, RZ, 0x3c, !PT ;  /* 0x000000500f0f7812 */ /* 0x000fe200078e3cff */
[----:B----4-:R-:W4:Y:S04]  /*23630*/  @!P1 LDG.E.U16 R25, desc[UR10][R2.64] ;  /* 0x0000000a02199981 */ /* 0x010f28000c1e1500 */
[----:B---3--:R-:W-:Y:S04]  /*23640*/  STS.U16 [R28+UR5+0x5a00], R27 ;  /* 0x005a001b1c007988 */ /* 0x008fe80008000405 */
[----:B--2---:R-:W-:Y:S04]  /*23650*/  STS.U16 [R28+UR5+0x5e00], R23 ;  /* 0x005e00171c007988 */ /* 0x004fe80008000405 */
[----:B------:R-:W-:Y:S04]  /*23660*/  STS.U16 [R28+UR5+0x6200], R18 ;  /* 0x006200121c007988 */ /* 0x000fe80008000405 */
[----:B------:R-:W-:Y:S04]  /*23670*/  STS.U16 [R28+UR5+0x6600], R7 ;  /* 0x006600071c007988 */ /* 0x000fe80008000405 */
[----:B------:R-:W-:Y:S04]  /*23680*/  STS.U16 [R28+UR5+0x6a00], R8 ;  /* 0x006a00081c007988 */ /* 0x000fe80008000405 */
[----:B------:R-:W-:Y:S04]  /*23690*/  STS.U16 [R28+UR5+0x6e00], R9 ;  /* 0x006e00091c007988 */ /* 0x000fe80008000405 */
[----:B------:R-:W-:Y:S04]  /*236a0*/  STS.U16 [R28+UR5+0x7200], R10 ;  /* 0x0072000a1c007988 */ /* 0x000fe80008000405 */
[----:B------:R-:W-:Y:S04]  /*236b0*/  STS.U16 [R28+UR5+0x7600], R11 ;  /* 0x0076000b1c007988 */ /* 0x000fe80008000405 */
[----:B------:R-:W-:Y:S04]  /*236c0*/  STS.U16 [R28+UR5+0x7a00], R12 ;  /* 0x007a000c1c007988 */ /* 0x000fe80008000405 */
[----:B------:R0:W-:Y:S04]  /*236d0*/  STS.U16 [R28+UR5+0x7e00], R13 ;  /* 0x007e000d1c007988 */ /* 0x0001e80008000405 */
[----:B------:R-:W-:Y:S04]  /*236e0*/  STS.U16 [R15+UR5+0x280], R17 ;  /* 0x000280110f007988 */ /* 0x000fe80008000405 */
[----:B------:R-:W-:Y:S04]  /*236f0*/  STS.U16 [R15+UR5+0x680], R19 ;  /* 0x000680130f007988 */ /* 0x000fe80008000405 */
[----:B------:R-:W-:Y:S04]  /*23700*/  STS.U16 [R15+UR5+0xa80], R20 ;  /* 0x000a80140f007988 */ /* 0x000fe80008000405 */
[----:B------:R-:W-:Y:S04]  /*23710*/  STS.U16 [R15+UR5+0xe80], R22 ;  /* 0x000e80160f007988 */ /* 0x000fe80008000405 */
[----:B------:R-:W-:Y:S04]  /*23720*/  STS.U16 [R15+UR5+0x1280], R24 ;  /* 0x001280180f007988 */ /* 0x000fe80008000405 */
[----:B------:R-:W-:Y:S04]  /*23730*/  STS.U16 [R15+UR5+0x1680], R26 ;  /* 0x0016801a0f007988 */ /* 0x000fe80008000405 */
[----:B0-----:R-:W2:Y:S04]  /*23740*/  LDL.LU R28, [R1+0xd40] ;  /* 0x000d4000011c7983 */ /* 0x001ea80000300800 */
[----:B------:R0:W-:Y:S04]  /*23750*/  STS.U16 [R15+UR5+0x1a80], R29 ;  /* 0x001a801d0f007988 */ /* 0x0001e80008000405 */
[----:B0-----:R-:W3:Y:S04]  /*23760*/  LDL.LU R15, [R1+0x18d0] ;  /* 0x0018d000010f7983 */ /* 0x001ee80000300800 */
[----:B----4-:R0:W-:Y:S04]  /*23770*/  STL [R1+0xf8], R25 ;  /* 0x0000f81901007387 */ /* 0x0101e80000100800 */
[----:B0-----:R-:W4:Y:S04]  /*23780*/  LDL.LU R25, [R1+0x18cc] ;  /* 0x0018cc0001197983 */ /* 0x001f280000300800 */
[----:B------:R-:W2:Y:S04]  /*23790*/  LDL R2, [R1+0x568] ;  /* 0x0005680001027983 */ /* 0x000ea80000100800 */
[----:B------:R-:W2:Y:S01]  /*237a0*/  LDL R3, [R1+0xce0] ;  /* 0x000ce00001037983 */ /* 0x000ea20000100800 */
[----:B---3--:R-:W-:-:S02]  /*237b0*/  PRMT R15, RZ, 0x7610, R15 ;  /* 0x00007610ff0f7816 */ /* 0x008fc4000000000f */
[----:B--2---:R-:W-:-:S04]  /*237c0*/  @!P1 LOP3.LUT R3, R3, R2, RZ, 0x3c, !PT ;  /* 0x0000000203039212 */ /* 0x004fc800078e3cff */
        /* <DEDUP_REMOVED lines=313> */
[----:B------:R-:W-:-:S02]  /*24b60*/  PRMT R13, RZ, 0x7610, R13 ;  /* 0x00007610ff0d7816 */ /* 0x000fc4000000000d */
[----:B----4-:R-:W-:-:S04]  /*24b70*/  @!P1 LOP3.LUT R3, R3, R2, RZ, 0x3c, !PT ;  /* 0x0000000203039212 */ /* 0x010fc800078e3cff */
[----:B------:R-:W-:-:S04]  /*24b80*/  @!P1 LOP3.LUT R2, R3, R2, RZ, 0x3c, !PT ;  /* 0x0000000203029212 */ /* 0x000fc800078e3cff */
[----:B------:R-:W-:-:S05]  /*24b90*/  @!P1 LOP3.LUT R3, R3, R2, RZ, 0x3c, !PT ;  /* 0x0000000203039212 */ /* 0x000fca00078e3cff */
[----:B------:R0:W4:Y:S04]  /*24ba0*/  @!P1 LDG.E.U16 R13, desc[UR10][R2.64] ;  /* 0x0000000a020d9981 */ /* 0x000128000c1e1500 */
[----:B------:R-:W0:Y:S04]  /*24bb0*/  LDL R2, [R1+0x960] ;  /* 0x0009600001027983 */ /* 0x000e280000100800 */
[----:B------:R-:W0:Y:S01]  /*24bc0*/  LDL R3, [R1+0x964] ;  /* 0x0009640001037983 */ /* 0x000e220000100800 */
[----:B--2---:R-:W-:Y:S02]  /*24bd0*/  PRMT R15, RZ, 0x7610, R15 ;  /* 0x00007610ff0f7816 */ /* 0x004fe4000000000f */
        /* <DEDUP_REMOVED lines=41> */
[----:B------:R-:W2:Y:S01]  /*24e70*/  @!P1 LDG.E.U16 R15, desc[UR10][R2.64] ;  /* 0x0000000a020f9981 */ /* 0x000ea2000c1e1500 */
[----:B---3--:R-:W-:-:S03]  /*24e80*/  PRMT R14, RZ, 0x7610, R14 ;  /* 0x00007610ff0e7816 */ /* 0x008fc6000000000e */
[----:B--2---:R0:W-:Y:S04]  /*24e90*/  STL [R1+0x54], R15 ;  /* 0x0000540f01007387 */ /* 0x0041e80000100800 */
[----:B0-----:R-:W2:Y:S04]  /*24ea0*/  LDL.LU R15, [R1+0x182c] ;  /* 0x00182c00010f7983 */ /* 0x001ea80000300800 */
[----:B------:R-:W3:Y:S01]  /*24eb0*/  LDL R3, [R1+0x8e8] ;  /* 0x0008e80001037983 */ /* 0x000ee20000100800 */
[----:B------:R-:W-:-:S03]  /*24ec0*/  @!P1 IMAD.MOV.U32 R2, RZ, RZ, R13 ;  /* 0x000000ffff029224 */ /* 0x000fc600078e000d */
[----:B------:R-:W4:Y:S04]  /*24ed0*/  LDL R13, [R1+0x86c] ;  /* 0x00086c00010d7983 */ /* 0x000f280000100800 */
[----:B---3--:R-:W3:Y:S04]  /*24ee0*/  @!P1 LDG.E.U16 R14, desc[UR10][R2.64] ;  /* 0x0000000a020e9981 */ /* 0x008ee8000c1e1500 */
        /* <DEDUP_REMOVED lines=12> */
[----:B------:R-:W4:Y:S02]  /*24fb0*/  LDL R3, [R1+0x8b4] ;  /* 0x0008b40001037983 */ /* 0x000f240000100800 */
[----:B----4-:R-:W-:-:S02]  /*24fc0*/  @!P1 LOP3.LUT R3, R3, R2, RZ, 0x3c, !PT ;  /* 0x0000000203039212 */ /* 0x010fc400078e3cff */
[----:B--2---:R-:W-:Y:S02]  /*24fd0*/  PRMT R15, RZ, 0x7610, R15 ;  /* 0x00007610ff0f7816 */ /* 0x004fe4000000000f */
        /* <DEDUP_REMOVED lines=32> */
[----:B------:R-:W4:Y:S01]  /*251e0*/  LDL R3, [R1+0x868] ;  /* 0x0008680001037983 */ /* 0x000f220000100800 */
[----:B------:R-:W-:-:S03]  /*251f0*/  @!P1 IMAD.MOV.U32 R2, RZ, RZ, R13 ;  /* 0x000000ffff029224 */ /* 0x000fc600078e000d */
[----:B------:R-:W3:Y:S01]  /*25200*/  LDL R13, [R1+0x7f4] ;  /* 0x0007f400010d7983 */ /* 0x000ee20000100800 */
[----:B--2---:R-:W-:-:S06]  /*25210*/  PRMT R15, RZ, 0x7610, R15 ;  /* 0x00007610ff0f7816 */ /* 0x004fcc000000000f */
[----:B----4-:R-:W2:Y:S04]  /*25220*/  @!P1 LDG.E.U16 R15, desc[UR10][R2.64] ;  /* 0x0000000a020f9981 */ /* 0x010ea8000c1e1500 */
        /* <DEDUP_REMOVED lines=17> */
[----:B------:R0:W2:Y:S04]  /*25340*/  @!P1 LDG.E.U16 R15, desc[UR10][R2.64] ;  /* 0x0000000a020f9981 */ /* 0x0000a8000c1e1500 */
[----:B------:R-:W0:Y:S04]  /*25350*/  LDL R2, [R1+0x828] ;  /* 0x0008280001027983 */ /* 0x000e280000100800 */
[----:B------:R-:W0:Y:S01]  /*25360*/  LDL R3, [R1+0x82c] ;  /* 0x00082c0001037983 */ /* 0x000e220000100800 */
[----:B------:R-:W-:Y:S02]  /*25370*/  PRMT R9, RZ, 0x7610, R9 ;  /* 0x00007610ff097816 */ /* 0x000fe40000000009 */
[----:B0-----:R-:W-:-:S04]  /*25380*/  @!P1 LOP3.LUT R3, R3, R2, RZ, 0x3c, !PT ;  /* 0x0000000203039212 */ /* 0x001fc800078e3cff */
[----:B------:R-:W-:-:S04]  /*25390*/  @!P1 LOP3.LUT R2, R3, R2, RZ, 0x3c, !PT ;  /* 0x0000000203029212 */ /* 0x000fc800078e3cff */
[----:B------:R-:W-:Y:S01]  /*253a0*/  @!P1 LOP3.LUT R3, R3, R2, RZ, 0x3c, !PT ;  /* 0x0000000203039212 */ /* 0x000fe200078e3cff */
[----:B--2---:R0:W-:Y:S04]  /*253b0*/  STL [R1+0x30], R15 ;  /* 0x0000300f01007387 */ /* 0x0041e80000100800 */
[----:B------:R1:W2:Y:S01]  /*253c0*/  @!P1 LDG.E.U16 R9, desc[UR10][R2.64] ;  /* 0x0000000a02099981 */ /* 0x0002a2000c1e1500 */
[----:B---3--:R-:W-:-:S03]  /*253d0*/  PRMT R14, RZ, 0x7610, R14 ;  /* 0x00007610ff0e7816 */ /* 0x008fc6000000000e */
[----:B0-----:R-:W3:Y:S04]  /*253e0*/  LDL R15, [R1+0x7e4] ;  /* 0x0007e400010f7983 */ /* 0x001ee80000100800 */
[----:B------:R-:W1:Y:S04]  /*253f0*/  LDL R2, [R1+0x820] ;  /* 0x0008200001027983 */ /* 0x000e680000100800 */
[----:B------:R-:W1:Y:S02]  /*25400*/  LDL R3, [R1+0x824] ;  /* 0x0008240001037983 */ /* 0x000e640000100800 */
[----:B-1----:R-:W-:-:S04]  /*25410*/  @!P1 LOP3.LUT R3, R3, R2, RZ, 0x3c, !PT ;  /* 0x0000000203039212 */ /* 0x002fc800078e3cff */
[----:B------:R-:W-:-:S04]  /*25420*/  @!P1 LOP3.LUT R2, R3, R2, RZ, 0x3c, !PT ;  /* 0x0000000203029212 */ /* 0x000fc800078e3cff */
[----:B------:R-:W-:-:S05]  /*25430*/  @!P1 LOP3.LUT R3, R3, R2, RZ, 0x3c, !PT ;  /* 0x0000000203039212 */ /* 0x000fca00078e3cff */
[----:B------:R-:W4:Y:S04]  /*25440*/  @!P1 LDG.E.U16 R14, desc[UR10][R2.64] ;  /* 0x0000000a020e9981 */ /* 0x000f28000c1e1500 */
[----:B--2---:R0:W-:Y:S04]  /*25450*/  STL [R1+0x2c], R9 ;  /* 0x00002c0901007387 */ /* 0x0041e80000100800 */
[----:B0-----:R-:W2:Y:S04]  /*25460*/  LDL R9, [R1+0x7b4] ;  /* 0x0007b40001097983 */ /* 0x001ea80000100800 */
[----:B----4-:R0:W-:Y:S04]  /*25470*/  STL [R1+0x28], R14 ;  /* 0x0000280e01007387 */ /* 0x0101e80000100800 */
[----:B0-----:R-:W4:Y:S04]  /*25480*/  LDL.LU R14, [R1+0x1808] ;  /* 0x00180800010e7983 */ /* 0x001f280000300800 */
[----:B------:R-:W3:Y:S01]  /*25490*/  LDL R3, [R1+0x7f0] ;  /* 0x0007f00001037983 */ /* 0x000ee20000100800 */
[----:B------:R-:W-:-:S03]  /*254a0*/  @!P1 IMAD.MOV.U32 R2, RZ, RZ, R13 ;  /* 0x000000ffff029224 */ /* 0x000fc600078e000d */
[----:B------:R-:W2:Y:S01]  /*254b0*/  LDL R13, [R1+0x7ac] ;  /* 0x0007ac00010d7983 */ /* 0x000ea20000100800 */
[----:B----4-:R-:W-:-:S06]  /*254c0*/  PRMT R14, RZ, 0x7610, R14 ;  /* 0x00007610ff0e7816 */ /* 0x010fcc000000000e */
[----:B---3--:R-:W3:Y:S04]  /*254d0*/  @!P1 LDG.E.U16 R14, desc[UR10][R2.64] ;  /* 0x0000000a020e9981 */ /* 0x008ee8000c1e1500 */
        /* <DEDUP_REMOVED lines=8> */
[----:B------:R0:W4:Y:S04]  /*25560*/  @!P1 LDG.E.U16 R12, desc[UR10][R2.64] ;  /* 0x0000000a020c9981 */ /* 0x000128000c1e1500 */
[----:B------:R-:W2:Y:S01]  /*25570*/  LDL R3, [R1+0x7e0] ;  /* 0x0007e00001037983 */ /* 0x000ea20000100800 */
[----:B------:R-:W-:Y:S01]  /*25580*/  PRMT R11, RZ, 0x7610, R11 ;  /* 0x00007610ff0b7816 */ /* 0x000fe2000000000b */
[----:B0-----:R-:W-:Y:S02]  /*25590*/  @!P1 IMAD.MOV.U32 R2, RZ, RZ, R15 ;  /* 0x000000ffff029224 */ /* 0x001fe400078e000f */
[----:B----4-:R0:W-:Y:S01]  /*255a0*/  STL [R1+0x20], R12 ;  /* 0x0000200c01007387 */ /* 0x0101e20000100800 */
[----:B------:R-:W-:-:S03]  /*255b0*/  PRMT R8, RZ, 0x7610, R8 ;  /* 0x00007610ff087816 */ /* 0x000fc60000000008 */
[----:B------:R-:W4:Y:S04]  /*255c0*/  LDL R15, [R1+0x770] ;  /* 0x00077000010f7983 */ /* 0x000f280000100800 */
[----:B--2---:R1:W2:Y:S04]  /*255d0*/  @!P1 LDG.E.U16 R11, desc[UR10][R2.64] ;  /* 0x0000000a020b9981 */ /* 0x0042a8000c1e1500 */
[----:B0-----:R-:W3:Y:S04]  /*255e0*/  LDL R12, [R1+0x7a4] ;  /* 0x0007a400010c7983 */ /* 0x001ee80000100800 */
[----:B------:R-:W4:Y:S01]  /*255f0*/  LDL R3, [R1+0x7b0] ;  /* 0x0007b00001037983 */ /* 0x000f220000100800 */
[----:B-1----:R-:W-:-:S03]  /*25600*/  @!P1 IMAD.MOV.U32 R2, RZ, RZ, R9 ;  /* 0x000000ffff029224 */ /* 0x002fc600078e0009 */
[----:B--2---:R0:W-:Y:S01]  /*25610*/  STL [R1+0x1c], R11 ;  /* 0x00001c0b01007387 */ /* 0x0041e20000100800 */
[----:B------:R-:W-:-:S03]  /*25620*/  PRMT R7, RZ, 0x7610, R7 ;  /* 0x00007610ff077816 */ /* 0x000fc60000000007 */
[----:B------:R-:W2:Y:S04]  /*25630*/  LDL R9, [R1+0x768] ;  /* 0x0007680001097983 */ /* 0x000ea80000100800 */
[----:B----4-:R1:W4:Y:S04]  /*25640*/  @!P1 LDG.E.U16 R8, desc[UR10][R2.64] ;  /* 0x0000000a02089981 */ /* 0x010328000c1e1500 */
[----:B0-----:R-:W2:Y:S04]  /*25650*/  LDL R11, [R1+0x774] ;  /* 0x00077400010b7983 */ /* 0x001ea80000100800 */
[----:B------:R-:W3:Y:S01]  /*25660*/  LDL R3, [R1+0x7a8] ;  /* 0x0007a80001037983 */ /* 0x000ee20000100800 */
[----:B-1----:R-:W-:-:S03]  /*25670*/  @!P1 IMAD.MOV.U32 R2, RZ, RZ, R13 ;  /* 0x000000ffff029224 */ /* 0x002fc600078e000d */
[----:B----4-:R0:W-:Y:S01]  /*25680*/  STL [R1+0x18], R8 ;  /* 0x0000180801007387 */ /* 0x0101e20000100800 */
[----:B------:R-:W-:Y:S02]  /*25690*/  PRMT R4, RZ, 0x7610, R4 ;  /* 0x00007610ff047816 */ /* 0x000fe40000000004 */
[----:B------:R-:W-:Y:S01]  /*256a0*/  PRMT R10, RZ, 0x7610, R10 ;  /* 0x00007610ff0a7816 */ /* 0x000fe2000000000a */
[----:B------:R-:W4:Y:S04]  /*256b0*/  LDL R13, [R1+0x760] ;  /* 0x00076000010d7983 */ /* 0x000f280000100800 */
[----:B---3--:R1:W3:Y:S04]  /*256c0*/  @!P1 LDG.E.U16 R7, desc[UR10][R2.64] ;  /* 0x0000000a02079981 */ /* 0x0082e8000c1e1500 */
[----:B0-----:R-:W4:Y:S04]  /*256d0*/  LDL R8, [R1+0x76c] ;  /* 0x00076c0001087983 */ /* 0x001f280000100800 */
[----:B------:R-:W2:Y:S01]  /*256e0*/  LDL R3, [R1+0x7a0] ;  /* 0x0007a00001037983 */ /* 0x000ea20000100800 */
[----:B-1----:R-:W-:-:S05]  /*256f0*/  @!P1 IMAD.MOV.U32 R2, RZ, RZ, R12 ;  /* 0x000000ffff029224 */ /* 0x002fca00078e000c */
[----:B--2---:R0:W2:Y:S02]  /*25700*/  @!P1 LDG.E.U16 R4, desc[UR10][R2.64] ;  /* 0x0000000a02049981 */ /* 0x0040a4000c1e1500 */
[----:B0-----:R-:W-:Y:S02]  /*25710*/  @!P1 IMAD.MOV.U32 R2, RZ, RZ, R11 ;  /* 0x000000ffff029224 */ /* 0x001fe400078e000b */
[----:B------:R-:W-:-:S05]  /*25720*/  @!P1 IMAD.MOV.U32 R3, RZ, RZ, R15 ;  /* 0x000000ffff039224 */ /* 0x000fca00078e000f */
[----:B------:R-:W4:Y:S04]  /*25730*/  @!P1 LDG.E.U16 R10, desc[UR10][R2.64] ;  /* 0x0000000a020a9981 */ /* 0x000f28000c1e1500 */
[----:B---3--:R0:W-:Y:S04]  /*25740*/  STL [R1+0x14], R7 ;  /* 0x0000140701007387 */ /* 0x0081e80000100800 */
[----:B------:R-:W3:Y:S04]  /*25750*/  LDL R12, [R1+0x730] ;  /* 0x00073000010c7983 */ /* 0x000ee80000100800 */
[----:B0-----:R-:W3:Y:S04]  /*25760*/  LDL R7, [R1+0x764] ;  /* 0x0007640001077983 */ /* 0x001ee80000100800 */
[----:B--2---:R0:W-:Y:S04]  /*25770*/  STL [R1+0x10], R4 ;  /* 0x0000100401007387 */ /* 0x0041e80000100800 */
[----:B------:R-:W2:Y:S04]  /*25780*/  LDL R11, [R1+0x728] ;  /* 0x00072800010b7983 */ /* 0x000ea80000100800 */
[----:B0-----:R-:W2:Y:S04]  /*25790*/  LDL R4, [R1+0x734] ;  /* 0x0007340001047983 */ /* 0x001ea80000100800 */
[----:B----4-:R0:W-:Y:S04]  /*257a0*/  STL [R1+0xc], R10 ;  /* 0x00000c0a01007387 */ /* 0x0101e80000100800 */
[----:B0-----:R-:W4:Y:S01]  /*257b0*/  LDL R10, [R1+0x72c] ;  /* 0x00072c00010a7983 */ /* 0x001f220000100800 */
[----:B------:R-:W-:Y:S01]  /*257c0*/  PRMT R14, RZ, 0x7610, R14 ;  /* 0x00007610ff0e7816 */ /* 0x000fe2000000000e */
[----:B------:R-:W-:-:S02]  /*257d0*/  @!P1 IMAD.MOV.U32 R2, RZ, RZ, R8 ;  /* 0x000000ffff029224 */ /* 0x000fc400078e0008 */
[----:B------:R-:W-:Y:S01]  /*257e0*/  @!P1 IMAD.MOV.U32 R3, RZ, RZ, R9 ;  /* 0x000000ffff039224 */ /* 0x000fe200078e0009 */
[----:B------:R-:W-:Y:S02]  /*257f0*/  PRMT R6, RZ, 0x7610, R6 ;  /* 0x00007610ff067816 */ /* 0x000fe40000000006 */
[----:B------:R-:W-:Y:S02]  /*25800*/  PRMT R5, RZ, 0x7610, R5 ;  /* 0x00007610ff057816 */ /* 0x000fe40000000005 */
[----:B------:R-:W-:Y:S01]  /*25810*/  PRMT R27, RZ, 0x7610, R27 ;  /* 0x00007610ff1b7816 */ /* 0x000fe2000000001b */
[----:B------:R-:W4:Y:S04]  /*25820*/  LDL R9, [R1+0x720] ;  /* 0x0007200001097983 */ /* 0x000f280000100800 */
[----:B------:R3:W4:Y:S04]  /*25830*/  @!P1 LDG.E.U16 R14, desc[UR10][R2.64] ;  /* 0x0000000a020e9981 */ /* 0x000728000c1e1500 */
[----:B------:R-:W4:Y:S01]  /*25840*/  LDL R8, [R1+0x724] ;  /* 0x0007240001087983 */ /* 0x000f220000100800 */
[----:B---3--:R-:W-:-:S02]  /*25850*/  @!P1 IMAD.MOV.U32 R2, RZ, RZ, R7 ;  /* 0x000000ffff029224 */ /* 0x008fc400078e0007 */
[----:B------:R-:W-:Y:S01]  /*25860*/  @!P1 IMAD.MOV.U32 R3, RZ, RZ, R13 ;  /* 0x000000ffff039224 */ /* 0x000fe200078e000d */
[----:B------:R-:W3:Y:S04]  /*25870*/  LDL R7, [R1+0x6f0] ;  /* 0x0006f00001077983 */ /* 0x000ee80000100800 */
[----:B------:R0:W3:Y:S02]  /*25880*/  @!P1 LDG.E.U16 R6, desc[UR10][R2.64] ;  /* 0x0000000a02069981 */ /* 0x0000e4000c1e1500 */
[----:B0-----:R-:W-:Y:S02]  /*25890*/  @!P1 IMAD.MOV.U32 R3, RZ, RZ, R12 ;  /* 0x000000ffff039224 */ /* 0x001fe400078e000c */
[----:B--2---:R-:W-:-:S05]  /*258a0*/  @!P1 IMAD.MOV.U32 R2, RZ, RZ, R4 ;  /* 0x000000ffff029224 */ /* 0x004fca00078e0004 */
[----:B------:R0:W2:Y:S02]  /*258b0*/  @!P1 LDG.E.U16 R5, desc[UR10][R2.64] ;  /* 0x0000000a02059981 */ /* 0x0000a4000c1e1500 */
[----:B0-----:R-:W-:Y:S02]  /*258c0*/  @!P1 IMAD.MOV.U32 R3, RZ, RZ, R11 ;  /* 0x000000ffff039224 */ /* 0x001fe400078e000b */
[----:B----4-:R-:W-:-:S05]  /*258d0*/  @!P1 IMAD.MOV.U32 R2, RZ, RZ, R10 ;  /* 0x000000ffff029224 */ /* 0x010fca00078e000a */
[----:B------:R0:W4:Y:S01]  /*258e0*/  @!P1 LDG.E.U16 R27, desc[UR10][R2.64] ;  /* 0x0000000a021b9981 */ /* 0x000122000c1e1500 */
[----:B------:R-:W-:-:S03]  /*258f0*/  PRMT R25, RZ, 0x7610, R25 ;  /* 0x00007610ff197816 */ /* 0x000fc60000000019 */
[----:B---3--:R1:W-:Y:S04]  /*25900*/  STL [R1+0x4], R6 ;  /* 0x0000040601007387 */ /* 0x0083e80000100800 */
[----:B------:R-:W3:Y:S04]  /*25910*/  LDL R4, [R1+0x6ec] ;  /* 0x0006ec0001047983 */ /* 0x000ee80000100800 */
[----:B-1----:R-:W3:Y:S01]  /*25920*/  LDL R6, [R1+0x6f4] ;  /* 0x0006f40001067983 */ /* 0x002ee20000100800 */
[----:B0-----:R-:W-:Y:S02]  /*25930*/  @!P1 IMAD.MOV.U32 R2, RZ, RZ, R8 ;  /* 0x000000ffff029224 */ /* 0x001fe400078e0008 */
[----:B------:R-:W-:-:S05]  /*25940*/  @!P1 IMAD.MOV.U32 R3, RZ, RZ, R9 ;  /* 0x000000ffff039224 */ /* 0x000fca00078e0009 */
[----:B------:R0:W3:Y:S04]  /*25950*/  @!P1 LDG.E.U16 R25, desc[UR10][R2.64] ;  /* 0x0000000a02199981 */ /* 0x0000e8000c1e1500 */
[----:B--2---:R1:W-:Y:S04]  /*25960*/  STL [R1], R5 ;  /* 0x0000000501007387 */ /* 0x0043e80000100800 */
[----:B-1----:R-:W2:Y:S04]  /*25970*/  LDL R5, [R1+0x6e8] ;  /* 0x0006e80001057983 */ /* 0x002ea80000100800 */
[----:B----4-:R-:W-:Y:S04]  /*25980*/  STL [R1+0x17dc], R27 ;  /* 0x0017dc1b01007387 */ /* 0x010fe80000100800 */
[----:B------:R-:W4:Y:S04]  /*25990*/  LDL R9, [R1+0x6e0] ;  /* 0x0006e00001097983 */ /* 0x000f280000100800 */
[----:B------:R-:W4:Y:S01]  /*259a0*/  LDL R8, [R1+0x6e4] ;  /* 0x0006e40001087983 */ /* 0x000f220000100800 */
[----:B------:R-:W-:Y:S01]  /*259b0*/  PRMT R23, RZ, 0x7610, R23 ;  /* 0x00007610ff177816 */ /* 0x000fe20000000017 */
[----:B0-----:R-:W-:Y:S01]  /*259c0*/  @!P1 IMAD.MOV.U32 R3, RZ, RZ, R7 ;  /* 0x000000ffff039224 */ /* 0x001fe200078e0007 */
[----:B------:R-:W-:-:S02]  /*259d0*/  PRMT R21, RZ, 0x7610, R21 ;  /* 0x00007610ff157816 */ /* 0x000fc40000000015 */
[----:B------:R-:W-:Y:S01]  /*259e0*/  PRMT R18, RZ, 0x7610, R18 ;  /* 0x00007610ff127816 */ /* 0x000fe20000000012 */
[----:B---3--:R-:W-:-:S05]  /*259f0*/  @!P1 IMAD.MOV.U32 R2, RZ, RZ, R6 ;  /* 0x000000ffff029224 */ /* 0x008fca00078e0006 */
[----:B------:R0:W3:Y:S02]  /*25a00*/  @!P1 LDG.E.U16 R23, desc[UR10][R2.64] ;  /* 0x0000000a02179981 */ /* 0x0000e4000c1e1500 */
[----:B0-----:R-:W-:Y:S02]  /*25a10*/  @!P1 IMAD.MOV.U32 R2, RZ, RZ, R4 ;  /* 0x000000ffff029224 */ /* 0x001fe400078e0004 */
[----:B------:R-:W-:Y:S04]  /*25a20*/  STL [R1+0x17c8], R25 ;  /* 0x0017c81901007387 */ /* 0x000fe80000100800 */
[----:B------:R-:W3:Y:S04]  /*25a30*/  LDL R7, [R1+0x6b0] ;  /* 0x0006b00001077983 */ /* 0x000ee80000100800 */
[----:B------:R-:W3:Y:S04]  /*25a40*/  LDL R6, [R1+0x6b4] ;  /* 0x0006b40001067983 */ /* 0x000ee80000100800 */
[----:B------:R-:W3:Y:S04]  /*25a50*/  LDL R11, [R1+0x6a8] ;  /* 0x0006a800010b7983 */ /* 0x000ee80000100800 */
[----:B------:R-:W3:Y:S01]  /*25a60*/  LDL R10, [R1+0x6ac] ;  /* 0x0006ac00010a7983 */ /* 0x000ee20000100800 */
[----:B--2---:R-:W-:-:S05]  /*25a70*/  @!P1 IMAD.MOV.U32 R3, RZ, RZ, R5 ;  /* 0x000000ffff039224 */ /* 0x004fca00078e0005 */
[----:B------:R4:W2:Y:S02]  /*25a80*/  @!P1 LDG.E.U16 R21, desc[UR10][R2.64] ;  /* 0x0000000a02159981 */ /* 0x0008a4000c1e1500 */
[----:B----4-:R-:W-:Y:S02]  /*25a90*/  @!P1 IMAD.MOV.U32 R2, RZ, RZ, R8 ;  /* 0x000000ffff029224 */ /* 0x010fe400078e0008 */
[----:B------:R-:W-:-:S05]  /*25aa0*/  @!P1 IMAD.MOV.U32 R3, RZ, RZ, R9 ;  /* 0x000000ffff039224 */ /* 0x000fca00078e0009 */
[----:B------:R3:W4:Y:S04]  /*25ab0*/  @!P1 LDG.E.U16 R18, desc[UR10][R2.64] ;  /* 0x0000000a02129981 */ /* 0x000728000c1e1500 */
[----:B------:R-:W-:Y:S04]  /*25ac0*/  STL [R1+0x8], R14 ;  /* 0x0000080e01007387 */ /* 0x000fe80000100800 */
[----:B------:R-:W4:Y:S04]  /*25ad0*/  LDL R5, [R1+0x6a0] ;  /* 0x0006a00001057983 */ /* 0x000f280000100800 */
[----:B------:R-:W4:Y:S01]  /*25ae0*/  LDL R4, [R1+0x6a4] ;  /* 0x0006a40001047983 */ /* 0x000f220000100800 */
[----:B------:R-:W-:-:S02]  /*25af0*/  PRMT R16, RZ, 0x7610, R16 ;  /* 0x00007610ff107816 */ /* 0x000fc40000000010 */
[----:B------:R-:W-:Y:S01]  /*25b00*/  PRMT R0, RZ, 0x7610, R0 ;  /* 0x00007610ff007816 */ /* 0x000fe20000000000 */
[----:B---3--:R-:W-:Y:S02]  /*25b10*/  @!P1 IMAD.MOV.U32 R3, RZ, RZ, R7 ;  /* 0x000000ffff039224 */ /* 0x008fe400078e0007 */
[----:B------:R-:W-:-:S05]  /*25b20*/  @!P1 IMAD.MOV.U32 R2, RZ, RZ, R6 ;  /* 0x000000ffff029224 */ /* 0x000fca00078e0006 */
[----:B------:R0:W3:Y:S02]  /*25b30*/  @!P1 LDG.E.U16 R16, desc[UR10][R2.64] ;  /* 0x0000000a02109981 */ /* 0x0000e4000c1e1500 */
[----:B0-----:R-:W-:Y:S02]  /*25b40*/  @!P1 IMAD.MOV.U32 R2, RZ, RZ, R10 ;  /* 0x000000ffff029224 */ /* 0x001fe400078e000a */
[----:B------:R-:W-:-:S05]  /*25b50*/  @!P1 IMAD.MOV.U32 R3, RZ, RZ, R11 ;  /* 0x000000ffff039224 */ /* 0x000fca00078e000b */
[----:B------:R0:W3:Y:S04]  /*25b60*/  @!P1 LDG.E.U16 R0, desc[UR10][R2.64] ;  /* 0x0000000a02009981 */ /* 0x0000e8000c1e1500 */
[----:B--2---:R-:W-:Y:S04]  /*25b70*/  STL [R1+0x17e0], R21 ;  /* 0x0017e01501007387 */ /* 0x004fe80000100800 */
[----:B------:R-:W2:Y:S04]  /*25b80*/  LDL R9, [R1+0x670] ;  /* 0x0006700001097983 */ /* 0x000ea80000100800 */
[----:B------:R-:W2:Y:S04]  /*25b90*/  LDL R8, [R1+0x674] ;  /* 0x0006740001087983 */ /* 0x000ea80000100800 */
[----:B----4-:R-:W-:Y:S04]  /*25ba0*/  STL [R1+0x17cc], R18 ;  /* 0x0017cc1201007387 */ /* 0x010fe80000100800 */
[----:B------:R-:W4:Y:S04]  /*25bb0*/  LDL R7, [R1+0x668] ;  /* 0x0006680001077983 */ /* 0x000f280000100800 */
[----:B------:R-:W4:Y:S01]  /*25bc0*/  LDL R6, [R1+0x66c] ;  /* 0x00066c0001067983 */ /* 0x000f220000100800 */
[----:B0-----:R-:W-:-:S02]  /*25bd0*/  PRMT R2, RZ, 0x7610, R2 ;  /* 0x00007610ff027816 */ /* 0x001fc40000000002 */
[----:B------:R-:W-:-:S04]  /*25be0*/  PRMT R3, RZ, 0x7610, R3 ;  /* 0x00007610ff037816 */ /* 0x000fc80000000003 */
[----:B------:R2:W4:Y:S04]  /*25bf0*/  @!P1 LDG.E.U16 R2, desc[UR10][R4.64] ;  /* 0x0000000a04029981 */ /* 0x000528000c1e1500 */
[----:B---3--:R0:W-:Y:S04]  /*25c00*/  STL [R1+0x17e4], R0 ;  /* 0x0017e40001007387 */ /* 0x0081e80000100800 */
[----:B------:R-:W3:Y:S04]  /*25c10*/  LDL R13, [R1+0x630] ;  /* 0x00063000010d7983 */ /* 0x000ee80000100800 */
[----:B------:R-:W3:Y:S01]  /*25c20*/  LDL R12, [R1+0x634] ;  /* 0x00063400010c7983 */ /* 0x000ee20000100800 */
[----:B--2---:R-:W-:-:S02]  /*25c30*/  @!P1 IMAD.MOV.U32 R5, RZ, RZ, R9 ;  /* 0x000000ffff059224 */ /* 0x004fc400078e0009 */
[----:B------:R-:W-:-:S05]  /*25c40*/  @!P1 IMAD.MOV.U32 R4, RZ, RZ, R8 ;  /* 0x000000ffff049224 */ /* 0x000fca00078e0008 */
[----:B------:R1:W2:Y:S02]  /*25c50*/  @!P1 LDG.E.U16 R3, desc[UR10][R4.64] ;  /* 0x0000000a04039981 */ /* 0x0002a4000c1e1500 */
[----:B-1----:R-:W-:-:S06]  /*25c60*/  PRMT R4, RZ, 0x7610, R4 ;  /* 0x00007610ff047816 */ /* 0x002fcc0000000004 */
[----:B----4-:R3:W4:Y:S04]  /*25c70*/  @!P1 LDG.E.U16 R4, desc[UR10][R6.64] ;  /* 0x0000000a06049981 */ /* 0x010728000c1e1500 */
[----:B------:R1:W-:Y:S04]  /*25c80*/  STL [R1+0x17d0], R2 ;  /* 0x0017d00201007387 */ /* 0x0003e80000100800 */
[----:B------:R-:W2:Y:S04]  /*25c90*/  LDL R9, [R1+0x5f0] ;  /* 0x0005f00001097983 */ /* 0x000ea80000100800 */
[----:B------:R-:W2:Y:S04]  /*25ca0*/  LDL R8, [R1+0x5f4] ;  /* 0x0005f40001087983 */ /* 0x000ea80000100800 */
[----:B------:R-:W2:Y:S04]  /*25cb0*/  LDL R11, [R1+0x5b0] ;  /* 0x0005b000010b7983 */ /* 0x000ea80000100800 */
[----:B------:R-:W2:Y:S04]  /*25cc0*/  LDL R10, [R1+0x5b4] ;  /* 0x0005b400010a7983 */ /* 0x000ea80000100800 */
[----:B0-----:R-:W2:Y:S04]  /*25cd0*/  LDL R0, [R1+0xd2c] ;  /* 0x000d2c0001007983 */ /* 0x001ea80000100800 */
[----:B-1----:R-:W2:Y:S01]  /*25ce0*/  LDL R2, [R1+0x588] ;  /* 0x0005880001027983 */ /* 0x002ea20000100800 */
[----:B---3--:R-:W-:-:S02]  /*25cf0*/  @!P1 IMAD.MOV.U32 R7, RZ, RZ, R13 ;  /* 0x000000ffff079224 */ /* 0x008fc400078e000d */
[----:B------:R-:W-:Y:S01]  /*25d00*/  @!P1 IMAD.MOV.U32 R6, RZ, RZ, R12 ;  /* 0x000000ffff069224 */ /* 0x000fe200078e000c */
[----:B----4-:R0:W-:Y:S04]  /*25d10*/  STL [R1+0x17e8], R4 ;  /* 0x0017e80401007387 */ /* 0x0101e80000100800 */
[----:B------:R-:W3:Y:S04]  /*25d20*/  LDL R18, [R1+0xd30] ;  /* 0x000d300001127983 */ /* 0x000ee80000100800 */
[----:B------:R-:W4:Y:S04]  /*25d30*/  LDL R15, [R1+0xd50] ;  /* 0x000d5000010f7983 */ /* 0x000f280000100800 */
[----:B------:R-:W4:Y:S04]  /*25d40*/  LDL R13, [R1+0x628] ;  /* 0x00062800010d7983 */ /* 0x000f280000100800 */
[----:B------:R-:W4:Y:S04]  /*25d50*/  LDL R12, [R1+0x62c] ;  /* 0x00062c00010c7983 */ /* 0x000f280000100800 */
[----:B------:R-:W4:Y:S04]  /*25d60*/  LDL R14, [R1+0x5e8] ;  /* 0x0005e800010e7983 */ /* 0x000f280000100800 */
[----:B0-----:R-:W4:Y:S01]  /*25d70*/  LDL R4, [R1+0x5ec] ;  /* 0x0005ec0001047983 */ /* 0x001f220000100800 */
[----:B------:R-:W-:-:S06]  /*25d80*/  PRMT R5, RZ, 0x7610, R5 ;  /* 0x00007610ff057816 */ /* 0x000fcc0000000005 */
[----:B------:R0:W4:Y:S02]  /*25d90*/  @!P1 LDG.E.U16 R5, desc[UR10][R6.64] ;  /* 0x0000000a06059981 */ /* 0x000124000c1e1500 */
[----:B0-----:R-:W-:Y:S02]  /*25da0*/  PRMT R6, RZ, 0x7610, R6 ;  /* 0x00007610ff067816 */ /* 0x001fe40000000006 */
[----:B------:R-:W-:-:S04]  /*25db0*/  PRMT R7, RZ, 0x7610, R7 ;  /* 0x00007610ff077816 */ /* 0x000fc80000000007 */
[----:B--2---:R0:W2:Y:S02]  /*25dc0*/  @!P1 LDG.E.U16 R6, desc[UR10][R8.64] ;  /* 0x0000000a08069981 */ /* 0x0040a4000c1e1500 */
[----:B0-----:R-:W-:Y:S02]  /*25dd0*/  @!P1 IMAD.MOV.U32 R8, RZ, RZ, R10 ;  /* 0x000000ffff089224 */ /* 0x001fe400078e000a */
[----:B------:R-:W-:Y:S02]  /*25de0*/  @!P1 IMAD.MOV.U32 R9, RZ, RZ, R11 ;  /* 0x000000ffff099224 */ /* 0x000fe400078e000b */
[----:B------:R-:W-:Y:S02]  /*25df0*/  @!P1 IMAD.MOV.U32 R10, RZ, RZ, R0 ;  /* 0x000000ffff0a9224 */ /* 0x000fe400078e0000 */
[----:B------:R-:W-:Y:S01]  /*25e00*/  @!P1 IMAD.MOV.U32 R11, RZ, RZ, R2 ;  /* 0x000000ffff0b9224 */ /* 0x000fe200078e0002 */
[----:B------:R-:W2:Y:S04]  /*25e10*/  LDL R0, [R1+0x5ac] ;  /* 0x0005ac0001007983 */ /* 0x000ea80000100800 */
[----:B------:R0:W2:Y:S04]  /*25e20*/  @!P1 LDG.E.U16 R7, desc[UR10][R8.64] ;  /* 0x0000000a08079981 */ /* 0x0000a8000c1e1500 */
[----:B------:R-:W2:Y:S01]  /*25e30*/  LDL R2, [R1+0x5a8] ;  /* 0x0005a80001027983 */ /* 0x000ea20000100800 */
[----:B0-----:R-:W-:-:S02]  /*25e40*/  PRMT R8, RZ, 0x7610, R8 ;  /* 0x00007610ff087816 */ /* 0x001fc40000000008 */
[----:B------:R-:W-:-:S04]  /*25e50*/  PRMT R9, RZ, 0x7610, R9 ;  /* 0x00007610ff097816 */ /* 0x000fc80000000009 */
[----:B------:R3:W2:Y:S02]  /*25e60*/  @!P1 LDG.E.U16 R8, desc[UR10][R10.64] ;  /* 0x0000000a0a089981 */ /* 0x0006a4000c1e1500 */
[----:B---3--:R-:W-:Y:S02]  /*25e70*/  @!P1 IMAD.MOV.U32 R11, RZ, RZ, R18 ;  /* 0x000000ffff0b9224 */ /* 0x008fe400078e0012 */
[----:B----4-:R-:W-:-:S05]  /*25e80*/  @!P1 IMAD.MOV.U32 R10, RZ, RZ, R15 ;  /* 0x000000ffff0a9224 */ /* 0x010fca00078e000f */
[----:B------:R0:W3:Y:S02]  /*25e90*/  @!P1 LDG.E.U16 R9, desc[UR10][R10.64] ;  /* 0x0000000a0a099981 */ /* 0x0000e4000c1e1500 */
[----:B0-----:R-:W-:Y:S02]  /*25ea0*/  PRMT R10, RZ, 0x7610, R10 ;  /* 0x00007610ff0a7816 */ /* 0x001fe4000000000a */
[----:B------:R-:W-:-:S04]  /*25eb0*/  PRMT R11, RZ, 0x7610, R11 ;  /* 0x00007610ff0b7816 */ /* 0x000fc8000000000b */
[----:B------:R0:W4:Y:S02]  /*25ec0*/  @!P1 LDG.E.U16 R10, desc[UR10][R12.64] ;  /* 0x0000000a0c0a9981 */ /* 0x000124000c1e1500 */
[----:B0-----:R-:W-:Y:S02]  /*25ed0*/  @!P1 IMAD.MOV.U32 R12, RZ, RZ, R4 ;  /* 0x000000ffff0c9224 */ /* 0x001fe400078e0004 */
[----:B------:R-:W-:-:S05]  /*25ee0*/  @!P1 IMAD.MOV.U32 R13, RZ, RZ, R14 ;  /* 0x000000ffff0d9224 */ /* 0x000fca00078e000e */
[----:B------:R0:W3:Y:S01]  /*25ef0*/  @!P1 LDG.E.U16 R11, desc[UR10][R12.64] ;  /* 0x0000000a0c0b9981 */ /* 0x0000e2000c1e1500 */
[----:B--2---:R-:W-:Y:S01]  /*25f00*/  @!P1 IMAD.MOV.U32 R14, RZ, RZ, R0 ;  /* 0x000000ffff0e9224 */ /* 0x004fe200078e0000 */
[----:B0-----:R-:W-:Y:S01]  /*25f10*/  PRMT R12, RZ, 0x7610, R12 ;  /* 0x00007610ff0c7816 */ /* 0x001fe2000000000c */
[----:B------:R-:W-:-:S05]  /*25f20*/  @!P1 IMAD.MOV.U32 R15, RZ, RZ, R2 ;  /* 0x000000ffff0f9224 */ /* 0x000fca00078e0002 */
[----:B------:R0:W2:Y:S04]  /*25f30*/  @!P1 LDG.E.U16 R12, desc[UR10][R14.64] ;  /* 0x0000000a0e0c9981 */ /* 0x0000a8000c1e1500 */
[----:B----4-:R1:W-:Y:S04]  /*25f40*/  STL [R1+0x17ec], R10 ;  /* 0x0017ec0a01007387 */ /* 0x0103e80000100800 */
[----:B------:R-:W4:Y:S04]  /*25f50*/  LDL R27, [R1+0xd38] ;  /* 0x000d3800011b7983 */ /* 0x000f280000100800 */
[----:B------:R-:W2:Y:S04]  /*25f60*/  LDL R25, [R1+0xd4c] ;  /* 0x000d4c0001197983 */ /* 0x000ea80000100800 */
[----:B------:R-:W4:Y:S04]  /*25f70*/  LDL R21, [R1+0x660] ;  /* 0x0006600001157983 */ /* 0x000f280000100800 */
[----:B------:R-:W4:Y:S04]  /*25f80*/  LDL R18, [R1+0x664] ;  /* 0x0006640001127983 */ /* 0x000f280000100800 */
[----:B---3--:R3:W-:Y:S04]  /*25f90*/  STL [R1+0x17f0], R11 ;  /* 0x0017f00b01007387 */ /* 0x0087e80000100800 */
[----:B------:R-:W2:Y:S04]  /*25fa0*/  LDL R15, [R1+0x584] ;  /* 0x00058400010f7983 */ /* 0x000ea80000100800 */
[----:B-1----:R-:W4:Y:S04]  /*25fb0*/  LDL R10, [R1+0x620] ;  /* 0x00062000010a7983 */ /* 0x002f280000100800 */
[----:B------:R-:W4:Y:S01]  /*25fc0*/  LDL R4, [R1+0x624] ;  /* 0x0006240001047983 */ /* 0x000f220000100800 */
[----:B------:R-:W-:-:S02]  /*25fd0*/  PRMT R13, RZ, 0x7610, R13 ;  /* 0x00007610ff0d7816 */ /* 0x000fc4000000000d */
[----:B------:R-:W-:Y:S02]  /*25fe0*/  PRMT R17, RZ, 0x7610, R17 ;  /* 0x00007610ff117816 */ /* 0x000fe40000000011 */
[----:B------:R-:W-:Y:S02]  /*25ff0*/  PRMT R19, RZ, 0x7610, R19 ;  /* 0x00007610ff137816 */ /* 0x000fe40000000013 */
[----:B------:R-:W-:Y:S01]  /*26000*/  PRMT R20, RZ, 0x7610, R20 ;  /* 0x00007610ff147816 */ /* 0x000fe20000000014 */
[----:B------:R-:W4:Y:S04]  /*26010*/  LDL R2, [R1+0x5e0] ;  /* 0x0005e00001027983 */ /* 0x000f280000100800 */
[----:B---3--:R-:W0:Y:S04]  /*26020*/  LDL R11, [R1+0xd34] ;  /* 0x000d3400010b7983 */ /* 0x008e280000100800 */
[----:B------:R-:W3:Y:S01]  /*26030*/  LDL R0, [R1+0x5e4] ;  /* 0x0005e40001007983 */ /* 0x000ee20000100800 */
[----:B0-----:R-:W-:-:S05]  /*26040*/  @!P1 IMAD.MOV.U32 R14, RZ, RZ, R11 ;  /* 0x000000ffff0e9224 */ /* 0x001fca00078e000b */
[----:B--2---:R0:W2:Y:S02]  /*26050*/  @!P1 LDG.E.U16 R13, desc[UR10][R14.64] ;  /* 0x0000000a0e0d9981 */ /* 0x0040a4000c1e1500 */
[----:B0-----:R-:W-:Y:S02]  /*26060*/  @!P1 IMAD.MOV.U32 R14, RZ, RZ, R25 ;  /* 0x000000ffff0e9224 */ /* 0x001fe400078e0019 */
[----:B----4-:R-:W-:-:S05]  /*26070*/  @!P1 IMAD.MOV.U32 R15, RZ, RZ, R27 ;  /* 0x000000ffff0f9224 */ /* 0x010fca00078e001b */
[----:B------:R0:W4:Y:S02]  /*26080*/  @!P1 LDG.E.U16 R17, desc[UR10][R14.64] ;  /* 0x0000000a0e119981 */ /* 0x000124000c1e1500 */
[----:B0-----:R-:W-:Y:S02]  /*26090*/  @!P1 IMAD.MOV.U32 R14, RZ, RZ, R18 ;  /* 0x000000ffff0e9224 */ /* 0x001fe400078e0012 */
[----:B------:R-:W-:-:S05]  /*260a0*/  @!P1 IMAD.MOV.U32 R15, RZ, RZ, R21 ;  /* 0x000000ffff0f9224 */ /* 0x000fca00078e0015 */
[----:B------:R0:W4:Y:S02]  /*260b0*/  @!P1 LDG.E.U16 R19, desc[UR10][R14.64] ;  /* 0x0000000a0e139981 */ /* 0x000124000c1e1500 */
[----:B0-----:R-:W-:Y:S02]  /*260c0*/  @!P1 IMAD.MOV.U32 R14, RZ, RZ, R4 ;  /* 0x000000ffff0e9224 */ /* 0x001fe400078e0004 */
[----:B------:R-:W-:-:S05]  /*260d0*/  @!P1 IMAD.MOV.U32 R15, RZ, RZ, R10 ;  /* 0x000000ffff0f9224 */ /* 0x000fca00078e000a */
[----:B------:R0:W4:Y:S04]  /*260e0*/  @!P1 LDG.E.U16 R20, desc[UR10][R14.64] ;  /* 0x0000000a0e149981 */ /* 0x000128000c1e1500 */
[----:B------:R-:W-:Y:S01]  /*260f0*/  STL [R1+0x17f4], R12 ;  /* 0x0017f40c01007387 */ /* 0x000fe20000100800 */
[----:B------:R-:W-:Y:S01]  /*26100*/  PRMT R22, RZ, 0x7610, R22 ;  /* 0x00007610ff167816 */ /* 0x000fe20000000016 */
[----:B0-----:R-:W-:Y:S02]  /*26110*/  @!P1 IMAD.MOV.U32 R15, RZ, RZ, R2 ;  /* 0x000000ffff0f9224 */ /* 0x001fe400078e0002 */
[----:B---3--:R-:W-:-:S05]  /*26120*/  @!P1 IMAD.MOV.U32 R14, RZ, RZ, R0 ;  /* 0x000000ffff0e9224 */ /* 0x008fca00078e0000 */
[----:B------:R-:W3:Y:S04]  /*26130*/  @!P1 LDG.E.U16 R22, desc[UR10][R14.64] ;  /* 0x0000000a0e169981 */ /* 0x000ee8000c1e1500 */
[----:B--2---:R-:W-:Y:S04]  /*26140*/  STL [R1+0x17f8], R13 ;  /* 0x0017f80d01007387 */ /* 0x004fe80000100800 */
[----:B----4-:R-:W-:Y:S04]  /*26150*/  STL [R1+0x17fc], R17 ;  /* 0x0017fc1101007387 */ /* 0x010fe80000100800 */
[----:B------:R-:W-:Y:S04]  /*26160*/  STL [R1+0x17d4], R19 ;  /* 0x0017d41301007387 */ /* 0x000fe80000100800 */
[----:B------:R0:W-:Y:S04]  /*26170*/  STL [R1+0x17d8], R20 ;  /* 0x0017d81401007387 */ /* 0x0001e80000100800 */
[----:B0-----:R-:W2:Y:S04]  /*26180*/  LDL.LU R20, [R1+0x9c] ;  /* 0x00009c0001147983 */ /* 0x001ea80000300800 */
        /* <DEDUP_REMOVED lines=12> */
[----:B------:R-:W4:Y:S04]  /*26250*/  LDL.LU R27, [R1] ;  /* 0x00000000011b7983 */ /* 0x000f280000300800 */
[----:B------:R-:W2:Y:S04]  /*26260*/  LDL R14, [R1+0x5a0] ;  /* 0x0005a000010e7983 */ /* 0x000ea80000100800 */
[----:B------:R-:W2:Y:S01]  /*26270*/  LDL R15, [R1+0x5a4] ;  /* 0x0005a400010f7983 */ /* 0x000ea20000100800 */
[----:B------:R-:W-:-:S03]  /*26280*/  PRMT R24, RZ, 0x7610, R24 ;  /* 0x00007610ff187816 */ /* 0x000fc60000000018 */
[----:B---3--:R0:W-:Y:S01]  /*26290*/  STL [R1+0x1800], R22 ;  /* 0x0018001601007387 */ /* 0x0081e20000100800 */
[----:B--2---:R-:W-:-:S04]  /*262a0*/  @!P1 LOP3.LUT R15, R15, R14, RZ, 0x3c, !PT ;  /* 0x0000000e0f0f9212 */ /* 0x004fc800078e3cff */
[----:B------:R-:W-:-:S04]  /*262b0*/  @!P1 LOP3.LUT R14, R15, R14, RZ, 0x3c, !PT ;  /* 0x0000000e0f0e9212 */ /* 0x000fc800078e3cff */
[----:B------:R-:W-:-:S05]  /*262c0*/  @!P1 LOP3.LUT R15, R15, R14, RZ, 0x3c, !PT ;  /* 0x0000000e0f0f9212 */ /* 0x000fca00078e3cff */
[----:B------:R1:W2:Y:S04]  /*262d0*/  @!P1 LDG.E.U16 R24, desc[UR10][R14.64] ;  /* 0x0000000a0e189981 */ /* 0x0002a8000c1e1500 */
[----:B------:R-:W1:Y:S04]  /*262e0*/  LDL R14, [R1+0xd00] ;  /* 0x000d0000010e7983 */ /* 0x000e680000100800 */
[----:B------:R-:W1:Y:S01]  /*262f0*/  LDL R15, [R1+0xd3c] ;  /* 0x000d3c00010f7983 */ /* 0x000e620000100800 */
[----:B------:R-:W-:Y:S02]  /*26300*/  PRMT R26, RZ, 0x7610, R26 ;  /* 0x00007610ff1a7816 */ /* 0x000fe4000000001a */
[----:B-1----:R-:W-:-:S04]  /*26310*/  @!P1 LOP3.LUT R15, R15, R14, RZ, 0x3c, !PT ;  /* 0x0000000e0f0f9212 */ /* 0x002fc800078e3cff */
[----:B------:R-:W-:-:S04]  /*26320*/  @!P1 LOP3.LUT R14, R15, R14, RZ, 0x3c, !PT ;  /* 0x0000000e0f0e9212 */ /* 0x000fc800078e3cff */
[----:B------:R-:W-:-:S05]  /*26330*/  @!P1 LOP3.LUT R15, R15, R14, RZ, 0x3c, !PT ;  /* 0x0000000e0f0f9212 */ /* 0x000fca00078e3cff */
[----:B------:R1:W3:Y:S04]  /*26340*/  @!P1 LDG.E.U16 R26, desc[UR10][R14.64] ;  /* 0x0000000a0e1a9981 */ /* 0x0002e8000c1e1500 */
[----:B------:R-:W1:Y:S01]  /*26350*/  LDL R15, [R1+0xd48] ;  /* 0x000d4800010f7983 */ /* 0x000e620000100800 */
[----:B------:R-:W-:-:S03]  /*26360*/  PRMT R29, RZ, 0x7610, R29 ;  /* 0x00007610ff1d7816 */ /* 0x000fc6000000001d */
[----:B------:R4:W-:Y:S01]  /*26370*/  STL [R1+0xe0c], R28 ;  /* 0x000e0c1c01007387 */ /* 0x0009e20000100800 */
[----:B0-----:R-:W0:Y:S01]  /*26380*/  S2R R22, SR_TID.X ;  /* 0x0000000000167919 */ /* 0x001e220000002100 */
[----:B-1----:R-:W-:Y:S02]  /*26390*/  @!P1 IMAD.MOV.U32 R14, RZ, RZ, R15 ;  /* 0x000000ffff0e9224 */ /* 0x002fe400078e000f */
[----:B------:R-:W-:Y:S02]  /*263a0*/  @!P1 IMAD.MOV.U32 R15, RZ, RZ, R28 ;  /* 0x000000ffff0f9224 */ /* 0x000fe400078e001c */
[----:B----4-:R-:W4:Y:S04]  /*263b0*/  LDL.LU R28, [R1+0xa8] ;  /* 0x0000a800011c7983 */ /* 0x010f280000300800 */
[----:B------:R-:W3:Y:S04]  /*263c0*/  @!P1 LDG.E.U16 R29, desc[UR10][R14.64] ;  /* 0x0000000a0e1d9981 */ /* 0x000ee8000c1e1500 */
[----:B------:R-:W2:Y:S04]  /*263d0*/  LDL.LU R14, [R1+0xc0] ;  /* 0x0000c000010e7983 */ /* 0x000ea80000300800 */
[----:B------:R-:W4:Y:S01]  /*263e0*/  LDL.LU R15, [R1+0xb4] ;  /* 0x0000b400010f7983 */ /* 0x000f220000300800 */
[----:B0-----:R-:W-:-:S05]  /*263f0*/  LOP3.LUT R22, R22, 0x3f, RZ, 0xc0, !PT ;  /* 0x0000003f16167812 */ /* 0x001fca00078ec0ff */
[----:B------:R-:W-:-:S05]  /*26400*/  IMAD.SHL.U32 R22, R22, 0x2, RZ ;  /* 0x0000000216167824 */ /* 0x000fca00078e00ff */
[----:B------:R-:W-:-:S05]  /*26410*/  LOP3.LUT R22, R22, 0x50, RZ, 0x3c, !PT ;  /* 0x0000005016167812 */ /* 0x000fca00078e3cff */
[----:B--2---:R-:W-:Y:S04]  /*26420*/  STS.U16 [R22+UR5+0x1e80], R14 ;  /* 0x001e800e16007988 */ /* 0x004fe80008000405 */
[----:B----4-:R-:W-:Y:S04]  /*26430*/  STS.U16 [R22+UR5+0x2280], R15 ;  /* 0x0022800f16007988 */ /* 0x010fe80008000405 */
[----:B------:R-:W-:Y:S04]  /*26440*/  STS.U16 [R22+UR5+0x2680], R28 ;  /* 0x0026801c16007988 */ /* 0x000fe80008000405 */
[----:B------:R-:W-:Y:S04]  /*26450*/  STS.U16 [R22+UR5+0x2a80], R20 ;  /* 0x002a801416007988 */ /* 0x000fe80008000405 */
[----:B------:R-:W-:Y:S04]  /*26460*/  STS.U16 [R22+UR5+0x2e80], R19 ;  /* 0x002e801316007988 */ /* 0x000fe80008000405 */
[----:B------:R0:W-:Y:S04]  /*26470*/  STS.U16 [R22+UR5+0x3280], R17 ;  /* 0x0032801116007988 */ /* 0x0001e80008000405 */
[----:B------:R1:W-:Y:S04]  /*26480*/  STS.U16 [R22+UR5+0x3680], R13 ;  /* 0x0036800d16007988 */ /* 0x0003e80008000405 */
[----:B------:R2:W-:Y:S04]  /*26490*/  STS.U16 [R22+UR5+0x3a80], R12 ;  /* 0x003a800c16007988 */ /* 0x0005e80008000405 */
[----:B------:R4:W-:Y:S04]  /*264a0*/  STS.U16 [R22+UR5+0x3e80], R11 ;  /* 0x003e800b16007988 */ /* 0x0009e80008000405 */
[----:B------:R3:W-:Y:S04]  /*264b0*/  STS.U16 [R22+UR5+0x4280], R10 ;  /* 0x0042800a16007988 */ /* 0x0007e80008000405 */
[----:B------:R3:W-:Y:S04]  /*264c0*/  STS.U16 [R22+UR5+0x4680], R4 ;  /* 0x0046800416007988 */ /* 0x0007e80008000405 */
[----:B------:R-:W-:Y:S04]  /*264d0*/  STS.U16 [R22+UR5+0x4a80], R2 ;  /* 0x004a800216007988 */ /* 0x000fe80008000405 */
[----:B------:R3:W-:Y:S04]  /*264e0*/  STS.U16 [R22+UR5+0x4e80], R0 ;  /* 0x004e800016007988 */ /* 0x0007e80008000405 */
[----:B0-----:R-:W3:Y:S04]  /*264f0*/  LDL.LU R17, [R1+0xf8] ;  /* 0x0000f80001117983 */ /* 0x001ee80000300800 */
[----:B-1----:R-:W3:Y:S04]  /*26500*/  LDL.LU R13, [R1+0xf0] ;  /* 0x0000f000010d7983 */ /* 0x002ee80000300800 */
[----:B------:R-:W-:Y:S04]  /*26510*/  STS.U16 [R22+UR5+0x5280], R18 ;  /* 0x0052801216007988 */ /* 0x000fe80008000405 */
[----:B--2---:R-:W2:Y:S04]  /*26520*/  LDL.LU R12, [R1+0xe8] ;  /* 0x0000e800010c7983 */ /* 0x004ea80000300800 */
[----:B----4-:R-:W4:Y:S04]  /*26530*/  LDL.LU R11, [R1+0xe0] ;  /* 0x0000e000010b7983 */ /* 0x010f280000300800 */
[----:B---3--:R-:W3:Y:S04]  /*26540*/  LDL.LU R10, [R1+0xd8] ;  /* 0x0000d800010a7983 */ /* 0x008ee80000300800 */
[----:B------:R0:W-:Y:S04]  /*26550*/  STS.U16 [R22+UR5+0x5680], R21 ;  /* 0x0056801516007988 */ /* 0x0001e80008000405 */
[----:B------:R-:W3:Y:S04]  /*26560*/  LDL.LU R4, [R1+0xd0] ;  /* 0x0000d00001047983 */ /* 0x000ee80000300800 */
[----:B------:R-:W-:Y:S04]  /*26570*/  STS.U16 [R22+UR5+0x5a80], R25 ;  /* 0x005a801916007988 */ /* 0x000fe80008000405 */
[----:B------:R-:W3:Y:S04]  /*26580*/  LDL.LU R0, [R1+0xc8] ;  /* 0x0000c80001007983 */ /* 0x000ee80000300800 */
[----:B------:R1:W-:Y:S04]  /*26590*/  STS.U16 [R22+UR5+0x5e80], R27 ;  /* 0x005e801b16007988 */ /* 0x0003e80008000405 */
[----:B0-----:R-:W3:Y:S04]  /*265a0*/  LDL.LU R21, [R1+0xbc] ;  /* 0x0000bc0001157983 */ /* 0x001ee80000300800 */
[----:B-1----:R-:W3:Y:S01]  /*265b0*/  LDL.LU R27, [R1+0xb0] ;  /* 0x0000b000011b7983 */ /* 0x002ee20000300800 */
[----:B------:R-:W0:Y:S03]  /*265c0*/  S2R R20, SR_TID.X ;  /* 0x0000000000147919 */ /* 0x000e260000002100 */
[----:B------:R-:W3:Y:S04]  /*265d0*/  LDL.LU R14, [R1+0x50] ;  /* 0x00005000010e7983 */ /* 0x000ee80000300800 */
[----:B------:R-:W3:Y:S04]  /*265e0*/  LDL.LU R15, [R1+0x44] ;  /* 0x00004400010f7983 */ /* 0x000ee80000300800 */
[----:B------:R-:W3:Y:S04]  /*265f0*/  LDL.LU R28, [R1+0x38] ;  /* 0x00003800011c7983 */ /* 0x000ee80000300800 */
[----:B------:R-:W3:Y:S04]  /*26600*/  LDL.LU R19, [R1+0x2c] ;  /* 0x00002c0001137983 */ /* 0x000ee80000300800 */
[----:B------:R-:W3:Y:S04]  /*26610*/  LDL.LU R2, [R1+0x20] ;  /* 0x0000200001027983 */ /* 0x000ee80000300800 */
[----:B------:R-:W3:Y:S04]  /*26620*/  LDL.LU R18, [R1+0x14] ;  /* 0x0000140001127983 */ /* 0x000ee80000300800 */
[----:B------:R1:W-:Y:S04]  /*26630*/  STS.U16 [R22+UR5+0x6280], R23 ;  /* 0x0062801716007988 */ /* 0x0003e80008000405 */
[----:B------:R-:W3:Y:S04]  /*26640*/  LDL.LU R25, [R1+0x8] ;  /* 0x0000080001197983 */ /* 0x000ee80000300800 */
[----:B------:R0:W-:Y:S04]  /*26650*/  STS.U16 [R22+UR5+0x6680], R16 ;  /* 0x0066801016007988 */ /* 0x0001e80008000405 */
[----:B------:R-:W-:Y:S04]  /*26660*/  STS.U16 [R22+UR5+0x6a80], R3 ;  /* 0x006a800316007988 */ /* 0x000fe80008000405 */
[----:B------:R0:W-:Y:S04]  /*26670*/  STS.U16 [R22+UR5+0x6e80], R5 ;  /* 0x006e800516007988 */ /* 0x0001e80008000405 */
[----:B------:R0:W-:Y:S04]  /*26680*/  STS.U16 [R22+UR5+0x7280], R6 ;  /* 0x0072800616007988 */ /* 0x0001e80008000405 */
[----:B------:R0:W-:Y:S04]  /*26690*/  STS.U16 [R22+UR5+0x7680], R7 ;  /* 0x0076800716007988 */ /* 0x0001e80008000405 */
[----:B-1----:R-:W3:Y:S04]  /*266a0*/  LDL.LU R23, [R1+0x5c] ;  /* 0x00005c0001177983 */ /* 0x002ee80000300800 */
[----:B0-----:R-:W3:Y:S04]  /*266b0*/  LDL.LU R16, [R1+0x68] ;  /* 0x0000680001107983 */ /* 0x001ee80000300800 */
[----:B------:R0:W-:Y:S04]  /*266c0*/  STS.U16 [R22+UR5+0x7a80], R8 ;  /* 0x007a800816007988 */ /* 0x0001e80008000405 */
[----:B------:R-:W3:Y:S04]  /*266d0*/  LDL.LU R5, [R1+0x74] ;  /* 0x0000740001057983 */ /* 0x000ee80000300800 */
[----:B------:R-:W3:Y:S04]  /*266e0*/  LDL.LU R6, [R1+0x80] ;  /* 0x0000800001067983 */ /* 0x000ee80000300800 */
[----:B------:R-:W3:Y:S04]  /*266f0*/  LDL.LU R7, [R1+0x8c] ;  /* 0x00008c0001077983 */ /* 0x000ee80000300800 */
[----:B------:R1:W-:Y:S04]  /*26700*/  STS.U16 [R22+UR5+0x7e80], R9 ;  /* 0x007e800916007988 */ /* 0x0003e80008000405 */
[----:B0-----:R-:W3:Y:S04]  /*26710*/  LDL.LU R8, [R1+0x98] ;  /* 0x0000980001087983 */ /* 0x001ee80000300800 */
[----:B-1----:R-:W3:Y:S04]  /*26720*/  LDL.LU R22, [R1+0x1800] ;  /* 0x0018000001167983 */ /* 0x002ee80000300800 */
[----:B------:R-:W3:Y:S01]  /*26730*/  LDL.LU R9, [R1+0xa4] ;  /* 0x0000a40001097983 */ /* 0x000ee20000300800 */
[----:B------:R-:W-:-:S05]  /*26740*/  LOP3.LUT R3, R20, 0x3f, RZ, 0xc0, !PT ;  /* 0x0000003f14037812 */ /* 0x000fca00078ec0ff */
[----:B------:R-:W-:-:S05]  /*26750*/  IMAD.SHL.U32 R20, R3, 0x2, RZ ;  /* 0x0000000203147824 */ /* 0x000fca00078e00ff */
[----:B------:R-:W-:-:S05]  /*26760*/  LOP3.LUT R20, R20, 0x60, RZ, 0x3c, !PT ;  /* 0x0000006014147812 */ /* 0x000fca00078e3cff */
[----:B------:R0:W-:Y:S04]  /*26770*/  STS.U16 [R20+UR5+0x300], R17 ;  /* 0x0003001114007988 */ /* 0x0001e80008000405 */
[----:B------:R1:W-:Y:S04]  /*26780*/  STS.U16 [R20+UR5+0x700], R13 ;  /* 0x0007000d14007988 */ /* 0x0003e80008000405 */
[----:B--2---:R2:W-:Y:S04]  /*26790*/  STS.U16 [R20+UR5+0xb00], R12 ;  /* 0x000b000c14007988 */ /* 0x0045e80008000405 */
[----:B----4-:R4:W-:Y:S04]  /*267a0*/  STS.U16 [R20+UR5+0xf00], R11 ;  /* 0x000f000b14007988 */ /* 0x0109e80008000405 */
[----:B---3--:R3:W-:Y:S04]  /*267b0*/  STS.U16 [R20+UR5+0x1300], R10 ;  /* 0x0013000a14007988 */ /* 0x0087e80008000405 */
[----:B0-----:R-:W3:Y:S04]  /*267c0*/  LDL.LU R17, [R1+0x17fc] ;  /* 0x0017fc0001117983 */ /* 0x001ee80000300800 */
[----:B-1----:R-:W3:Y:S04]  /*267d0*/  LDL.LU R13, [R1+0x17f8] ;  /* 0x0017f800010d7983 */ /* 0x002ee80000300800 */
[----:B------:R0:W-:Y:S04]  /*267e0*/  STS.U16 [R20+UR5+0x1700], R4 ;  /* 0x0017000414007988 */ /* 0x0001e80008000405 */
[----:B--2---:R-:W2:Y:S04]  /*267f0*/  LDL.LU R12, [R1+0x17f4] ;  /* 0x0017f400010c7983 */ /* 0x004ea80000300800 */
[----:B----4-:R-:W4:Y:S04]  /*26800*/  LDL.LU R11, [R1+0x17f0] ;  /* 0x0017f000010b7983 */ /* 0x010f280000300800 */
[----:B---3--:R-:W3:Y:S04]  /*26810*/  LDL.LU R10, [R1+0x17ec] ;  /* 0x0017ec00010a7983 */ /* 0x008ee80000300800 */
[----:B------:R1:W-:Y:S04]  /*26820*/  STS.U16 [R20+UR5+0x1b00], R0 ;  /* 0x001b000014007988 */ /* 0x0003e80008000405 */
[----:B------:R1:W-:Y:S04]  /*26830*/  STS.U16 [R20+UR5+0x1f00], R21 ;  /* 0x001f001514007988 */ /* 0x0003e80008000405 */
[----:B0-----:R-:W2:Y:S04]  /*26840*/  LDL.LU R4, [R1+0x17e8] ;  /* 0x0017e80001047983 */ /* 0x001ea80000300800 */
[----:B------:R0:W-:Y:S04]  /*26850*/  STS.U16 [R20+UR5+0x2300], R27 ;  /* 0x0023001b14007988 */ /* 0x0001e80008000405 */
[----:B-1----:R-:W4:Y:S04]  /*26860*/  LDL.LU R0, [R1+0x17e4] ;  /* 0x0017e40001007983 */ /* 0x002f280000300800 */
[----:B------:R-:W3:Y:S04]  /*26870*/  LDL.LU R21, [R1+0x17e0] ;  /* 0x0017e00001157983 */ /* 0x000ee80000300800 */
[----:B0-----:R-:W2:Y:S04]  /*26880*/  LDL.LU R27, [R1+0x17dc] ;  /* 0x0017dc00011b7983 */ /* 0x001ea80000300800 */
        /* <DEDUP_REMOVED lines=11> */
[----:B------:R1:W-:Y:S04]  /*26940*/  STS.U16 [R20+UR5+0x5300], R2 ;  /* 0x0053000214007988 */ /* 0x0003e80008000405 */
[----:B------:R1:W-:Y:S04]  /*26950*/  STS.U16 [R20+UR5+0x5700], R18 ;  /* 0x0057001214007988 */ /* 0x0003e80008000405 */
[----:B------:R1:W-:Y:S04]  /*26960*/  STS.U16 [R20+UR5+0x5b00], R25 ;  /* 0x005b001914007988 */ /* 0x0003e80008000405 */
[----:B0-----:R-:W4:Y:S04]  /*26970*/  LDL.LU R19, [R1+0xf4] ;  /* 0x0000f40001137983 */ /* 0x001f280000300800 */
[----:B-1----:R-:W4:Y:S04]  /*26980*/  LDL.LU R2, [R1+0xec] ;  /* 0x0000ec0001027983 */ /* 0x002f280000300800 */
        /* <DEDUP_REMOVED lines=12> */
[----:B--2---:R0:W-:Y:S04]  /*26a50*/  STS.U16 [R20+UR5+0x5f00], R27 ;  /* 0x005f001b14007988 */ /* 0x0041e80008000405 */
[----:B---3--:R1:W-:Y:S04]  /*26a60*/  STS.U16 [R20+UR5+0x6300], R21 ;  /* 0x0063001514007988 */ /* 0x0083e80008000405 */
[----:B----4-:R2:W-:Y:S04]  /*26a70*/  STS.U16 [R20+UR5+0x6700], R0 ;  /* 0x0067000014007988 */ /* 0x0105e80008000405 */
[----:B------:R3:W-:Y:S04]  /*26a80*/  STS.U16 [R20+UR5+0x6b00], R4 ;  /* 0x006b000414007988 */ /* 0x0007e80008000405 */
[----:B------:R4:W-:Y:S04]  /*26a90*/  STS.U16 [R20+UR5+0x6f00], R10 ;  /* 0x006f000a14007988 */ /* 0x0009e80008000405 */
[----:B------:R4:W-:Y:S04]  /*26aa0*/  STS.U16 [R20+UR5+0x7300], R11 ;  /* 0x0073000b14007988 */ /* 0x0009e80008000405 */
[----:B0-----:R-:W4:Y:S04]  /*26ab0*/  LDL.LU R27, [R1+0x7c] ;  /* 0x00007c00011b7983 */ /* 0x001f280000300800 */
[----:B-1----:R-:W4:Y:S04]  /*26ac0*/  LDL.LU R21, [R1+0x88] ;  /* 0x0000880001157983 */ /* 0x002f280000300800 */
[----:B--2---:R-:W2:Y:S04]  /*26ad0*/  LDL.LU R0, [R1+0x94] ;  /* 0x0000940001007983 */ /* 0x004ea80000300800 */
[----:B---3--:R-:W3:Y:S04]  /*26ae0*/  LDL.LU R4, [R1+0xa0] ;  /* 0x0000a00001047983 */ /* 0x008ee80000300800 */
[----:B----4-:R-:W4:Y:S04]  /*26af0*/  LDL.LU R10, [R1+0xac] ;  /* 0x0000ac00010a7983 */ /* 0x010f280000300800 */
[----:B------:R-:W2:Y:S04]  /*26b00*/  LDL.LU R11, [R1+0xb8] ;  /* 0x0000b800010b7983 */ /* 0x000ea80000300800 */
[----:B------:R0:W-:Y:S04]  /*26b10*/  STS.U16 [R20+UR5+0x7700], R12 ;  /* 0x0077000c14007988 */ /* 0x0001e80008000405 */
[----:B------:R1:W-:Y:S04]  /*26b20*/  STS.U16 [R20+UR5+0x7b00], R13 ;  /* 0x007b000d14007988 */ /* 0x0003e80008000405 */
[----:B------:R1:W-:Y:S04]  /*26b30*/  STS.U16 [R20+UR5+0x7f00], R17 ;  /* 0x007f001114007988 */ /* 0x0003e80008000405 */
[----:B0-----:R-:W3:Y:S04]  /*26b40*/  LDL.LU R12, [R1+0xc4] ;  /* 0x0000c400010c7983 */ /* 0x001ee80000300800 */
[----:B-1----:R-:W4:Y:S04]  /*26b50*/  LDL.LU R13, [R1+0xcc] ;  /* 0x0000cc00010d7983 */ /* 0x002f280000300800 */
[----:B------:R-:W2:Y:S04]  /*26b60*/  LDL.LU R20, [R1+0x17d8] ;  /* 0x0017d80001147983 */ /* 0x000ea80000300800 */
[----:B------:R-:W3:Y:S01]  /*26b70*/  LDL.LU R17, [R1+0xd4] ;  /* 0x0000d40001117983 */ /* 0x000ee20000300800 */
[----:B------:R-:W-:-:S05]  /*26b80*/  IMAD.SHL.U32 R3, R3, 0x2, RZ ;  /* 0x0000000203037824 */ /* 0x000fca00078e00ff */
[----:B------:R-:W-:-:S05]  /*26b90*/  LOP3.LUT R3, R3, 0x70, RZ, 0x3c, !PT ;  /* 0x0000007003037812 */ /* 0x000fca00078e3cff */
[----:B------:R0:W-:Y:S04]  /*26ba0*/  STS.U16 [R3+UR5+0x380], R19 ;  /* 0x0003801303007988 */ /* 0x0001e80008000405 */
[----:B------:R1:W-:Y:S04]  /*26bb0*/  STS.U16 [R3+UR5+0x780], R2 ;  /* 0x0007800203007988 */ /* 0x0003e80008000405 */
[----:B------:R1:W-:Y:S04]  /*26bc0*/  STS.U16 [R3+UR5+0xb80], R18 ;  /* 0x000b801203007988 */ /* 0x0003e80008000405 */
[----:B------:R1:W-:Y:S04]  /*26bd0*/  STS.U16 [R3+UR5+0xf80], R25 ;  /* 0x000f801903007988 */ /* 0x0003e80008000405 */
[----:B0-----:R-:W2:Y:S04]  /*26be0*/  LDL.LU R19, [R1+0x17d4] ;  /* 0x0017d40001137983 */ /* 0x001ea80000300800 */
[----:B-1----:R-:W2:Y:S04]  /*26bf0*/  LDL.LU R2, [R1+0x17d0] ;  /* 0x0017d00001027983 */ /* 0x002ea80000300800 */
[----:B------:R-:W2:Y:S04]  /*26c00*/  LDL.LU R18, [R1+0x17cc] ;  /* 0x0017cc0001127983 */ /* 0x000ea80000300800 */
[----:B------:R-:W2:Y:S04]  /*26c10*/  LDL.LU R25, [R1+0x17c8] ;  /* 0x0017c80001197983 */ /* 0x000ea80000300800 */
[----:B---3--:R-:W-:Y:S04]  /*26c20*/  STS.U16 [R3+UR5+0x1380], R17 ;  /* 0x0013801103007988 */ /* 0x008fe80008000405 */
[----:B----4-:R-:W-:Y:S04]  /*26c30*/  STS.U16 [R3+UR5+0x1780], R13 ;  /* 0x0017800d03007988 */ /* 0x010fe80008000405 */
[----:B------:R0:W-:Y:S04]  /*26c40*/  STS.U16 [R3+UR5+0x1b80], R12 ;  /* 0x001b800c03007988 */ /* 0x0001e80008000405 */
[----:B0-----:R-:W3:Y:S04]  /*26c50*/  LDL R12, [R1+0x2d4] ;  /* 0x0002d400010c7983 */ /* 0x001ee80000100800 */
[----:B--2---:R-:W-:Y:S04]  /*26c60*/  STS.U16 [R3+UR5+0x1f80], R11 ;  /* 0x001f800b03007988 */ /* 0x004fe80008000405 */
[----:B------:R-:W-:Y:S04]  /*26c70*/  STS.U16 [R3+UR5+0x2380], R10 ;  /* 0x0023800a03007988 */ /* 0x000fe80008000405 */
[----:B------:R-:W-:Y:S04]  /*26c80*/  STS.U16 [R3+UR5+0x2780], R4 ;  /* 0x0027800403007988 */ /* 0x000fe80008000405 */
[----:B------:R0:W-:Y:S04]  /*26c90*/  STS.U16 [R3+UR5+0x2b80], R0 ;  /* 0x002b800003007988 */ /* 0x0001e80008000405 */
[----:B0-----:R-:W2:Y:S04]  /*26ca0*/  LDL R0, [R1+0x460] ;  /* 0x0004600001007983 */ /* 0x001ea80000100800 */
        /* <DEDUP_REMOVED lines=20> */
[----:B------:R-:W-:Y:S01]  /*26df0*/  STS.U16 [R3+UR5+0x7f80], R29 ;  /* 0x007f801d03007988 */ /* 0x000fe20008000405 */
[----:B------:R-:W-:Y:S06]  /*26e00*/  BAR.SYNC.DEFER_BLOCKING 0x0 ;  /* 0x0000000000007b1d */ /* 0x000fec0000010000 */
[----:B0-----:R-:W4:Y:S04]  /*26e10*/  LDL R24, [R1+0x2dc] ;  /* 0x0002dc0001187983 */ /* 0x001f280000100800 */
[----:B---3--:R-:W0:Y:S04]  /*26e20*/  LDSM.16.M88.4 R4, [R12+UR5] ;  /* 0x000000050c04783b */ /* 0x008e280008000200 */
[----:B------:R-:W1:Y:S04]  /*26e30*/  LDSM.16.M88.4 R8, [R12+UR5+0x800] ;  /* 0x000800050c08783b */ /* 0x000e680008000200 */
[----:B------:R-:W-:Y:S04]  /*26e40*/  LDSM.16.M88.4 R16, [R12+UR5+0x2000] ;  /* 0x002000050c10783b */ /* 0x000fe80008000200 */
[----:B--2---:R-:W-:Y:S04]  /*26e50*/  STL [R1+0x1678], R0 ;  /* 0x0016780001007387 */ /* 0x004fe80000100800 */
[----:B------:R-:W-:Y:S04]  /*26e60*/  LDSM.16.MT88.4 R20, [R0+UR5+0x8000] ;  /* 0x008000050014783b */ /* 0x000fe80008004200 */
[----:B0-----:R-:W-:Y:S01]  /*26e70*/  STL.64 [R1+0xc0], R4 ;  /* 0x0000c00401007387 */ /* 0x001fe20000100a00 */
[----:B------:R-:W-:-:S03]  /*26e80*/  IMAD.MOV.U32 R14, RZ, RZ, R4 ;  /* 0x000000ffff0e7224 */ /* 0x000fc600078e0004 */
[----:B------:R-:W-:Y:S01]  /*26e90*/  STL.64 [R1+0xc8], R6 ;  /* 0x0000c80601007387 */ /* 0x000fe20000100a00 */
[----:B------:R-:W-:-:S03]  /*26ea0*/  IMAD.MOV.U32 R13, RZ, RZ, R5 ;  /* 0x000000ffff0d7224 */ /* 0x000fc600078e0005 */
[----:B------:R-:W0:Y:S04]  /*26eb0*/  LDSM.16.M88.4 R4, [R12+UR5+0x1000] ;  /* 0x001000050c04783b */ /* 0x000e280008000200 */
[----:B-1----:R-:W-:Y:S04]  /*26ec0*/  STL.64 [R1+0xb0], R8 ;  /* 0x0000b00801007387 */ /* 0x002fe80000100a00 */
[----:B------:R-:W-:Y:S04]  /*26ed0*/  STL.64 [R1+0xb8], R10 ;  /* 0x0000b80a01007387 */ /* 0x000fe80000100a00 */
[----:B------:R-:W-:Y:S04]  /*26ee0*/  LDSM.16.M88.4 R8, [R12+UR5+0x2800] ;  /* 0x002800050c08783b */ /* 0x000fe80008000200 */
[----:B0-----:R-:W-:Y:S01]  /*26ef0*/  STL.64 [R1+0xa0], R4 ;  /* 0x0000a00401007387 */ /* 0x001fe20000100a00 */
[----:B------:R-:W-:-:S03]  /*26f00*/  IMAD.MOV.U32 R2, RZ, RZ, R4 ;  /* 0x000000ffff027224 */ /* 0x000fc600078e0004 */
[----:B------:R-:W-:Y:S01]  /*26f10*/  STL.64 [R1+0xa8], R6 ;  /* 0x0000a80601007387 */ /* 0x000fe20000100a00 */
[----:B------:R-:W-:-:S03]  /*26f20*/  IMAD.MOV.U32 R0, RZ, RZ, R5 ;  /* 0x000000ffff007224 */ /* 0x000fc600078e0005 */
[----:B------:R-:W0:Y:S04]  /*26f30*/  LDSM.16.M88.4 R4, [R12+UR5+0x1800] ;  /* 0x001800050c04783b */ /* 0x000e280008000200 */
[----:B0-----:R-:W-:Y:S04]  /*26f40*/  STL.64 [R1+0x90], R4 ;  /* 0x0000900401007387 */ /* 0x001fe80000100a00 */
[----:B------:R-:W-:Y:S04]  /*26f50*/  STL.64 [R1+0x98], R6 ;  /* 0x0000980601007387 */ /* 0x000fe80000100a00 */
[----:B------:R-:W0:Y:S04]  /*26f60*/  LDSM.16.M88.4 R4, [R12+UR5+0x3000] ;  /* 0x003000050c04783b */ /* 0x000e280008000200 */
[----:B------:R-:W-:Y:S04]  /*26f70*/  STL.64 [R1+0x80], R16 ;  /* 0x0000801001007387 */ /* 0x000fe80000100a00 */
[----:B------:R-:W-:Y:S04]  /*26f80*/  STL.64 [R1+0x88], R18 ;  /* 0x0000881201007387 */ /* 0x000fe80000100a00 */
[----:B------:R-:W1:Y:S04]  /*26f90*/  LDSM.16.M88.4 R16, [R12+UR5+0x3800] ;  /* 0x003800050c10783b */ /* 0x000e680008000200 */
[----:B------:R-:W-:Y:S04]  /*26fa0*/  STL.64 [R1+0x70], R8 ;  /* 0x0000700801007387 */ /* 0x000fe80000100a00 */
[----:B------:R-:W-:Y:S04]  /*26fb0*/  STL.64 [R1+0x78], R10 ;  /* 0x0000780a01007387 */ /* 0x000fe80000100a00 */
[----:B------:R-:W2:Y:S04]  /*26fc0*/  LDSM.16.M88.4 R8, [R12+UR5+0x4000] ;  /* 0x004000050c08783b */ /* 0x000ea80008000200 */
[----:B0-----:R-:W-:Y:S04]  /*26fd0*/  STL.64 [R1+0x60], R4 ;  /* 0x0000600401007387 */ /* 0x001fe80000100a00 */
[----:B------:R-:W-:Y:S04]  /*26fe0*/  STL.64 [R1+0x68], R6 ;  /* 0x0000680601007387 */ /* 0x000fe80000100a00 */
[----:B------:R-:W0:Y:S04]  /*26ff0*/  LDSM.16.M88.4 R4, [R12+UR5+0x4800] ;  /* 0x004800050c04783b */ /* 0x000e280008000200 */
[----:B-1----:R-:W-:Y:S04]  /*27000*/  STL.64 [R1+0x50], R16 ;  /* 0x0000501001007387 */ /* 0x002fe80000100a00 */
[----:B------:R-:W-:Y:S04]  /*27010*/  STL.64 [R1+0x58], R18 ;  /* 0x0000581201007387 */ /* 0x000fe80000100a00 */
[----:B--2---:R-:W-:Y:S04]  /*27020*/  STL.64 [R1+0x40], R8 ;  /* 0x0000400801007387 */ /* 0x004fe80000100a00 */
[----:B------:R-:W-:Y:S04]  /*27030*/  STL.64 [R1+0x48], R10 ;  /* 0x0000480a01007387 */ /* 0x000fe80000100a00 */
[----:B------:R-:W-:Y:S04]  /*27040*/  LDSM.16.M88.4 R16, [R12+UR5+0x5800] ;  /* 0x005800050c10783b */ /* 0x000fe80008000200 */
[----:B------:R-:W-:Y:S01]  /*27050*/  LDSM.16.M88.4 R8, [R12+UR5+0x6000] ;  /* 0x006000050c08783b */ /* 0x000fe20008000200 */
[----:B0-----:R-:W-:-:S03]  /*27060*/  IMAD.MOV.U32 R25, RZ, RZ, R4 ;  /* 0x000000ffff197224 */ /* 0x001fc600078e0004 */
        /* <DEDUP_REMOVED lines=8> */
[----:B----4-:R-:W-:Y:S04]  /*270f0*/  LDSM.16.MT88.4 R16, [R24+UR5+0x8000] ;  /* 0x008000051810783b */ /* 0x010fe80008004200 */
[----:B0-----:R-:W-:Y:S04]  /*27100*/  STL [R1+0x1610], R7 ;  /* 0x0016100701007387 */ /* 0x001fe80000100800 */
[----:B------:R-:W-:Y:S04]  /*27110*/  STL.64 [R1], R8 ;  /* 0x0000000801007387 */ /* 0x000fe80000100a00 */
[----:B------:R-:W-:Y:S04]  /*27120*/  STL.64 [R1+0x8], R10 ;  /* 0x0000080a01007387 */ /* 0x000fe80000100a00 */
[----:B------:R-:W0:Y:S04]  /*27130*/  LDSM.16.M88.4 R8, [R12+UR5+0x7000] ;  /* 0x007000050c08783b */ /* 0x000e280008000200 */
[----:B------:R-:W-:Y:S04]  /*27140*/  STL [R1+0x17a0], R6 ;  /* 0x0017a00601007387 */ /* 0x000fe80000100800 */
[----:B------:R-:W-:Y:S04]  /*27150*/  STL.64 [R1+0x1798], R4 ;  /* 0x0017980401007387 */ /* 0x000fe80000100a00 */
[----:B0-----:R-:W-:Y:S04]  /*27160*/  STL [R1+0x14b4], R10 ;  /* 0x0014b40a01007387 */ /* 0x001fe80000100800 */
[----:B------:R-:W-:Y:S04]  /*27170*/  STL [R1+0x14b0], R11 ;  /* 0x0014b00b01007387 */ /* 0x000fe80000100800 */
[----:B------:R0:W-:Y:S04]  /*27180*/  STL.64 [R1+0x17a8], R8 ;  /* 0x0017a80801007387 */ /* 0x0001e80000100a00 */
[----:B0-----:R-:W2:Y:S04]  /*27190*/  LDL.LU.64 R8, [R1+0xb0] ;  /* 0x0000b00001087983 */ /* 0x001ea80000300a00 */
[----:B--2---:R0:W-:Y:S04]  /*271a0*/  STL.64 [R1+0x17b0], R8 ;  /* 0x0017b00801007387 */ /* 0x0041e80000100a00 */
[----:B------:R-:W2:Y:S04]  /*271b0*/  LDL.LU.64 R4, [R1+0x430] ;  /* 0x0004300001047983 */ /* 0x000ea80000300a00 */
[----:B------:R-:W3:Y:S01]  /*271c0*/  LDL.LU.64 R6, [R1+0x438] ;  /* 0x0004380001067983 */ /* 0x000ee20000300a00 */
[----:B0-----:R-:W-:-:S02]  /*271d0*/  IMAD.MOV.U32 R8, RZ, RZ, R14 ;  /* 0x000000ffff087224 */ /* 0x001fc400078e000e */
[----:B------:R-:W-:Y:S02]  /*271e0*/  IMAD.MOV.U32 R9, RZ, RZ, R13 ;  /* 0x000000ffff097224 */ /* 0x000fe400078e000d */
[----:B------:R-:W0:Y:S04]  /*271f0*/  LDSM.16.M88.4 R12, [R12+UR5+0x7800] ;  /* 0x007800050c0c783b */ /* 0x000e280008000200 */
[----:B---3--:R-:W-:Y:S04]  /*27200*/  STL.64 [R1+0x17c0], R6 ;  /* 0x0017c00601007387 */ /* 0x008fe80000100a00 */
[----:B--2---:R1:W-:Y:S04]  /*27210*/  STL.64 [R1+0x17b8], R4 ;  /* 0x0017b80401007387 */ /* 0x0043e80000100a00 */
[----:B-1----:R-:W2:Y:S04]  /*27220*/  LDL.LU.64 R4, [R1+0x450] ;  /* 0x0004500001047983 */ /* 0x002ea80000300a00 */
[----:B------:R-:W2:Y:S04]  /*27230*/  LDL.LU.64 R6, [R1+0x458] ;  /* 0x0004580001067983 */ /* 0x000ea80000300a00 */
[----:B0-----:R-:W-:Y:S04]  /*27240*/  STL [R1+0x16f4], R12 ;  /* 0x0016f40c01007387 */ /* 0x001fe80000100800 */
[----:B------:R0:W-:Y:S04]  /*27250*/  STL [R1+0x16f0], R13 ;  /* 0x0016f00d01007387 */ /* 0x0001e80000100800 */
[----:B------:R-:W-:Y:S04]  /*27260*/  STL [R1+0x16ec], R14 ;  /* 0x0016ec0e01007387 */ /* 0x000fe80000100800 */
[----:B------:R1:W-:Y:S04]  /*27270*/  STL [R1+0x16e8], R15 ;  /* 0x0016e80f01007387 */ /* 0x0003e80000100800 */
[----:B0-----:R-:W3:Y:S04]  /*27280*/  LDL.LU.64 R12, [R1+0x440] ;  /* 0x00044000010c7983 */ /* 0x001ee80000300a00 */
[----:B-1----:R-:W3:Y:S04]  /*27290*/  LDL.LU.64 R14, [R1+0x448] ;  /* 0x00044800010e7983 */ /* 0x002ee80000300a00 */
[----:B------:R-:W-:Y:S04]  /*272a0*/  STL [R1+0x16e4], R16 ;  /* 0x0016e41001007387 */ /* 0x000fe80000100800 */
[----:B------:R0:W-:Y:S04]  /*272b0*/  STL [R1+0x16e0], R17 ;  /* 0x0016e01101007387 */ /* 0x0001e80000100800 */
[----:B------:R-:W-:Y:S04]  /*272c0*/  STL [R1+0x16dc], R18 ;  /* 0x0016dc1201007387 */ /* 0x000fe80000100800 */
[----:B------:R-:W-:Y:S04]  /*272d0*/  STL [R1+0x16d8], R19 ;  /* 0x0016d81301007387 */ /* 0x000fe80000100800 */
[----:B0-----:R-:W4:Y:S04]  /*272e0*/  LDL.LU.64 R16, [R1+0x90] ;  /* 0x0000900001107983 */ /* 0x001f280000300a00 */
[----:B------:R0:W-:Y:S02]  /*272f0*/  STL [R1+0x1650], R24 ;  /* 0x0016501801007387 */ /* 0x0001e40000100800 */
[----:B0-----:R-:W-:-:S02]  /*27300*/  IMAD.MOV.U32 R24, RZ, RZ, R25 ;  /* 0x000000ffff187224 */ /* 0x001fc400078e0019 */
[----:B------:R-:W-:-:S05]  /*27310*/  IMAD.MOV.U32 R25, RZ, RZ, R3 ;  /* 0x000000ffff197224 */ /* 0x000fca00078e0003 */
[----:B------:R0:W-:Y:S04]  /*27320*/  STL.64 [R1+0x1760], R24 ;  /* 0x0017601801007387 */ /* 0x0001e80000100a00 */
[----:B0-----:R-:W4:Y:S04]  /*27330*/  LDL.LU.64 R24, [R1+0x420] ;  /* 0x0004200001187983 */ /* 0x001f280000300a00 */
[----:B------:R-:W4:Y:S01]  /*27340*/  LDL.LU.64 R26, [R1+0x428] ;  /* 0x00042800011a7983 */ /* 0x000f220000300a00 */
[----:B--2---:R-:W-:Y:S03]  /*27350*/  HMMA.16816.F32 R8, R20, R8, R4 ;  /* 0x000000081408723c */ /* 0x004fe60000001804 */
[----:B------:R-:W2:Y:S04]  /*27360*/  LDL.LU.64 R6, [R1+0x17c0] ;  /* 0x0017c00001067983 */ /* 0x000ea80000300a00 */
[----:B------:R-:W2:-:S15]  /*27370*/  LDL.LU.64 R4, [R1+0x17b8] ;  /* 0x0017b80001047983 */ /* 0x000e9e0000300a00 */
[----:B------:R-:W-:-:S01]  /*27380*/  NOP ;  /* 0x0000000000007918 */ /* 0x000fc20000000000 */
[----:B------:R0:W-:Y:S04]  /*27390*/  STL.64 [R1+0x2b0], R8 ;  /* 0x0002b00801007387 */ /* 0x0001e80000100a00 */
[----:B------:R-:W-:Y:S04]  /*273a0*/  STL.64 [R1+0x2b8], R10 ;  /* 0x0002b80a01007387 */ /* 0x000fe80000100a00 */
[----:B0-----:R-:W3:Y:S02]  /*273b0*/  LDL.LU.64 R8, [R1+0x17b0] ;  /* 0x0017b00001087983 */ /* 0x001ee40000300a00 */
[----:B---3--:R-:W-:-:S15]  /*273c0*/  HMMA.16816.F32 R12, R20, R8, R12 ;  /* 0x00000008140c723c */ /* 0x008fde000000180c */
[----:B------:R-:W-:-:S08]  /*273d0*/  NOP ;  /* 0x0000000000007918 */ /* 0x000fd00000000000 */
[----:B------:R0:W-:Y:S04]  /*273e0*/  STL.64 [R1+0x2a0], R12 ;  /* 0x0002a00c01007387 */ /* 0x0001e80000100a00 */
[----:B------:R1:W-:Y:S01]  /*273f0*/  STL.64 [R1+0x2a8], R14 ;  /* 0x0002a80e01007387 */ /* 0x0003e20000100a00 */
[----:B0-----:R-:W-:Y:S02]  /*27400*/  IMAD.MOV.U32 R12, RZ, RZ, R2 ;  /* 0x000000ffff0c7224 */ /* 0x001fe400078e0002 */
[----:B------:R-:W-:Y:S02]  /*27410*/  IMAD.MOV.U32 R13, RZ, RZ, R0 ;  /* 0x000000ffff0d7224 */ /* 0x000fe400078e0000 */
[----:B-1----:R-:W-:Y:S02]  /*27420*/  IMAD.MOV.U32 R14, RZ, RZ, R8 ;  /* 0x000000ffff0e7224 */ /* 0x002fe400078e0008 */
[----:B------:R-:W-:-:S02]  /*27430*/  IMAD.MOV.U32 R15, RZ, RZ, R9 ;  /* 0x000000ffff0f7224 */ /* 0x000fc400078e0009 */
[----:B------:R-:W3:Y:S04]  /*27440*/  LDL.LU.64 R8, [R1+0x17a8] ;  /* 0x0017a80001087983 */ /* 0x000ee80000300a00 */
[----:B------:R2:W-:Y:S02]  /*27450*/  STL.64 [R1+0x1790], R14 ;  /* 0x0017900e01007387 */ /* 0x0005e40000100a00 */
[----:B--2---:R-:W-:Y:S02]  /*27460*/  HMMA.16816.F32 R12, R20, R12, R4 ;  /* 0x0000000c140c723c */ /* 0x004fe40000001804 */
[----:B------:R-:W2:Y:S04]  /*27470*/  LDL.LU R6, [R1+0x17a0] ;  /* 0x0017a00001067983 */ /* 0x000ea80000300800 */
[----:B------:R-:W4:-:S15]  /*27480*/  LDL.LU.64 R4, [R1+0x1798] ;  /* 0x0017980001047983 */ /* 0x000f1e0000300a00 */
[----:B------:R-:W-:-:S03]  /*27490*/  NOP ;  /* 0x0000000000007918 */ /* 0x000fc60000000000 */
[----:B------:R-:W-:Y:S01]  /*274a0*/  IMAD.MOV.U32 R7, RZ, RZ, R12 ;  /* 0x000000ffff077224 */ /* 0x000fe200078e000c */
[----:B------:R-:W-:Y:S04]  /*274b0*/  STL [R1+0x294], R13 ;  /* 0x0002940d01007387 */ /* 0x000fe80000100800 */
[----:B--2---:R-:W-:Y:S04]  /*274c0*/  STL.64 [R1+0x1710], R6 ;  /* 0x0017100601007387 */ /* 0x004fe80000100a00 */
[----:B----4-:R0:W-:Y:S04]  /*274d0*/  STL.64 [R1+0x1708], R4 ;  /* 0x0017080401007387 */ /* 0x0101e80000100a00 */
[----:B0-----:R-:W2:Y:S01]  /*274e0*/  LDL.LU.64 R4, [R1] ;  /* 0x0000000001047983 */ /* 0x001ea20000300a00 */
[----:B------:R-:W-:-:S02]  /*274f0*/  IMAD.MOV.U32 R28, RZ, RZ, R14 ;  /* 0x000000ffff1c7224 */ /* 0x000fc400078e000e */
[----:B------:R-:W-:Y:S02]  /*27500*/  IMAD.MOV.U32 R3, RZ, RZ, R15 ;  /* 0x000000ffff037224 */ /* 0x000fe400078e000f */
[----:B------:R-:W-:Y:S06]  /*27510*/  HMMA.16816.F32 R12, R20, R16, R24 ;  /* 0x00000010140c723c */ /* 0x000fec0000001818 */
[----:B------:R-:W-:Y:S02]  /*27520*/  IMAD.MOV.U32 R11, RZ, RZ, R16 ;  /* 0x000000ffff0b7224 */ /* 0x000fe400078e0010 */
[----:B------:R-:W-:-:S15]  /*27530*/  IMAD.MOV.U32 R10, RZ, RZ, R17 ;  /* 0x000000ffff0a7224 */ /* 0x000fde00078e0011 */
[----:B------:R-:W-:-:S01]  /*27540*/  NOP ;  /* 0x0000000000007918 */ /* 0x000fc20000000000 */
[----:B------:R-:W-:Y:S02]  /*27550*/  IMAD.MOV.U32 R29, RZ, RZ, R14 ;  /* 0x000000ffff1d7224 */ /* 0x000fe400078e000e */
[----:B------:R-:W-:Y:S01]  /*27560*/  IMAD.MOV.U32 R2, RZ, RZ, R15 ;  /* 0x000000ffff027224 */ /* 0x000fe200078e000f */
[----:B--2---:R-:W-:Y:S04]  /*27570*/  STL.64 [R1+0x1728], R4 ;  /* 0x0017280401007387 */ /* 0x004fe80000100a00 */
[----:B------:R-:W-:Y:S04]  /*27580*/  STL [R1+0x1688], R3 ;  /* 0x0016880301007387 */ /* 0x000fe80000100800 */
[----:B------:R-:W-:Y:S04]  /*27590*/  STL [R1+0x167c], R28 ;  /* 0x00167c1c01007387 */ /* 0x000fe80000100800 */
[----:B------:R0:W-:Y:S04]  /*275a0*/  STL.64 [R1+0x280], R12 ;  /* 0x0002800c01007387 */ /* 0x0001e80000100a00 */
[----:B0-----:R-:W2:Y:S04]  /*275b0*/  LDL.LU.64 R12, [R1+0x410] ;  /* 0x00041000010c7983 */ /* 0x001ea80000300a00 */
[----:B------:R-:W2:Y:S04]  /*275c0*/  LDL.LU.64 R14, [R1+0x418] ;  /* 0x00041800010e7983 */ /* 0x000ea80000300a00 */
[----:B------:R-:W4:Y:S04]  /*275d0*/  LDL.LU.64 R16, [R1+0x3f0] ;  /* 0x0003f00001107983 */ /* 0x000f280000300a00 */
[----:B------:R-:W3:Y:S04]  /*275e0*/  LDL.LU.64 R18, [R1+0x3f8] ;  /* 0x0003f80001127983 */ /* 0x000ee80000300a00 */
[----:B---3--:R-:W-:Y:S04]  /*275f0*/  STL.64 [R1+0x1788], R18 ;  /* 0x0017881201007387 */ /* 0x008fe80000100a00 */
[----:B----4-:R0:W-:Y:S04]  /*27600*/  STL.64 [R1+0x1780], R16 ;  /* 0x0017801001007387 */ /* 0x0101e80000100a00 */
[----:B0-----:R-:W2:Y:S04]  /*27610*/  LDL.LU.64 R16, [R1+0x80] ;  /* 0x0000800001107983 */ /* 0x001ea80000300a00 */
[----:B------:R-:W3:Y:S04]  /*27620*/  LDL.LU.64 R24, [R1+0x40] ;  /* 0x0000400001187983 */ /* 0x000ee80000300a00 */
[----:B---3--:R0:W-:Y:S04]  /*27630*/  STL.64 [R1+0x1778], R24 ;  /* 0x0017781801007387 */ /* 0x0081e80000100a00 */
[----:B0-----:R-:W3:Y:S04]  /*27640*/  LDL.LU.64 R24, [R1+0x60] ;  /* 0x0000600001187983 */ /* 0x001ee80000300a00 */
[----:B------:R-:W4:Y:S01]  /*27650*/  LDL.64 R4, [R1+0x10] ;  /* 0x0000100001047983 */ /* 0x000f220000100a00 */
[----:B--2---:R-:W-:Y:S03]  /*27660*/  HMMA.16816.F32 R12, R20, R16, R12 ;  /* 0x00000010140c723c */ /* 0x004fe6000000180c */
[----:B----4-:R0:W-:Y:S04]  /*27670*/  STL.64 [R1+0x1740], R4 ;  /* 0x0017400401007387 */ /* 0x0101e80000100a00 */
[----:B0-----:R-:W2:Y:S04]  /*27680*/  LDL.LU.64 R4, [R1+0x20] ;  /* 0x0000200001047983 */ /* 0x001ea80000300a00 */
[----:B--2---:R0:W-:Y:S04]  /*27690*/  STL.64 [R1+0x1758], R4 ;  /* 0x0017580401007387 */ /* 0x0041e80000100a00 */
[----:B0-----:R-:W2:Y:S04]  /*276a0*/  LDL.LU.64 R4, [R1+0x70] ;  /* 0x0000700001047983 */ /* 0x001ea80000300a00 */
[----:B------:R-:W-:Y:S04]  /*276b0*/  STL.64 [R1+0x1700], R10 ;  /* 0x0017000a01007387 */ /* 0x000fe80000100a00 */
[----:B------:R0:W-:Y:S04]  /*276c0*/  STL.64 [R1+0x16f8], R8 ;  /* 0x0016f80801007387 */ /* 0x0001e80000100a00 */
[----:B0-----:R-:W4:Y:S04]  /*276d0*/  LDL.LU.64 R8, [R1+0x50] ;  /* 0x0000500001087983 */ /* 0x001f280000300a00 */
[----:B------:R-:W-:Y:S04]  /*276e0*/  STL [R1+0x1690], R2 ;  /* 0x0016900201007387 */ /* 0x000fe80000100800 */
[----:B------:R-:W-:Y:S04]  /*276f0*/  STL [R1+0x168c], R29 ;  /* 0x00168c1d01007387 */ /* 0x000fe80000100800 */
[----:B------:R-:W-:Y:S04]  /*27700*/  STL.64 [R1+0x270], R12 ;  /* 0x0002700c01007387 */ /* 0x000fe80000100a00 */
[----:B------:R0:W-:Y:S04]  /*27710*/  STL.64 [R1+0x278], R14 ;  /* 0x0002780e01007387 */ /* 0x0001e80000100a00 */
[----:B0-----:R-:W3:Y:S01]  /*27720*/  LDL.LU.64 R14, [R1+0x1790] ;  /* 0x00179000010e7983 */ /* 0x001ee20000300a00 */
[----:B------:R-:W-:-:S02]  /*27730*/  IMAD.MOV.U32 R12, RZ, RZ, R16 ;  /* 0x000000ffff0c7224 */ /* 0x000fc400078e0010 */
[----:B------:R-:W-:Y:S01]  /*27740*/  IMAD.MOV.U32 R13, RZ, RZ, R17 ;  /* 0x000000ffff0d7224 */ /* 0x000fe200078e0011 */
[----:B------:R-:W4:Y:S04]  /*27750*/  LDL.LU.64 R18, [R1+0x1788] ;  /* 0x0017880001127983 */ /* 0x000f280000300a00 */
[----:B------:R-:W4:Y:S04]  /*27760*/  LDL.LU.64 R16, [R1+0x1780] ;  /* 0x0017800001107983 */ /* 0x000f280000300a00 */
[----:B---3--:R-:W-:Y:S04]  /*27770*/  STL.64 [R1+0x1720], R14 ;  /* 0x0017200e01007387 */ /* 0x008fe80000100a00 */
[----:B------:R0:W-:Y:S04]  /*27780*/  STL.64 [R1+0x1718], R12 ;  /* 0x0017180c01007387 */ /* 0x0001e80000100a00 */
[----:B0-----:R-:W3:Y:S04]  /*27790*/  LDL.LU.64 R12, [R1+0x400] ;  /* 0x00040000010c7983 */ /* 0x001ee80000300a00 */
[----:B------:R-:W3:Y:S01]  /*277a0*/  LDL.LU.64 R14, [R1+0x408] ;  /* 0x00040800010e7983 */ /* 0x000ee20000300a00 */
[----:B--2---:R-:W-:-:S02]  /*277b0*/  IMAD.MOV.U32 R29, RZ, RZ, R4 ;  /* 0x000000ffff1d7224 */ /* 0x004fc400078e0004 */
[----:B------:R-:W-:Y:S01]  /*277c0*/  IMAD.MOV.U32 R3, RZ, RZ, R5 ;  /* 0x000000ffff037224 */ /* 0x000fe200078e0005 */
[C---:B---3--:R-:W-:Y:S06]  /*277d0*/  HMMA.16816.F32 R12, R20.reuse, R4, R12 ;  /* 0x00000004140c723c */ /* 0x048fec000000180c */
[----:B----4-:R-:W-:Y:S07]  /*277e0*/  HMMA.16816.F32 R4, R20, R24, R16 ;  /* 0x000000181404723c */ /* 0x010fee0000001810 */
[----:B------:R-:W-:-:S02]  /*277f0*/  IMAD.MOV.U32 R16, RZ, RZ, R24 ;  /* 0x000000ffff107224 */ /* 0x000fc400078e0018 */
[----:B------:R-:W-:-:S08]  /*27800*/  IMAD.MOV.U32 R17, RZ, RZ, R25 ;  /* 0x000000ffff117224 */ /* 0x000fd000078e0019 */
[----:B------:R-:W-:Y:S04]  /*27810*/  STL.64 [R1+0x260], R12 ;  /* 0x0002600c01007387 */ /* 0x000fe80000100a00 */
[----:B------:R-:W-:Y:S04]  /*27820*/  STL.64 [R1+0x268], R14 ;  /* 0x0002680e01007387 */ /* 0x000fe80000100a00 */
[----:B------:R-:W-:Y:S04]  /*27830*/  STL [R1+0x16c4], R3 ;  /* 0x0016c40301007387 */ /* 0x000fe80000100800 */
[----:B------:R-:W-:Y:S04]  /*27840*/  STL [R1+0x16c0], R29 ;  /* 0x0016c01d01007387 */ /* 0x000fe80000100800 */
[----:B------:R0:W-:Y:S04]  /*27850*/  STL.64 [R1+0x250], R4 ;  /* 0x0002500401007387 */ /* 0x0001e80000100a00 */
[----:B------:R1:W-:Y:S04]  /*27860*/  STL.64 [R1+0x258], R6 ;  /* 0x0002580601007387 */ /* 0x0003e80000100a00 */
[----:B------:R-:W2:Y:S04]  /*27870*/  LDL.LU.64 R24, [R1+0x3e0] ;  /* 0x0003e00001187983 */ /* 0x000ea80000300a00 */
[----:B------:R-:W2:Y:S04]  /*27880*/  LDL.LU.64 R26, [R1+0x3e8] ;  /* 0x0003e800011a7983 */ /* 0x000ea80000300a00 */
[----:B0-----:R-:W3:Y:S04]  /*27890*/  LDL.LU.64 R4, [R1+0x3c0] ;  /* 0x0003c00001047983 */ /* 0x001ee80000300a00 */
[----:B-1----:R-:W4:Y:S04]  /*278a0*/  LDL.LU.64 R6, [R1+0x3c8] ;  /* 0x0003c80001067983 */ /* 0x002f280000300a00 */
[----:B----4-:R-:W-:Y:S04]  /*278b0*/  STL.64 [R1+0x1770], R6 ;  /* 0x0017700601007387 */ /* 0x010fe80000100a00 */
[----:B---3--:R0:W-:Y:S04]  /*278c0*/  STL.64 [R1+0x1768], R4 ;  /* 0x0017680401007387 */ /* 0x0081e80000100a00 */
[----:B0-----:R-:W3:Y:S04]  /*278d0*/  LDL.LU.64 R4, [R1+0x3d0] ;  /* 0x0003d00001047983 */ /* 0x001ee80000300a00 */
[----:B------:R-:W3:Y:S04]  /*278e0*/  LDL.LU.64 R6, [R1+0x3d8] ;  /* 0x0003d80001067983 */ /* 0x000ee80000300a00 */
[----:B------:R-:W4:Y:S04]  /*278f0*/  LDL.LU.64 R12, [R1+0x390] ;  /* 0x00039000010c7983 */ /* 0x000f280000300a00 */
[----:B------:R-:W3:Y:S01]  /*27900*/  LDL.LU.64 R14, [R1+0x398] ;  /* 0x00039800010e7983 */ /* 0x000ee20000300a00 */
[----:B--2---:R-:W-:Y:S03]  /*27910*/  HMMA.16816.F32 R24, R20, R8, R24 ;  /* 0x000000081418723c */ /* 0x004fe60000001818 */
[----:B---3--:R-:W-:Y:S04]  /*27920*/  STL.64 [R1+0x1738], R14 ;  /* 0x0017380e01007387 */ /* 0x008fe80000100a00 */
[----:B----4-:R0:W-:Y:S04]  /*27930*/  STL.64 [R1+0x1730], R12 ;  /* 0x0017300c01007387 */ /* 0x0101e80000100a00 */
[----:B0-----:R-:W2:Y:S04]  /*27940*/  LDL.LU.64 R12, [R1+0x3a0] ;  /* 0x0003a000010c7983 */ /* 0x001ea80000300a00 */
[----:B------:R-:W3:Y:S04]  /*27950*/  LDL.LU.64 R14, [R1+0x3a8] ;  /* 0x0003a800010e7983 */ /* 0x000ee80000300a00 */
[----:B---3--:R-:W-:Y:S04]  /*27960*/  STL.64 [R1+0x1750], R14 ;  /* 0x0017500e01007387 */ /* 0x008fe80000100a00 */
[----:B--2---:R0:W-:Y:S04]  /*27970*/  STL.64 [R1+0x1748], R12 ;  /* 0x0017480c01007387 */ /* 0x0041e80000100a00 */
[----:B0-----:R-:W2:Y:S04]  /*27980*/  LDL.LU.64 R12, [R1+0x3b0] ;  /* 0x0003b000010c7983 */ /* 0x001ea80000300a00 */
[----:B------:R-:W2:Y:S04]  /*27990*/  LDL.LU.64 R14, [R1+0x3b8] ;  /* 0x0003b800010e7983 */ /* 0x000ea80000300a00 */
[----:B------:R0:W-:Y:S04]  /*279a0*/  STL.64 [R1+0x240], R24 ;  /* 0x0002401801007387 */ /* 0x0001e80000100a00 */
[----:B------:R-:W-:Y:S04]  /*279b0*/  STL.64 [R1+0x248], R26 ;  /* 0x0002481a01007387 */ /* 0x000fe80000100a00 */
[----:B0-----:R-:W3:Y:S01]  /*279c0*/  LDL.LU.64 R24, [R1+0x1778] ;  /* 0x0017780001187983 */ /* 0x001ee20000300a00 */
[----:B------:R-:W-:-:S02]  /*279d0*/  IMAD.MOV.U32 R18, RZ, RZ, R8 ;  /* 0x000000ffff127224 */ /* 0x000fc400078e0008 */
[----:B------:R-:W-:Y:S02]  /*279e0*/  IMAD.MOV.U32 R19, RZ, RZ, R9 ;  /* 0x000000ffff137224 */ /* 0x000fe400078e0009 */
[----:B------:R-:W4:Y:S04]  /*279f0*/  LDL.LU.64 R8, [R1+0x380] ;  /* 0x0003800001087983 */ /* 0x000f280000300a00 */
[----:B------:R-:W4:Y:S01]  /*27a00*/  LDL.LU.64 R10, [R1+0x388] ;  /* 0x00038800010a7983 */ /* 0x000f220000300a00 */
[----:B---3--:R-:W-:Y:S06]  /*27a10*/  HMMA.16816.F32 R4, R20, R24, R4 ;  /* 0x000000181404723c */ /* 0x008fec0000001804 */
[----:B------:R-:W-:-:S02]  /*27a20*/  IMAD.MOV.U32 R3, RZ, RZ, R24 ;  /* 0x000000ffff037224 */ /* 0x000fc400078e0018 */
[----:B------:R-:W-:-:S15]  /*27a30*/  IMAD.MOV.U32 R29, RZ, RZ, R25 ;  /* 0x000000ffff1d7224 */ /* 0x000fde00078e0019 */
[----:B------:R-:W-:Y:S04]  /*27a40*/  STL.64 [R1+0x230], R4 ;  /* 0x0002300401007387 */ /* 0x000fe80000100a00 */
[----:B------:R0:W-:Y:S04]  /*27a50*/  STL.64 [R1+0x238], R6 ;  /* 0x0002380601007387 */ /* 0x0001e80000100a00 */
[----:B0-----:R-:W3:Y:S04]  /*27a60*/  LDL.LU.64 R6, [R1+0x1770] ;  /* 0x0017700001067983 */ /* 0x001ee80000300a00 */
[----:B------:R-:W3:Y:S04]  /*27a70*/  LDL.LU.64 R4, [R1+0x1768] ;  /* 0x0017680001047983 */ /* 0x000ee80000300a00 */
[----:B------:R-:W3:Y:S02]  /*27a80*/  LDL.LU.64 R24, [R1+0x1760] ;  /* 0x0017600001187983 */ /* 0x000ee40000300a00 */
[----:B---3--:R-:W-:-:S15]  /*27a90*/  HMMA.16816.F32 R4, R20, R24, R4 ;  /* 0x000000181404723c */ /* 0x008fde0000001804 */
[----:B------:R-:W-:-:S08]  /*27aa0*/  NOP ;  /* 0x0000000000007918 */ /* 0x000fd00000000000 */
[----:B------:R0:W-:Y:S04]  /*27ab0*/  STL.64 [R1+0x220], R4 ;  /* 0x0002200401007387 */ /* 0x0001e80000100a00 */
[----:B------:R-:W-:Y:S04]  /*27ac0*/  STL.64 [R1+0x228], R6 ;  /* 0x0002280601007387 */ /* 0x000fe80000100a00 */
[----:B0-----:R-:W2:Y:S02]  /*27ad0*/  LDL.LU.64 R4, [R1+0x1758] ;  /* 0x0017580001047983 */ /* 0x001ea40000300a00 */
[----:B--2---:R-:W-:Y:S06]  /*27ae0*/  HMMA.16816.F32 R12, R20, R4, R12 ;  /* 0x00000004140c723c */ /* 0x004fec000000180c */
[----:B------:R-:W-:-:S02]  /*27af0*/  IMAD.MOV.U32 R28, RZ, RZ, R4 ;  /* 0x000000ffff1c7224 */ /* 0x000fc400078e0004 */
[----:B------:R-:W-:-:S15]  /*27b00*/  IMAD.MOV.U32 R0, RZ, RZ, R5 ;  /* 0x000000ffff007224 */ /* 0x000fde00078e0005 */
[----:B------:R-:W-:Y:S04]  /*27b10*/  STL.64 [R1+0x210], R12 ;  /* 0x0002100c01007387 */ /* 0x000fe80000100a00 */
[----:B------:R0:W-:Y:S04]  /*27b20*/  STL.64 [R1+0x218], R14 ;  /* 0x0002180e01007387 */ /* 0x0001e80000100a00 */
[----:B0-----:R-:W2:Y:S04]  /*27b30*/  LDL.LU.64 R14, [R1+0x1750] ;  /* 0x00175000010e7983 */ /* 0x001ea80000300a00 */
[----:B------:R-:W2:Y:S04]  /*27b40*/  LDL.LU.64 R12, [R1+0x1748] ;  /* 0x00174800010c7983 */ /* 0x000ea80000300a00 */
[----:B------:R-:W2:Y:S02]  /*27b50*/  LDL.LU.64 R4, [R1+0x1740] ;  /* 0x0017400001047983 */ /* 0x000ea40000300a00 */
[----:B--2---:R-:W-:Y:S06]  /*27b60*/  HMMA.16816.F32 R12, R20, R4, R12 ;  /* 0x00000004140c723c */ /* 0x004fec000000180c */
[----:B------:R-:W-:-:S15]  /*27b70*/  IMAD.MOV.U32 R2, RZ, RZ, R5 ;  /* 0x000000ffff027224 */ /* 0x000fde00078e0005 */
[----:B------:R-:W-:-:S02]  /*27b80*/  NOP ;  /* 0x0000000000007918 */ /* 0x000fc40000000000 */
[----:B------:R-:W-:Y:S04]  /*27b90*/  STL.64 [R1+0x200], R12 ;  /* 0x0002000c01007387 */ /* 0x000fe80000100a00 */
[----:B------:R0:W-:Y:S04]  /*27ba0*/  STL.64 [R1+0x208], R14 ;  /* 0x0002080e01007387 */ /* 0x0001e80000100a00 */
[----:B0-----:R-:W2:Y:S04]  /*27bb0*/  LDL.LU.64 R14, [R1+0x1738] ;  /* 0x00173800010e7983 */ /* 0x001ea80000300a00 */
[----:B------:R-:W2:Y:S04]  /*27bc0*/  LDL.LU.64 R12, [R1+0x1730] ;  /* 0x00173000010c7983 */ /* 0x000ea80000300a00 */
[----:B------:R-:W2:Y:S02]  /*27bd0*/  LDL.LU.64 R4, [R1+0x1728] ;  /* 0x0017280001047983 */ /* 0x000ea40000300a00 */
[----:B--2---:R-:W-:Y:S06]  /*27be0*/  HMMA.16816.F32 R12, R20, R4, R12 ;  /* 0x00000004140c723c */ /* 0x004fec000000180c */
[----:B------:R-:W-:-:S02]  /*27bf0*/  IMAD.MOV.U32 R27, RZ, RZ, R4 ;  /* 0x000000ffff1b7224 */ /* 0x000fc400078e0004 */
[----:B------:R-:W-:-:S15]  /*27c00*/  IMAD.MOV.U32 R26, RZ, RZ, R5 ;  /* 0x000000ffff1a7224 */ /* 0x000fde00078e0005 */
[----:B------:R-:W-:Y:S04]  /*27c10*/  STL.64 [R1+0x1f0], R12 ;  /* 0x0001f00c01007387 */ /* 0x000fe80000100a00 */
[----:B------:R0:W-:Y:S04]  /*27c20*/  STL.64 [R1+0x1f8], R14 ;  /* 0x0001f80e01007387 */ /* 0x0001e80000100a00 */
[----:B0-----:R-:W2:Y:S04]  /*27c30*/  LDL.LU.64 R14, [R1+0x1720] ;  /* 0x00172000010e7983 */ /* 0x001ea80000300a00 */
[----:B------:R-:W3:Y:S04]  /*27c40*/  LDL.LU.64 R12, [R1+0x1718] ;  /* 0x00171800010c7983 */ /* 0x000ee80000300a00 */
[----:B------:R-:W2:Y:S04]  /*27c50*/  LDL.LU.64 R6, [R1+0x1710] ;  /* 0x0017100001067983 */ /* 0x000ea80000300a00 */
[----:B------:R-:W4:Y:S04]  /*27c60*/  LDL.LU.64 R4, [R1+0x1708] ;  /* 0x0017080001047983 */ /* 0x000f280000300a00 */
[----:B------:R-:W-:Y:S04]  /*27c70*/  STL.64 [R1+0x1668], R26 ;  /* 0x0016681a01007387 */ /* 0x000fe80000100a00 */
[----:B------:R0:W-:Y:S04]  /*27c80*/  STL.64 [R1+0x1660], R24 ;  /* 0x0016601801007387 */ /* 0x0001e80000100a00 */
[----:B0-----:R-:W3:Y:S04]  /*27c90*/  LDL.LU.64 R24, [R1+0x1c0] ;  /* 0x0001c00001187983 */ /* 0x001ee80000300a00 */
[----:B------:R-:W3:Y:S01]  /*27ca0*/  LDL.LU.64 R26, [R1+0x1c8] ;  /* 0x0001c800011a7983 */ /* 0x000ee20000300a00 */
[----:B----4-:R-:W-:-:S15]  /*27cb0*/  HMMA.16816.F32 R8, R20, R4, R8 ;  /* 0x000000041408723c */ /* 0x010fde0000001808 */
[----:B------:R-:W-:-:S08]  /*27cc0*/  NOP ;  /* 0x0000000000007918 */ /* 0x000fd00000000000 */
[----:B------:R-:W-:Y:S04]  /*27cd0*/  STL.64 [R1+0x1e0], R8 ;  /* 0x0001e00801007387 */ /* 0x000fe80000100a00 */
[----:B------:R0:W-:Y:S04]  /*27ce0*/  STL.64 [R1+0x1e8], R10 ;  /* 0x0001e80a01007387 */ /* 0x0001e80000100a00 */
[----:B0-----:R-:W4:Y:S04]  /*27cf0*/  LDL.LU.64 R10, [R1+0x1700] ;  /* 0x00170000010a7983 */ /* 0x001f280000300a00 */
[----:B------:R-:W4:Y:S04]  /*27d00*/  LDL.LU.64 R8, [R1+0x16f8] ;  /* 0x0016f80001087983 */ /* 0x000f280000300a00 */
[----:B--2---:R-:W-:Y:S04]  /*27d10*/  STL.64 [R1+0x1620], R6 ;  /* 0x0016200601007387 */ /* 0x004fe80000100a00 */
[----:B------:R3:W-:Y:S02]  /*27d20*/  STL.64 [R1+0x1618], R4 ;  /* 0x0016180401007387 */ /* 0x0007e40000100a00 */
[----:B---3--:R-:W-:-:S02]  /*27d30*/  IMAD.MOV.U32 R4, RZ, RZ, R12 ;  /* 0x000000ffff047224 */ /* 0x008fc400078e000c */
[----:B------:R-:W-:Y:S01]  /*27d40*/  IMAD.MOV.U32 R5, RZ, RZ, R13 ;  /* 0x000000ffff057224 */ /* 0x000fe200078e000d */
[----:B------:R-:W2:Y:S04]  /*27d50*/  LDL.LU R12, [R1+0x16f4] ;  /* 0x0016f400010c7983 */ /* 0x000ea80000300800 */
[----:B------:R-:W2:Y:S04]  /*27d60*/  LDL.LU R13, [R1+0x16f0] ;  /* 0x0016f000010d7983 */ /* 0x000ea80000300800 */
[----:B------:R0:W-:Y:S04]  /*27d70*/  STL.64 [R1+0x16a0], R4 ;  /* 0x0016a00401007387 */ /* 0x0001e80000100a00 */
[----:B0-----:R-:W3:Y:S04]  /*27d80*/  LDL.LU.64 R4, [R1+0x1d0] ;  /* 0x0001d00001047983 */ /* 0x001ee80000300a00 */
[----:B------:R-:W3:Y:S04]  /*27d90*/  LDL.LU.64 R6, [R1+0x1d8] ;  /* 0x0001d80001067983 */ /* 0x000ee80000300a00 */
[----:B----4-:R0:W-:Y:S01]  /*27da0*/  STL.64 [R1+0x16c8], R8 ;  /* 0x0016c80801007387 */ /* 0x0101e20000100a00 */
[----:B---3--:R-:W-:Y:S03]  /*27db0*/  HMMA.16816.F32 R4, R20, R8, R4 ;  /* 0x000000081404723c */ /* 0x008fe60000001804 */
[----:B0-----:R-:W3:-:S15]  /*27dc0*/  LDL.LU R8, [R1+0xc0] ;  /* 0x0000c00001087983 */ /* 0x001ede0000300800 */
[----:B------:R-:W-:-:S05]  /*27dd0*/  NOP ;  /* 0x0000000000007918 */ /* 0x000fca0000000000 */
[----:B------:R-:W-:Y:S04]  /*27de0*/  STL.64 [R1+0x1d0], R4 ;  /* 0x0001d00401007387 */ /* 0x000fe80000100a00 */
[----:B------:R2:W-:Y:S04]  /*27df0*/  STL.64 [R1+0x1d8], R6 ;  /* 0x0001d80601007387 */ /* 0x0005e80000100a00 */
[----:B------:R-:W3:Y:S01]  /*27e00*/  LDL.LU R9, [R1+0xc4] ;  /* 0x0000c40001097983 */ /* 0x000ee20000300800 */
[----:B--2---:R-:W-:Y:S07]  /*27e10*/  HMMA.16816.F32 R4, R20, R12, R24 ;  /* 0x0000000c1404723c */ /* 0x004fee0000001818 */
[----:B------:R-:W-:-:S02]  /*27e20*/  IMAD.MOV.U32 R20, RZ, RZ, R14 ;  /* 0x000000ffff147224 */ /* 0x000fc400078e000e */
[----:B------:R-:W2:Y:S01]  /*27e30*/  LDL.LU R14, [R1+0x16ec] ;  /* 0x0016ec00010e7983 */ /* 0x000ea20000300800 */
[----:B------:R-:W-:-:S13]  /*27e40*/  IMAD.MOV.U32 R21, RZ, RZ, R15 ;  /* 0x000000ffff157224 */ /* 0x000fda00078e000f */
[----:B------:R-:W-:Y:S04]  /*27e50*/  STL.64 [R1+0x1c0], R4 ;  /* 0x0001c00401007387 */ /* 0x000fe80000100a00 */
[----:B------:R-:W-:Y:S04]  /*27e60*/  STL.64 [R1+0x1c8], R6 ;  /* 0x0001c80601007387 */ /* 0x000fe80000100a00 */
[----:B------:R-:W2:Y:S04]  /*27e70*/  LDL.LU R15, [R1+0x16e8] ;  /* 0x0016e800010f7983 */ /* 0x000ea80000300800 */
[----:B------:R0:W-:Y:S01]  /*27e80*/  STL.64 [R1+0x16d0], R20 ;  /* 0x0016d01401007387 */ /* 0x0001e20000100a00 */
[----:B------:R-:W-:-:S02]  /*27e90*/  IMAD.MOV.U32 R24, RZ, RZ, R16 ;  /* 0x000000ffff187224 */ /* 0x000fc400078e0010 */
[----:B------:R-:W-:Y:S01]  /*27ea0*/  IMAD.MOV.U32 R25, RZ, RZ, R17 ;  /* 0x000000ffff197224 */ /* 0x000fe200078e0011 */
[----:B0-----:R-:W3:Y:S04]  /*27eb0*/  LDL.LU.64 R20, [R1+0x1b0] ;  /* 0x0001b00001147983 */ /* 0x001ee80000300a00 */
[----:B------:R-:W3:Y:S04]  /*27ec0*/  LDL.LU.64 R22, [R1+0x1b8] ;  /* 0x0001b80001167983 */ /* 0x000ee80000300a00 */
[----:B------:R-:W3:Y:S04]  /*27ed0*/  LDL.LU R16, [R1+0x16e4] ;  /* 0x0016e40001107983 */ /* 0x000ee80000300800 */
[----:B------:R-:W3:Y:S04]  /*27ee0*/  LDL.LU R17, [R1+0x16e0] ;  /* 0x0016e00001117983 */ /* 0x000ee80000300800 */
[----:B------:R0:W-:Y:S04]  /*27ef0*/  STL.64 [R1+0x1680], R24 ;  /* 0x0016801801007387 */ /* 0x0001e80000100a00 */
[----:B0-----:R-:W4:Y:S04]  /*27f00*/  LDL.LU.64 R24, [R1+0x1a0] ;  /* 0x0001a00001187983 */ /* 0x001f280000300a00 */
[----:B------:R-:W4:Y:S04]  /*27f10*/  LDL.LU.64 R26, [R1+0x1a8] ;  /* 0x0001a800011a7983 */ /* 0x000f280000300a00 */
[----:B--2---:R-:W-:Y:S04]  /*27f20*/  STL.64 [R1+0x1608], R14 ;  /* 0x0016080e01007387 */ /* 0x004fe80000100a00 */
[----:B------:R0:W-:Y:S02]  /*27f30*/  STL.64 [R1+0x1600], R12 ;  /* 0x0016000c01007387 */ /* 0x0001e40000100a00 */
[----:B0-----:R-:W-:-:S02]  /*27f40*/  IMAD.MOV.U32 R12, RZ, RZ, R18 ;  /* 0x000000ffff0c7224 */ /* 0x001fc400078e0012 */
[----:B------:R-:W-:Y:S01]  /*27f50*/  IMAD.MOV.U32 R13, RZ, RZ, R19 ;  /* 0x000000ffff0d7224 */ /* 0x000fe200078e0013 */
[----:B------:R-:W3:Y:S04]  /*27f60*/  LDL.LU R18, [R1+0x16dc] ;  /* 0x0016dc0001127983 */ /* 0x000ee80000300800 */
[----:B------:R-:W3:Y:S04]  /*27f70*/  LDL.LU R19, [R1+0x16d8] ;  /* 0x0016d80001137983 */ /* 0x000ee80000300800 */
[----:B------:R-:W2:Y:S04]  /*27f80*/  LDL.LU.64 R4, [R1+0x180] ;  /* 0x0001800001047983 */ /* 0x000ea80000300a00 */
[----:B------:R-:W4:Y:S04]  /*27f90*/  LDL.LU.64 R6, [R1+0x188] ;  /* 0x0001880001067983 */ /* 0x000f280000300a00 */
[----:B----4-:R-:W-:Y:S04]  /*27fa0*/  STL.64 [R1+0x16b0], R6 ;  /* 0x0016b00601007387 */ /* 0x010fe80000100a00 */
[----:B--2---:R0:W-:Y:S04]  /*27fb0*/  STL.64 [R1+0x16a8], R4 ;  /* 0x0016a80401007387 */ /* 0x0041e80000100a00 */
[----:B0-----:R-:W2:Y:S04]  /*27fc0*/  LDL.LU R4, [R1+0xa0] ;  /* 0x0000a00001047983 */ /* 0x001ea80000300800 */
[----:B------:R-:W2:Y:S04]  /*27fd0*/  LDL.LU R5, [R1+0xa4] ;  /* 0x0000a40001057983 */ /* 0x000ea80000300800 */
[----:B------:R0:W-:Y:S02]  /*27fe0*/  STL.64 [R1+0x1670], R12 ;  /* 0x0016700c01007387 */ /* 0x0001e40000100a00 */
[----:B0-----:R-:W-:-:S02]  /*27ff0*/  IMAD.MOV.U32 R12, RZ, RZ, R11 ;  /* 0x000000ffff0c7224 */ /* 0x001fc400078e000b */
[----:B------:R-:W-:Y:S02]  /*28000*/  IMAD.MOV.U32 R13, RZ, RZ, R10 ;  /* 0x000000ffff0d7224 */ /* 0x000fe400078e000a */
[C---:B---3--:R-:W-:Y:S03]  /*28010*/  HMMA.16816.F32 R8, R16.reuse, R8, R20 ;  /* 0x000000081008723c */ /* 0x048fe60000001814 */
[----:B------:R0:W-:Y:S04]  /*28020*/  STL.64 [R1+0x16b8], R12 ;  /* 0x0016b80c01007387 */ /* 0x0001e80000100a00 */
[----:B0-----:R-:W2:Y:S04]  /*28030*/  LDL.LU.64 R12, [R1+0x190] ;  /* 0x00019000010c7983 */ /* 0x001ea80000300a00 */
[----:B------:R-:W2:Y:S04]  /*28040*/  LDL.LU.64 R14, [R1+0x198] ;  /* 0x00019800010e7983 */ /* 0x000ea80000300a00 */
[----:B------:R-:W3:Y:S08]  /*28050*/  LDL.LU.64 R20, [R1+0x16d0] ;  /* 0x0016d00001147983 */ /* 0x000ef00000300a00 */
[----:B------:R0:W-:Y:S04]  /*28060*/  STL.64 [R1+0x1b0], R8 ;  /* 0x0001b00801007387 */ /* 0x0001e80000100a00 */
[----:B------:R1:W-:Y:S04]  /*28070*/  STL.64 [R1+0x1b8], R10 ;  /* 0x0001b80a01007387 */ /* 0x0003e80000100a00 */
[----:B0-----:R-:W4:Y:S01]  /*28080*/  LDL.LU.64 R8, [R1+0x16c8] ;  /* 0x0016c80001087983 */ /* 0x001f220000300a00 */
[C---:B---3--:R-:W-:Y:S06]  /*28090*/  HMMA.16816.F32 R20, R16.reuse, R20, R24 ;  /* 0x000000141014723c */ /* 0x048fec0000001818 */
[----:B--2---:R-:W-:-:S15]  /*280a0*/  HMMA.16816.F32 R4, R16, R4, R12 ;  /* 0x000000041004723c */ /* 0x004fde000000180c */
[----:B------:R-:W-:-:S02]  /*280b0*/  NOP ;  /* 0x0000000000007918 */ /* 0x000fc40000000000 */
[----:B------:R0:W-:Y:S01]  /*280c0*/  STL.64 [R1+0x1a0], R20 ;  /* 0x0001a01401007387 */ /* 0x0001e20000100a00 */
[----:B-1----:R-:W-:Y:S02]  /*280d0*/  IMAD.MOV.U32 R11, RZ, RZ, R23 ;  /* 0x000000ffff0b7224 */ /* 0x002fe400078e0017 */
[----:B------:R-:W-:Y:S02]  /*280e0*/  IMAD.MOV.U32 R10, RZ, RZ, R22 ;  /* 0x000000ffff0a7224 */ /* 0x000fe400078e0016 */
[----:B0-----:R-:W-:Y:S02]  /*280f0*/  IMAD.MOV.U32 R20, RZ, RZ, R3 ;  /* 0x000000ffff147224 */ /* 0x001fe400078e0003 */
[----:B------:R-:W-:Y:S01]  /*28100*/  IMAD.MOV.U32 R21, RZ, RZ, R29 ;  /* 0x000000ffff157224 */ /* 0x000fe200078e001d */
[----:B------:R-:W2:Y:S04]  /*28110*/  LDL.LU R3, [R1+0x16c4] ;  /* 0x0016c40001037983 */ /* 0x000ea80000300800 */
[----:B------:R-:W3:Y:S04]  /*28120*/  LDL.LU R29, [R1+0x16c0] ;  /* 0x0016c000011d7983 */ /* 0x000ee80000300800 */
[----:B------:R0:W-:Y:S04]  /*28130*/  STL.64 [R1+0x1698], R20 ;  /* 0x0016981401007387 */ /* 0x0001e80000100a00 */
[----:B0-----:R-:W4:Y:S04]  /*28140*/  LDL.LU.64 R20, [R1+0x170] ;  /* 0x0001700001147983 */ /* 0x001f280000300a00 */
[----:B------:R-:W4:Y:S04]  /*28150*/  LDL.LU.64 R22, [R1+0x178] ;  /* 0x0001780001167983 */ /* 0x000f280000300a00 */
[----:B------:R-:W2:Y:S04]  /*28160*/  LDL.LU.64 R24, [R1+0x370] ;  /* 0x0003700001187983 */ /* 0x000ea80000300a00 */
[----:B------:R-:W2:Y:S04]  /*28170*/  LDL.LU.64 R26, [R1+0x378] ;  /* 0x00037800011a7983 */ /* 0x000ea80000300a00 */
[----:B------:R-:W-:Y:S04]  /*28180*/  STL [R1+0x14bc], R11 ;  /* 0x0014bc0b01007387 */ /* 0x000fe80000100800 */
[----:B------:R-:W-:Y:S04]  /*28190*/  STL [R1+0x14b8], R10 ;  /* 0x0014b80a01007387 */ /* 0x000fe80000100800 */
[----:B------:R-:W3:Y:S04]  /*281a0*/  LDL.LU.64 R12, [R1+0x16b8] ;  /* 0x0016b800010c7983 */ /* 0x000ee80000300a00 */
[----:B------:R-:W-:Y:S04]  /*281b0*/  STL.64 [R1+0x190], R4 ;  /* 0x0001900401007387 */ /* 0x000fe80000100a00 */
[----:B------:R0:W-:Y:S04]  /*281c0*/  STL.64 [R1+0x198], R6 ;  /* 0x0001980601007387 */ /* 0x0001e80000100a00 */
[----:B0-----:R-:W3:Y:S04]  /*281d0*/  LDL.LU.64 R6, [R1+0x16b0] ;  /* 0x0016b00001067983 */ /* 0x001ee80000300a00 */
[----:B------:R-:W3:Y:S02]  /*281e0*/  LDL.LU.64 R4, [R1+0x16a8] ;  /* 0x0016a80001047983 */ /* 0x000ee40000300a00 */
[----:B---3--:R-:W-:Y:S02]  /*281f0*/  HMMA.16816.F32 R12, R16, R12, R4 ;  /* 0x0000000c100c723c */ /* 0x008fe40000001804 */
[----:B------:R-:W4:-:S15]  /*28200*/  LDL.LU.64 R4, [R1+0x16a0] ;  /* 0x0016a00001047983 */ /* 0x000f1e0000300a00 */
[----:B------:R-:W-:-:S07]  /*28210*/  NOP ;  /* 0x0000000000007918 */ /* 0x000fce0000000000 */
[----:B------:R-:W-:Y:S02]  /*28220*/  IMAD.MOV.U32 R10, RZ, RZ, R15 ;  /* 0x000000ffff0a7224 */ /* 0x000fe400078e000f */
[----:B------:R-:W-:Y:S01]  /*28230*/  IMAD.MOV.U32 R11, RZ, RZ, R14 ;  /* 0x000000ffff0b7224 */ /* 0x000fe200078e000e */
[----:B------:R0:W-:Y:S04]  /*28240*/  STL.64 [R1+0x180], R12 ;  /* 0x0001800c01007387 */ /* 0x0001e80000100a00 */
[----:B0-----:R-:W3:Y:S04]  /*28250*/  LDL.LU.64 R12, [R1+0x360] ;  /* 0x00036000010c7983 */ /* 0x001ee80000300a00 */
[----:B------:R-:W3:Y:S04]  /*28260*/  LDL.LU.64 R14, [R1+0x368] ;  /* 0x00036800010e7983 */ /* 0x000ee80000300a00 */
[----:B------:R-:W-:Y:S04]  /*28270*/  STL [R1+0x14c4], R10 ;  /* 0x0014c40a01007387 */ /* 0x000fe80000100800 */
[----:B------:R-:W-:Y:S01]  /*28280*/  STL [R1+0x14c0], R11 ;  /* 0x0014c00b01007387 */ /* 0x000fe20000100800 */
[----:B----4-:R-:W-:Y:S03]  /*28290*/  HMMA.16816.F32 R4, R16, R4, R20 ;  /* 0x000000041004723c */ /* 0x010fe60000001814 */
[----:B------:R-:W4:-:S15]  /*282a0*/  LDL.LU.64 R20, [R1+0x1698] ;  /* 0x0016980001147983 */ /* 0x000f1e0000300a00 */
[----:B------:R-:W-:-:S05]  /*282b0*/  NOP ;  /* 0x0000000000007918 */ /* 0x000fca0000000000 */
[----:B------:R0:W-:Y:S04]  /*282c0*/  STL.64 [R1+0x170], R4 ;  /* 0x0001700401007387 */ /* 0x0001e80000100a00 */
[----:B------:R-:W-:Y:S04]  /*282d0*/  STL.64 [R1+0x178], R6 ;  /* 0x0001780601007387 */ /* 0x000fe80000100a00 */
[----:B0-----:R-:W2:Y:S01]  /*282e0*/  LDL.LU R4, [R1+0x10] ;  /* 0x0000100001047983 */ /* 0x001ea20000300800 */
[----:B------:R-:W-:-:S03]  /*282f0*/  IMAD.MOV.U32 R5, RZ, RZ, R2 ;  /* 0x000000ffff057224 */ /* 0x000fc600078e0002 */
[----:B------:R-:W4:Y:S04]  /*28300*/  LDL.LU R2, [R1+0x1690] ;  /* 0x0016900001027983 */ /* 0x000f280000300800 */
[----:B--2---:R0:W-:Y:S02]  /*28310*/  STL.64 [R1+0x1638], R4 ;  /* 0x0016380401007387 */ /* 0x0041e40000100a00 */
[----:B0-----:R-:W-:Y:S02]  /*28320*/  IMAD.MOV.U32 R4, RZ, RZ, R29 ;  /* 0x000000ffff047224 */ /* 0x001fe400078e001d */
[----:B------:R-:W-:Y:S01]  /*28330*/  IMAD.MOV.U32 R5, RZ, RZ, R3 ;  /* 0x000000ffff057224 */ /* 0x000fe200078e0003 */
[----:B------:R-:W2:Y:S04]  /*28340*/  LDL.LU R29, [R1+0x168c] ;  /* 0x00168c00011d7983 */ /* 0x000ea80000300800 */
[----:B------:R-:W2:Y:S02]  /*28350*/  LDL.LU R3, [R1+0x1688] ;  /* 0x0016880001037983 */ /* 0x000ea40000300800 */
[----:B------:R-:W-:Y:S02]  /*28360*/  HMMA.16816.F32 R4, R16, R4, R24 ;  /* 0x000000041004723c */ /* 0x000fe40000001818 */
[----:B------:R-:W3:-:S15]  /*28370*/  LDL.LU.64 R24, [R1+0x1680] ;  /* 0x0016800001187983 */ /* 0x000ede0000300a00 */
[----:B------:R-:W-:-:S06]  /*28380*/  NOP ;  /* 0x0000000000007918 */ /* 0x000fcc0000000000 */
[----:B------:R0:W-:Y:S01]  /*28390*/  STL.64 [R1+0x160], R4 ;  /* 0x0001600401007387 */ /* 0x0001e20000100a00 */
[----:B------:R-:W-:Y:S02]  /*283a0*/  IMAD.MOV.U32 R11, RZ, RZ, R7 ;  /* 0x000000ffff0b7224 */ /* 0x000fe400078e0007 */
[----:B------:R-:W-:Y:S02]  /*283b0*/  IMAD.MOV.U32 R10, RZ, RZ, R6 ;  /* 0x000000ffff0a7224 */ /* 0x000fe400078e0006 */
[----:B0-----:R-:W-:Y:S02]  /*283c0*/  IMAD.MOV.U32 R4, RZ, RZ, R28 ;  /* 0x000000ffff047224 */ /* 0x001fe400078e001c */
[----:B------:R-:W-:Y:S01]  /*283d0*/  IMAD.MOV.U32 R5, RZ, RZ, R0 ;  /* 0x000000ffff057224 */ /* 0x000fe200078e0000 */
[----:B------:R-:W2:Y:S04]  /*283e0*/  LDL.LU R28, [R1+0x167c] ;  /* 0x00167c00011c7983 */ /* 0x000ea80000300800 */
[----:B------:R-:W2:Y:S04]  /*283f0*/  LDL.LU R0, [R1+0x1678] ;  /* 0x0016780001007983 */ /* 0x000ea80000300800 */
[----:B------:R0:W-:Y:S04]  /*28400*/  STL.64 [R1+0x1658], R4 ;  /* 0x0016580401007387 */ /* 0x0001e80000100a00 */
[----:B0-----:R-:W4:Y:S04]  /*28410*/  LDL.LU.64 R4, [R1+0x350] ;  /* 0x0003500001047983 */ /* 0x001f280000300a00 */
[----:B------:R-:W4:Y:S04]  /*28420*/  LDL.LU.64 R6, [R1+0x358] ;  /* 0x0003580001067983 */ /* 0x000f280000300a00 */
[----:B------:R-:W-:Y:S04]  /*28430*/  STL [R1+0x14cc], R11 ;  /* 0x0014cc0b01007387 */ /* 0x000fe80000100800 */
[----:B------:R-:W-:Y:S01]  /*28440*/  STL [R1+0x14c8], R10 ;  /* 0x0014c80a01007387 */ /* 0x000fe20000100800 */
[----:B---3--:R-:W-:Y:S03]  /*28450*/  HMMA.16816.F32 R24, R16, R24, R12 ;  /* 0x000000181018723c */ /* 0x008fe6000000180c */
[----:B------:R-:W4:-:S15]  /*28460*/  LDL.LU.64 R12, [R1+0x1670] ;  /* 0x00167000010c7983 */ /* 0x000f1e0000300a00 */
[----:B------:R-:W-:-:S05]  /*28470*/  NOP ;  /* 0x0000000000007918 */ /* 0x000fca0000000000 */
[----:B------:R-:W-:Y:S04]  /*28480*/  STL.64 [R1+0x150], R24 ;  /* 0x0001501801007387 */ /* 0x000fe80000100a00 */
[----:B------:R0:W-:Y:S04]  /*28490*/  STL.64 [R1+0x158], R26 ;  /* 0x0001581a01007387 */ /* 0x0001e80000100a00 */
[----:B0-----:R-:W3:Y:S04]  /*284a0*/  LDL.LU.64 R26, [R1+0x1668] ;  /* 0x00166800011a7983 */ /* 0x001ee80000300a00 */
[----:B------:R-:W3:Y:S01]  /*284b0*/  LDL.LU.64 R24, [R1+0x1660] ;  /* 0x0016600001187983 */ /* 0x000ee20000300a00 */
[----:B----4-:R-:W-:-:S15]  /*284c0*/  HMMA.16816.F32 R4, R16, R12, R4 ;  /* 0x0000000c1004723c */ /* 0x010fde0000001804 */
[----:B------:R-:W-:-:S08]  /*284d0*/  NOP ;  /* 0x0000000000007918 */ /* 0x000fd00000000000 */
[----:B------:R0:W-:Y:S01]  /*284e0*/  STL.64 [R1+0x140], R4 ;  /* 0x0001400401007387 */ /* 0x0001e20000100a00 */
[----:B------:R-:W-:Y:S02]  /*284f0*/  IMAD.MOV.U32 R11, RZ, RZ, R6 ;  /* 0x000000ffff0b7224 */ /* 0x000fe400078e0006 */
[----:B------:R-:W-:Y:S01]  /*28500*/  IMAD.MOV.U32 R10, RZ, RZ, R7 ;  /* 0x000000ffff0a7224 */ /* 0x000fe200078e0007 */
[----:B0-----:R-:W4:Y:S04]  /*28510*/  LDL.LU.64 R4, [R1+0x330] ;  /* 0x0003300001047983 */ /* 0x001f280000300a00 */
[----:B------:R-:W4:Y:S04]  /*28520*/  LDL.LU.64 R6, [R1+0x338] ;  /* 0x0003380001067983 */ /* 0x000f280000300a00 */
[----:B------:R-:W2:Y:S04]  /*28530*/  LDL.LU.64 R12, [R1+0x2f0] ;  /* 0x0002f000010c7983 */ /* 0x000ea80000300a00 */
[----:B------:R-:W3:Y:S04]  /*28540*/  LDL.LU.64 R14, [R1+0x2f8] ;  /* 0x0002f800010e7983 */ /* 0x000ee80000300a00 */
[----:B---3--:R-:W-:Y:S04]  /*28550*/  STL.64 [R1+0x1630], R14 ;  /* 0x0016300e01007387 */ /* 0x008fe80000100a00 */
[----:B--2---:R0:W-:Y:S04]  /*28560*/  STL.64 [R1+0x1628], R12 ;  /* 0x0016280c01007387 */ /* 0x0041e80000100a00 */
[----:B0-----:R-:W2:Y:S04]  /*28570*/  LDL.LU.64 R12, [R1+0x340] ;  /* 0x00034000010c7983 */ /* 0x001ea80000300a00 */
[----:B------:R-:W2:Y:S04]  /*28580*/  LDL.LU.64 R14, [R1+0x348] ;  /* 0x00034800010e7983 */ /* 0x000ea80000300a00 */
[----:B------:R-:W-:Y:S04]  /*28590*/  STL [R1+0x14d4], R10 ;  /* 0x0014d40a01007387 */ /* 0x000fe80000100800 */
[----:B------:R-:W-:Y:S01]  /*285a0*/  STL [R1+0x14d0], R11 ;  /* 0x0014d00b01007387 */ /* 0x000fe20000100800 */
[----:B--2---:R-:W-:Y:S03]  /*285b0*/  HMMA.16816.F32 R20, R16, R20, R12 ;  /* 0x000000141014723c */ /* 0x004fe6000000180c */
[----:B------:R-:W2:Y:S04]  /*285c0*/  LDL.LU.64 R12, [R1+0x310] ;  /* 0x00031000010c7983 */ /* 0x000ea80000300a00 */
[----:B------:R-:W3:-:S15]  /*285d0*/  LDL.LU.64 R14, [R1+0x318] ;  /* 0x00031800010e7983 */ /* 0x000ede0000300a00 */
[----:B------:R-:W-:-:S01]  /*285e0*/  NOP ;  /* 0x0000000000007918 */ /* 0x000fc20000000000 */
[----:B------:R-:W-:Y:S04]  /*285f0*/  STL.64 [R1+0x130], R20 ;  /* 0x0001301401007387 */ /* 0x000fe80000100a00 */
[----:B------:R-:W-:Y:S04]  /*28600*/  STL.64 [R1+0x138], R22 ;  /* 0x0001381601007387 */ /* 0x000fe80000100a00 */
[----:B------:R-:W0:Y:S04]  /*28610*/  LDSM.16.MT88.4 R20, [R0+UR5+0x8400] ;  /* 0x008400050014783b */ /* 0x000e280008004200 */
[----:B---3--:R-:W-:Y:S04]  /*28620*/  STL.64 [R1+0x1648], R14 ;  /* 0x0016480e01007387 */ /* 0x008fe80000100a00 */
[----:B--2---:R1:W-:Y:S04]  /*28630*/  STL.64 [R1+0x1640], R12 ;  /* 0x0016400c01007387 */ /* 0x0043e80000100a00 */
[----:B-1----:R-:W2:Y:S04]  /*28640*/  LDL.LU.64 R12, [R1+0x320] ;  /* 0x00032000010c7983 */ /* 0x002ea80000300a00 */
[----:B------:R-:W2:Y:S04]  /*28650*/  LDL.LU.64 R14, [R1+0x328] ;  /* 0x00032800010e7983 */ /* 0x000ea80000300a00 */
[----:B0-----:R-:W-:Y:S04]  /*28660*/  STL.64 [R1+0x15f8], R22 ;  /* 0x0015f81601007387 */ /* 0x001fe80000100a00 */
[----:B------:R0:W-:Y:S02]  /*28670*/  STL.64 [R1+0x15f0], R20 ;  /* 0x0015f01401007387 */ /* 0x0001e40000100a00 */
[----:B0-----:R-:W-:-:S02]  /*28680*/  IMAD.MOV.U32 R20, RZ, RZ, R27 ;  /* 0x000000ffff147224 */ /* 0x001fc400078e001b */
[----:B------:R-:W-:Y:S02]  /*28690*/  IMAD.MOV.U32 R21, RZ, RZ, R26 ;  /* 0x000000ffff157224 */ /* 0x000fe400078e001a */
[----:B----4-:R-:W-:Y:S01]  /*286a0*/  HMMA.16816.F32 R24, R16, R24, R4 ;  /* 0x000000181018723c */ /* 0x010fe20000001804 */
[----:B------:R-:W-:Y:S04]  /*286b0*/  STL [R1+0x14d8], R0 ;  /* 0x0014d80001007387 */ /* 0x000fe80000100800 */
[----:B------:R-:W2:-:S15]  /*286c0*/  LDL.LU.64 R4, [R1+0x1658] ;  /* 0x0016580001047983 */ /* 0x000e9e0000300a00 */
[----:B------:R-:W-:-:S03]  /*286d0*/  NOP ;  /* 0x0000000000007918 */ /* 0x000fc60000000000 */
[----:B------:R0:W-:Y:S04]  /*286e0*/  STL.64 [R1+0x120], R24 ;  /* 0x0001201801007387 */ /* 0x0001e80000100a00 */
[----:B0-----:R-:W3:Y:S01]  /*286f0*/  LDL.LU R24, [R1+0x1650] ;  /* 0x0016500001187983 */ /* 0x001ee20000300800 */
[----:B------:R-:W-:Y:S02]  /*28700*/  IMAD.MOV.U32 R10, RZ, RZ, R26 ;  /* 0x000000ffff0a7224 */ /* 0x000fe400078e001a */
[----:B------:R-:W-:-:S03]  /*28710*/  IMAD.MOV.U32 R11, RZ, RZ, R27 ;  /* 0x000000ffff0b7224 */ /* 0x000fc600078e001b */
[----:B------:R-:W-:Y:S04]  /*28720*/  STL [R1+0x14e0], R10 ;  /* 0x0014e00a01007387 */ /* 0x000fe80000100800 */
[----:B------:R-:W-:Y:S01]  /*28730*/  STL [R1+0x14dc], R11 ;  /* 0x0014dc0b01007387 */ /* 0x000fe20000100800 */
[C---:B--2---:R-:W-:Y:S03]  /*28740*/  HMMA.16816.F32 R4, R16.reuse, R4, R12 ;  /* 0x000000041004723c */ /* 0x044fe6000000180c */
[----:B---3--:R-:W0:Y:S04]  /*28750*/  LDSM.16.MT88.4 R24, [R24+UR5+0x8400] ;  /* 0x008400051818783b */ /* 0x008e280008004200 */
[----:B0-----:R-:W-:Y:S04]  /*28760*/  STL.64 [R1+0x14a0], R26 ;  /* 0x0014a01a01007387 */ /* 0x001fe80000100a00 */
[----:B------:R0:W-:Y:S04]  /*28770*/  STL.64 [R1+0x1498], R24 ;  /* 0x0014981801007387 */ /* 0x0001e80000100a00 */
[----:B0-----:R-:W2:Y:S04]  /*28780*/  LDL.LU.64 R24, [R1+0x300] ;  /* 0x0003000001187983 */ /* 0x001ea80000300a00 */
[----:B------:R-:W2:Y:S04]  /*28790*/  LDL.LU.64 R26, [R1+0x308] ;  /* 0x00030800011a7983 */ /* 0x000ea80000300a00 */
[----:B------:R-:W3:Y:S04]  /*287a0*/  LDL.LU.64 R14, [R1+0x1648] ;  /* 0x00164800010e7983 */ /* 0x000ee80000300a00 */
[----:B------:R-:W3:Y:S04]  /*287b0*/  LDL.LU.64 R12, [R1+0x1640] ;  /* 0x00164000010c7983 */ /* 0x000ee80000300a00 */
[----:B------:R0:W-:Y:S04]  /*287c0*/  STL.64 [R1+0x110], R4 ;  /* 0x0001100401007387 */ /* 0x0001e80000100a00 */
[----:B------:R3:W-:Y:S04]  /*287d0*/  STL.64 [R1+0x118], R6 ;  /* 0x0001180601007387 */ /* 0x0007e80000100a00 */
[----:B0-----:R-:W3:Y:S02]  /*287e0*/  LDL.LU.64 R4, [R1+0x1638] ;  /* 0x0016380001047983 */ /* 0x001ee40000300a00 */
[----:B---3--:R-:W-:Y:S02]  /*287f0*/  HMMA.16816.F32 R4, R16, R4, R12 ;  /* 0x000000041004723c */ /* 0x008fe4000000180c */
[----:B------:R-:W3:Y:S04]  /*28800*/  LDL.LU.64 R14, [R1+0x1630] ;  /* 0x00163000010e7983 */ /* 0x000ee80000300a00 */
[----:B------:R-:W3:-:S15]  /*28810*/  LDL.LU.64 R12, [R1+0x1628] ;  /* 0x00162800010c7983 */ /* 0x000ede0000300a00 */
[----:B------:R-:W-:-:S02]  /*28820*/  NOP ;  /* 0x0000000000007918 */ /* 0x000fc40000000000 */
[----:B------:R-:W-:Y:S04]  /*28830*/  STL.64 [R1+0x100], R4 ;  /* 0x0001000401007387 */ /* 0x000fe80000100a00 */
[----:B------:R0:W-:Y:S04]  /*28840*/  STL.64 [R1+0x108], R6 ;  /* 0x0001080601007387 */ /* 0x0001e80000100a00 */
[----:B0-----:R-:W4:Y:S04]  /*28850*/  LDL.LU.64 R6, [R1+0x1620] ;  /* 0x0016200001067983 */ /* 0x001f280000300a00 */
[----:B------:R-:W3:Y:S01]  /*28860*/  LDL.LU.64 R4, [R1+0x1618] ;  /* 0x0016180001047983 */ /* 0x000ee20000300a00 */
[----:B--2---:R-:W-:-:S15]  /*28870*/  HMMA.16816.F32 R20, R16, R20, R24 ;  /* 0x000000141014723c */ /* 0x004fde0000001818 */
[----:B------:R-:W-:-:S08]  /*28880*/  NOP ;  /* 0x0000000000007918 */ /* 0x000fd00000000000 */
[----:B------:R0:W-:Y:S04]  /*28890*/  STL.64 [R1+0xf0], R20 ;  /* 0x0000f01401007387 */ /* 0x0001e80000100a00 */
[----:B------:R1:W-:Y:S01]  /*288a0*/  STL.64 [R1+0xf8], R22 ;  /* 0x0000f81601007387 */ /* 0x0003e20000100a00 */
[----:B---3--:R-:W-:Y:S01]  /*288b0*/  HMMA.16816.F32 R12, R16, R4, R12 ;  /* 0x00000004100c723c */ /* 0x008fe2000000180c */
[----:B----4-:R-:W-:-:S15]  /*288c0*/  IMAD.MOV.U32 R24, RZ, RZ, R7 ;  /* 0x000000ffff187224 */ /* 0x010fde00078e0007 */
[----:B------:R-:W-:-:S08]  /*288d0*/  NOP ;  /* 0x0000000000007918 */ /* 0x000fd00000000000 */
[----:B------:R-:W-:Y:S02]  /*288e0*/  IMAD.MOV.U32 R10, RZ, RZ, R12 ;  /* 0x000000ffff0a7224 */ /* 0x000fe400078e000c */
[----:B------:R-:W-:Y:S02]  /*288f0*/  IMAD.MOV.U32 R5, RZ, RZ, R13 ;  /* 0x000000ffff057224 */ /* 0x000fe400078e000d */
[----:B------:R-:W-:Y:S02]  /*28900*/  IMAD.MOV.U32 R4, RZ, RZ, R14 ;  /* 0x000000ffff047224 */ /* 0x000fe400078e000e */
[----:B------:R-:W-:Y:S01]  /*28910*/  IMAD.MOV.U32 R0, RZ, RZ, R15 ;  /* 0x000000ffff007224 */ /* 0x000fe200078e000f */
[----:B------:R-:W2:Y:S04]  /*28920*/  LDL.LU.64 R12, [R1+0x2e0] ;  /* 0x0002e000010c7983 */ /* 0x000ea80000300a00 */
[----:B------:R-:W2:Y:S04]  /*28930*/  LDL.LU.64 R14, [R1+0x2e8] ;  /* 0x0002e800010e7983 */ /* 0x000ea80000300a00 */
[----:B------:R-:W3:Y:S04]  /*28940*/  LDL.LU R7, [R1+0x1610] ;  /* 0x0016100001077983 */ /* 0x000ee80000300800 */
[----:B------:R-:W4:Y:S01]  /*28950*/  LDL.LU R25, [R1+0x294] ;  /* 0x0002940001197983 */ /* 0x000f220000300800 */
[----:B------:R-:W-:-:S02]  /*28960*/  IMAD.MOV.U32 R26, RZ, RZ, R28 ;  /* 0x000000ffff1a7224 */ /* 0x000fc400078e001c */
[----:B------:R-:W-:Y:S01]  /*28970*/  IMAD.MOV.U32 R27, RZ, RZ, R3 ;  /* 0x000000ffff1b7224 */ /* 0x000fe200078e0003 */
[----:B0-----:R-:W3:Y:S04]  /*28980*/  LDL.LU.64 R20, [R1+0x2c0] ;  /* 0x0002c00001147983 */ /* 0x001ee80000300a00 */
[----:B-1----:R-:W3:Y:S04]  /*28990*/  LDL.LU.64 R22, [R1+0x2c8] ;  /* 0x0002c80001167983 */ /* 0x002ee80000300a00 */
[----:B------:R0:W-:Y:S04]  /*289a0*/  STL.64 [R1+0x15e0], R26 ;  /* 0x0015e01a01007387 */ /* 0x0001e80000100a00 */
[----:B----4-:R-:W-:Y:S04]  /*289b0*/  STL.64 [R1+0x15d8], R24 ;  /* 0x0015d81801007387 */ /* 0x010fe80000100a00 */
[----:B0-----:R-:W4:Y:S01]  /*289c0*/  LDL.LU.64 R26, [R1+0xb8] ;  /* 0x0000b800011a7983 */ /* 0x001f220000300a00 */
[----:B--2---:R-:W-:-:S15]  /*289d0*/  HMMA.16816.F32 R12, R16, R8, R12 ;  /* 0x00000008100c723c */ /* 0x004fde000000180c */
[----:B------:R-:W-:-:S09]  /*289e0*/  NOP ;  /* 0x0000000000007918 */ /* 0x000fd20000000000 */
[----:B------:R-:W-:Y:S02]  /*289f0*/  IMAD.MOV.U32 R8, RZ, RZ, R14 ;  /* 0x000000ffff087224 */ /* 0x000fe400078e000e */
[----:B------:R-:W-:Y:S02]  /*28a00*/  IMAD.MOV.U32 R3, RZ, RZ, R15 ;  /* 0x000000ffff037224 */ /* 0x000fe400078e000f */
[----:B------:R-:W-:Y:S02]  /*28a10*/  IMAD.MOV.U32 R28, RZ, RZ, R12 ;  /* 0x000000ffff1c7224 */ /* 0x000fe400078e000c */
[----:B------:R-:W-:Y:S01]  /*28a20*/  IMAD.MOV.U32 R9, RZ, RZ, R13 ;  /* 0x000000ffff097224 */ /* 0x000fe200078e000d */
[----:B----4-:R0:W-:Y:S04]  /*28a30*/  STL.64 [R1+0x15e8], R26 ;  /* 0x0015e81a01007387 */ /* 0x0101e80000100a00 */
[----:B0-----:R-:W2:Y:S04]  /*28a40*/  LDL.LU.64 R26, [R1+0xc8] ;  /* 0x0000c800011a7983 */ /* 0x001ea80000300a00 */
[----:B---3--:R0:W-:Y:S04]  /*28a50*/  STL.64 [R1+0x1568], R6 ;  /* 0x0015680601007387 */ /* 0x0081e80000100a00 */
[----:B------:R-:W-:Y:S04]  /*28a60*/  STL.64 [R1+0x15d0], R4 ;  /* 0x0015d00401007387 */ /* 0x000fe80000100a00 */
[----:B0-----:R-:W3:Y:S04]  /*28a70*/  LDL.LU.64 R6, [R1+0xa8] ;  /* 0x0000a80001067983 */ /* 0x001ee80000300a00 */
[----:B------:R-:W4:Y:S04]  /*28a80*/  LDL.LU.64 R14, [R1+0x1608] ;  /* 0x00160800010e7983 */ /* 0x000f280000300a00 */
[----:B------:R-:W2:Y:S04]  /*28a90*/  LDL.LU.64 R12, [R1+0x1600] ;  /* 0x00160000010c7983 */ /* 0x000ea80000300a00 */
[----:B------:R-:W-:Y:S04]  /*28aa0*/  STL [R1+0x14f0], R3 ;  /* 0x0014f00301007387 */ /* 0x000fe80000100800 */
[----:B------:R-:W-:Y:S04]  /*28ab0*/  STL [R1+0x14ec], R8 ;  /* 0x0014ec0801007387 */ /* 0x000fe80000100800 */
[----:B------:R-:W-:Y:S04]  /*28ac0*/  STL [R1+0x14e8], R9 ;  /* 0x0014e80901007387 */ /* 0x000fe80000100800 */
[----:B------:R-:W-:Y:S01]  /*28ad0*/  STL [R1+0x14e4], R28 ;  /* 0x0014e41c01007387 */ /* 0x000fe20000100800 */
[----:B--2---:R-:W-:Y:S03]  /*28ae0*/  HMMA.16816.F32 R16, R16, R12, R20 ;  /* 0x0000000c1010723c */ /* 0x004fe60000001814 */
[----:B------:R-:W2:Y:S04]  /*28af0*/  LDL.LU.64 R22, [R1+0x15f8] ;  /* 0x0015f80001167983 */ /* 0x000ea80000300a00 */
[----:B------:R-:W2:Y:S04]  /*28b00*/  LDL.LU.64 R20, [R1+0x15f0] ;  /* 0x0015f00001147983 */ /* 0x000ea80000300a00 */
[----:B----4-:R0:W-:Y:S04]  /*28b10*/  STL.64 [R1+0x14a8], R14 ;  /* 0x0014a80e01007387 */ /* 0x0101e80000100a00 */
[----:B------:R-:W2:Y:S04]  /*28b20*/  LDL.LU R12, [R1+0x2b0] ;  /* 0x0002b000010c7983 */ /* 0x000ea80000300800 */
[----:B------:R-:W2:Y:S04]  /*28b30*/  LDL.LU R13, [R1+0x2b4] ;  /* 0x0002b400010d7983 */ /* 0x000ea80000300800 */
[----:B0-----:R-:W2:Y:S04]  /*28b40*/  LDL.LU R14, [R1+0x2b8] ;  /* 0x0002b800010e7983 */ /* 0x001ea80000300800 */
[----:B------:R-:W2:Y:S04]  /*28b50*/  LDL.LU R15, [R1+0x2bc] ;  /* 0x0002bc00010f7983 */ /* 0x000ea80000300800 */
[----:B------:R0:W-:Y:S04]  /*28b60*/  STL.64 [R1+0x1358], R18 ;  /* 0x0013581201007387 */ /* 0x0001e80000100a00 */
[----:B------:R-:W-:Y:S04]  /*28b70*/  STL.64 [R1+0x1350], R16 ;  /* 0x0013501001007387 */ /* 0x000fe80000100a00 */
[----:B0-----:R-:W4:Y:S01]  /*28b80*/  LDL.LU.64 R18, [R1+0x98] ;  /* 0x0000980001127983 */ /* 0x001f220000300a00 */
[----:B--2---:R-:W-:-:S15]  /*28b90*/  HMMA.16816.F32 R12, R20, R26, R12 ;  /* 0x0000001a140c723c */ /* 0x004fde000000180c */
[----:B------:R-:W-:-:S08]  /*28ba0*/  NOP ;  /* 0x0000000000007918 */ /* 0x000fd00000000000 */
[----:B------:R0:W-:Y:S04]  /*28bb0*/  STL.64 [R1+0x2c0], R12 ;  /* 0x0002c00c01007387 */ /* 0x0001e80000100a00 */
[----:B------:R-:W-:Y:S01]  /*28bc0*/  STL.64 [R1+0x2c8], R14 ;  /* 0x0002c80e01007387 */ /* 0x000fe20000100a00 */
[----:B0-----:R-:W-:Y:S02]  /*28bd0*/  IMAD.MOV.U32 R12, RZ, RZ, R27 ;  /* 0x000000ffff0c7224 */ /* 0x001fe400078e001b */
[----:B------:R-:W-:Y:S02]  /*28be0*/  IMAD.MOV.U32 R13, RZ, RZ, R26 ;  /* 0x000000ffff0d7224 */ /* 0x000fe400078e001a */
[----:B------:R-:W2:Y:S04]  /*28bf0*/  LDL.LU.64 R26, [R1+0x15e8] ;  /* 0x0015e800011a7983 */ /* 0x000ea80000300a00 */
[----:B------:R0:W-:Y:S04]  /*28c00*/  STL [R1+0x1508], R12 ;  /* 0x0015080c01007387 */ /* 0x0001e80000100800 */
[----:B------:R1:W-:Y:S04]  /*28c10*/  STL [R1+0x14f4], R13 ;  /* 0x0014f40d01007387 */ /* 0x0003e80000100800 */
[----:B0-----:R-:W2:Y:S04]  /*28c20*/  LDL.LU R12, [R1+0x2a0] ;  /* 0x0002a000010c7983 */ /* 0x001ea80000300800 */
[----:B-1----:R-:W2:Y:S04]  /*28c30*/  LDL.LU R13, [R1+0x2a4] ;  /* 0x0002a400010d7983 */ /* 0x002ea80000300800 */
[----:B------:R-:W2:Y:S04]  /*28c40*/  LDL.LU R14, [R1+0x2a8] ;  /* 0x0002a800010e7983 */ /* 0x000ea80000300800 */
[----:B------:R-:W2:Y:S02]  /*28c50*/  LDL.LU R15, [R1+0x2ac] ;  /* 0x0002ac00010f7983 */ /* 0x000ea40000300800 */
[----:B--2---:R-:W-:-:S15]  /*28c60*/  HMMA.16816.F32 R12, R20, R26, R12 ;  /* 0x0000001a140c723c */ /* 0x004fde000000180c */
[----:B------:R-:W-:-:S08]  /*28c70*/  NOP ;  /* 0x0000000000007918 */ /* 0x000fd00000000000 */
[----:B------:R-:W-:Y:S04]  /*28c80*/  STL.64 [R1+0x2b0], R12 ;  /* 0x0002b00c01007387 */ /* 0x000fe80000100a00 */
[----:B------:R0:W-:Y:S02]  /*28c90*/  STL.64 [R1+0x2b8], R14 ;  /* 0x0002b80e01007387 */ /* 0x0001e40000100a00 */
[----:B0-----:R-:W-:Y:S02]  /*28ca0*/  IMAD.MOV.U32 R14, RZ, RZ, R27 ;  /* 0x000000ffff0e7224 */ /* 0x001fe400078e001b */
[----:B------:R-:W-:Y:S02]  /*28cb0*/  IMAD.MOV.U32 R15, RZ, RZ, R26 ;  /* 0x000000ffff0f7224 */ /* 0x000fe400078e001a */
[----:B------:R-:W3:Y:S04]  /*28cc0*/  LDL.LU.64 R26, [R1+0x15e0] ;  /* 0x0015e000011a7983 */ /* 0x000ee80000300a00 */
[----:B------:R-:W3:Y:S04]  /*28cd0*/  LDL.LU.64 R24, [R1+0x15d8] ;  /* 0x0015d80001187983 */ /* 0x000ee80000300a00 */
[----:B------:R0:W-:Y:S04]  /*28ce0*/  STL [R1+0x1510], R14 ;  /* 0x0015100e01007387 */ /* 0x0001e80000100800 */
[----:B------:R1:W-:Y:S04]  /*28cf0*/  STL [R1+0x150c], R15 ;  /* 0x00150c0f01007387 */ /* 0x0003e80000100800 */
[----:B------:R-:W4:Y:S04]  /*28d00*/  LDL.LU R12, [R1+0x280] ;  /* 0x00028000010c7983 */ /* 0x000f280000300800 */
[----:B------:R-:W4:Y:S01]  /*28d10*/  LDL.LU R13, [R1+0x284] ;  /* 0x00028400010d7983 */ /* 0x000f220000300800 */
[----:B0-----:R-:W-:-:S02]  /*28d20*/  IMAD.MOV.U32 R14, RZ, RZ, R29 ;  /* 0x000000ffff0e7224 */ /* 0x001fc400078e001d */
[----:B-1----:R-:W-:Y:S01]  /*28d30*/  IMAD.MOV.U32 R15, RZ, RZ, R2 ;  /* 0x000000ffff0f7224 */ /* 0x002fe200078e0002 */
[C---:B---3--:R-:W-:Y:S06]  /*28d40*/  HMMA.16816.F32 R24, R20.reuse, R6, R24 ;  /* 0x000000061418723c */ /* 0x048fec0000001818 */
[----:B----4-:R-:W-:-:S15]  /*28d50*/  HMMA.16816.F32 R12, R20, R18, R12 ;  /* 0x00000012140c723c */ /* 0x010fde000000180c */
[----:B------:R-:W-:-:S02]  /*28d60*/  NOP ;  /* 0x0000000000007918 */ /* 0x000fc40000000000 */
[----:B------:R0:W-:Y:S04]  /*28d70*/  STL.64 [R1+0x2a0], R24 ;  /* 0x0002a01801007387 */ /* 0x0001e80000100a00 */
[----:B------:R1:W-:Y:S03]  /*28d80*/  STL.64 [R1+0x2a8], R26 ;  /* 0x0002a81a01007387 */ /* 0x0003e60000100a00 */
[----:B------:R-:W-:Y:S01]  /*28d90*/  IMAD.MOV.U32 R29, RZ, RZ, R14 ;  /* 0x000000ffff1d7224 */ /* 0x000fe200078e000e */
[----:B------:R-:W2:Y:S04]  /*28da0*/  LDL.LU.64 R4, [R1+0x15d0] ;  /* 0x0015d00001047983 */ /* 0x000ea80000300a00 */
[----:B------:R-:W-:Y:S04]  /*28db0*/  STL.64 [R1+0x290], R12 ;  /* 0x0002900c01007387 */ /* 0x000fe80000100a00 */
[----:B------:R-:W-:Y:S01]  /*28dc0*/  STL [R1+0x1514], R29 ;  /* 0x0015141d01007387 */ /* 0x000fe20000100800 */
[----:B0-----:R-:W-:-:S02]  /*28dd0*/  IMAD.MOV.U32 R25, RZ, RZ, R6 ;  /* 0x000000ffff197224 */ /* 0x001fc400078e0006 */
[----:B-1----:R-:W-:Y:S02]  /*28de0*/  IMAD.MOV.U32 R27, RZ, RZ, R18 ;  /* 0x000000ffff1b7224 */ /* 0x002fe400078e0012 */
[----:B------:R-:W-:Y:S02]  /*28df0*/  IMAD.MOV.U32 R26, RZ, RZ, R19 ;  /* 0x000000ffff1a7224 */ /* 0x000fe400078e0013 */
[----:B------:R-:W-:-:S03]  /*28e00*/  IMAD.MOV.U32 R24, RZ, RZ, R7 ;  /* 0x000000ffff187224 */ /* 0x000fc600078e0007 */
[----:B------:R-:W-:Y:S04]  /*28e10*/  STL.64 [R1+0x1500], R26 ;  /* 0x0015001a01007387 */ /* 0x000fe80000100a00 */
[----:B------:R0:W-:Y:S04]  /*28e20*/  STL.64 [R1+0x14f8], R24 ;  /* 0x0014f81801007387 */ /* 0x0001e80000100a00 */
[----:B0-----:R-:W3:Y:S04]  /*28e30*/  LDL.LU R24, [R1+0x1e0] ;  /* 0x0001e00001187983 */ /* 0x001ee80000300800 */
[----:B------:R-:W3:Y:S04]  /*28e40*/  LDL.LU R25, [R1+0x1e4] ;  /* 0x0001e40001197983 */ /* 0x000ee80000300800 */
[----:B------:R-:W4:Y:S04]  /*28e50*/  LDL.LU R26, [R1+0x1e8] ;  /* 0x0001e800011a7983 */ /* 0x000f280000300800 */
[----:B------:R-:W4:Y:S01]  /*28e60*/  LDL.LU R27, [R1+0x1ec] ;  /* 0x0001ec00011b7983 */ /* 0x000f220000300800 */
[----:B------:R-:W-:-:S02]  /*28e70*/  IMAD.MOV.U32 R2, RZ, RZ, R15 ;  /* 0x000000ffff027224 */ /* 0x000fc400078e000f */
[----:B--2---:R-:W-:Y:S02]  /*28e80*/  IMAD.MOV.U32 R18, RZ, RZ, R4 ;  /* 0x000000ffff127224 */ /* 0x004fe400078e0004 */
[----:B------:R-:W-:Y:S01]  /*28e90*/  IMAD.MOV.U32 R17, RZ, RZ, R5 ;  /* 0x000000ffff117224 */ /* 0x000fe200078e0005 */
[----:B----4-:R-:W-:Y:S04]  /*28ea0*/  STL.64 [R1+0x1520], R26 ;  /* 0x0015201a01007387 */ /* 0x010fe80000100a00 */
[----:B---3--:R0:W-:Y:S04]  /*28eb0*/  STL.64 [R1+0x1518], R24 ;  /* 0x0015181801007387 */ /* 0x0081e80000100a00 */
[----:B0-----:R-:W2:Y:S04]  /*28ec0*/  LDL.LU R24, [R1+0x1f0] ;  /* 0x0001f00001187983 */ /* 0x001ea80000300800 */
[----:B------:R-:W2:Y:S04]  /*28ed0*/  LDL.LU R25, [R1+0x1f4] ;  /* 0x0001f40001197983 */ /* 0x000ea80000300800 */
[----:B------:R-:W3:Y:S04]  /*28ee0*/  LDL.LU R26, [R1+0x1f8] ;  /* 0x0001f800011a7983 */ /* 0x000ee80000300800 */
[----:B------:R-:W3:Y:S04]  /*28ef0*/  LDL.LU R27, [R1+0x1fc] ;  /* 0x0001fc00011b7983 */ /* 0x000ee80000300800 */
[----:B------:R-:W4:Y:S04]  /*28f00*/  LDL.LU R4, [R1+0x220] ;  /* 0x0002200001047983 */ /* 0x000f280000300800 */
[----:B------:R-:W4:Y:S04]  /*28f10*/  LDL.LU R5, [R1+0x224] ;  /* 0x0002240001057983 */ /* 0x000f280000300800 */
[----:B------:R-:W2:Y:S04]  /*28f20*/  LDL.LU R6, [R1+0x228] ;  /* 0x0002280001067983 */ /* 0x000ea80000300800 */
[----:B------:R-:W2:Y:S04]  /*28f30*/  LDL.LU R7, [R1+0x22c] ;  /* 0x00022c0001077983 */ /* 0x000ea80000300800 */
[----:B------:R-:W3:Y:S04]  /*28f40*/  LDL.LU R12, [R1+0x230] ;  /* 0x00023000010c7983 */ /* 0x000ee80000300800 */
[----:B------:R-:W3:Y:S04]  /*28f50*/  LDL.LU R13, [R1+0x234] ;  /* 0x00023400010d7983 */ /* 0x000ee80000300800 */
[----:B------:R-:W4:Y:S04]  /*28f60*/  LDL.LU R14, [R1+0x238] ;  /* 0x00023800010e7983 */ /* 0x000f280000300800 */
[----:B------:R-:W4:Y:S04]  /*28f70*/  LDL.LU R15, [R1+0x23c] ;  /* 0x00023c00010f7983 */ /* 0x000f280000300800 */
[----:B----4-:R0:W-:Y:S04]  /*28f80*/  STL.64 [R1+0x1588], R14 ;  /* 0x0015880e01007387 */ /* 0x0101e80000100a00 */
[----:B---3--:R-:W-:Y:S04]  /*28f90*/  STL.64 [R1+0x1580], R12 ;  /* 0x0015800c01007387 */ /* 0x008fe80000100a00 */
[----:B0-----:R-:W3:Y:S04]  /*28fa0*/  LDL.LU.64 R14, [R1+0x58] ;  /* 0x00005800010e7983 */ /* 0x001ee80000300a00 */
[----:B---3--:R0:W-:Y:S04]  /*28fb0*/  STL.64 [R1+0x1598], R14 ;  /* 0x0015980e01007387 */ /* 0x0081e80000100a00 */
[----:B0-----:R-:W3:Y:S04]  /*28fc0*/  LDL.LU.64 R14, [R1+0x68] ;  /* 0x00006800010e7983 */ /* 0x001ee80000300a00 */
[----:B---3--:R-:W-:Y:S04]  /*28fd0*/  STL.64 [R1+0x15b0], R14 ;  /* 0x0015b00e01007387 */ /* 0x008fe80000100a00 */
[----:B--2---:R0:W-:Y:S04]  /*28fe0*/  STL.64 [R1+0x1578], R6 ;  /* 0x0015780601007387 */ /* 0x0041e80000100a00 */
[----:B------:R1:W-:Y:S04]  /*28ff0*/  STL.64 [R1+0x1570], R4 ;  /* 0x0015700401007387 */ /* 0x0003e80000100a00 */
[----:B0-----:R-:W2:Y:S01]  /*29000*/  LDL.LU.64 R6, [R1+0x48] ;  /* 0x0000480001067983 */ /* 0x001ea20000300a00 */
[----:B------:R-:W-:-:S03]  /*29010*/  IMAD.MOV.U32 R16, RZ, RZ, R10 ;  /* 0x000000ffff107224 */ /* 0x000fc600078e000a */
[----:B--2---:R0:W-:Y:S04]  /*29020*/  STL.64 [R1+0x1590], R6 ;  /* 0x0015900601007387 */ /* 0x0041e80000100a00 */
[----:B-1----:R-:W2:Y:S04]  /*29030*/  LDL.LU R4, [R1+0x240] ;  /* 0x0002400001047983 */ /* 0x002ea80000300800 */
[----:B------:R-:W2:Y:S04]  /*29040*/  LDL.LU R5, [R1+0x244] ;  /* 0x0002440001057983 */ /* 0x000ea80000300800 */
[----:B0-----:R-:W3:Y:S04]  /*29050*/  LDL.LU R6, [R1+0x248] ;  /* 0x0002480001067983 */ /* 0x001ee80000300800 */
[----:B------:R-:W3:Y:S04]  /*29060*/  LDL.LU R7, [R1+0x24c] ;  /* 0x00024c0001077983 */ /* 0x000ee80000300800 */
[----:B------:R-:W4:Y:S04]  /*29070*/  LDL.LU R8, [R1+0x260] ;  /* 0x0002600001087983 */ /* 0x000f280000300800 */
[----:B------:R-:W4:Y:S04]  /*29080*/  LDL.LU R9, [R1+0x264] ;  /* 0x0002640001097983 */ /* 0x000f280000300800 */
[----:B------:R-:W2:Y:S04]  /*29090*/  LDL.LU R10, [R1+0x268] ;  /* 0x00026800010a7983 */ /* 0x000ea80000300800 */
[----:B------:R-:W2:Y:S04]  /*290a0*/  LDL.LU R11, [R1+0x26c] ;  /* 0x00026c00010b7983 */ /* 0x000ea80000300800 */
[----:B--2---:R0:W-:Y:S04]  /*290b0*/  STL.64 [R1+0x15c0], R10 ;  /* 0x0015c00a01007387 */ /* 0x0041e80000100a00 */
[----:B----4-:R-:W-:Y:S04]  /*290c0*/  STL.64 [R1+0x15b8], R8 ;  /* 0x0015b80801007387 */ /* 0x010fe80000100a00 */
[----:B0-----:R-:W2:Y:S04]  /*290d0*/  LDL.LU.64 R10, [R1+0x88] ;  /* 0x00008800010a7983 */ /* 0x001ea80000300a00 */
[----:B------:R-:W4:Y:S04]  /*290e0*/  LDL.LU.64 R14, [R1+0x78] ;  /* 0x00007800010e7983 */ /* 0x000f280000300a00 */
[----:B----4-:R0:W-:Y:S04]  /*290f0*/  STL.64 [R1+0x15c8], R14 ;  /* 0x0015c80e01007387 */ /* 0x0101e80000100a00 */
[----:B------:R-:W2:Y:S04]  /*29100*/  LDL.LU R12, [R1+0x270] ;  /* 0x00027000010c7983 */ /* 0x000ea80000300800 */
[----:B------:R-:W2:Y:S04]  /*29110*/  LDL.LU R13, [R1+0x274] ;  /* 0x00027400010d7983 */ /* 0x000ea80000300800 */
[----:B0-----:R-:W2:Y:S04]  /*29120*/  LDL.LU R14, [R1+0x278] ;  /* 0x00027800010e7983 */ /* 0x001ea80000300800 */
[----:B------:R-:W2:Y:S04]  /*29130*/  LDL.LU R15, [R1+0x27c] ;  /* 0x00027c00010f7983 */ /* 0x000ea80000300800 */
[----:B---3--:R-:W-:Y:S04]  /*29140*/  STL.64 [R1+0x15a8], R6 ;  /* 0x0015a80601007387 */ /* 0x008fe80000100a00 */
[----:B------:R0:W-:Y:S04]  /*29150*/  STL.64 [R1+0x15a0], R4 ;  /* 0x0015a00401007387 */ /* 0x0001e80000100a00 */
[----:B0-----:R-:W3:Y:S04]  /*29160*/  LDL.LU R4, [R1+0x250] ;  /* 0x0002500001047983 */ /* 0x001ee80000300800 */
[----:B------:R-:W3:Y:S04]  /*29170*/  LDL.LU R5, [R1+0x254] ;  /* 0x0002540001057983 */ /* 0x000ee80000300800 */
[----:B------:R-:W3:Y:S04]  /*29180*/  LDL.LU R6, [R1+0x258] ;  /* 0x0002580001067983 */ /* 0x000ee80000300800 */
[----:B------:R-:W3:Y:S04]  /*29190*/  LDL.LU R7, [R1+0x25c] ;  /* 0x00025c0001077983 */ /* 0x000ee80000300800 */
[----:B------:R0:W-:Y:S04]  /*291a0*/  STL.64 [R1+0x1530], R26 ;  /* 0x0015301a01007387 */ /* 0x0001e80000100a00 */
[----:B------:R-:W-:Y:S04]  /*291b0*/  STL.64 [R1+0x1528], R24 ;  /* 0x0015281801007387 */ /* 0x000fe80000100a00 */
[----:B0-----:R-:W4:Y:S01]  /*291c0*/  LDL.LU.64 R26, [R1+0x18] ;  /* 0x00001800011a7983 */ /* 0x001f220000300a00 */
[----:B------:R-:W-:-:S03]  /*291d0*/  IMAD.MOV.U32 R19, RZ, RZ, R0 ;  /* 0x000000ffff137224 */ /* 0x000fc600078e0000 */
[----:B----4-:R0:W-:Y:S04]  /*291e0*/  STL.64 [R1+0x1548], R26 ;  /* 0x0015481a01007387 */ /* 0x0101e80000100a00 */
[----:B0-----:R-:W4:Y:S01]  /*291f0*/  LDL.LU.64 R26, [R1+0x28] ;  /* 0x00002800011a7983 */ /* 0x001f220000300a00 */
[----:B--2---:R-:W-:Y:S03]  /*29200*/  HMMA.16816.F32 R12, R20, R10, R12 ;  /* 0x0000000a140c723c */ /* 0x004fe6000000180c */
[----:B----4-:R0:W-:Y:S04]  /*29210*/  STL.64 [R1+0x1560], R26 ;  /* 0x0015601a01007387 */ /* 0x0101e80000100a00 */
[----:B0-----:R-:W2:Y:S04]  /*29220*/  LDL.LU.64 R26, [R1+0x38] ;  /* 0x00003800011a7983 */ /* 0x001ea80000300a00 */
[----:B------:R0:W-:Y:S04]  /*29230*/  STL.64 [R1+0x1368], R18 ;  /* 0x0013681201007387 */ /* 0x0001e80000100a00 */
[----:B------:R1:W-:Y:S04]  /*29240*/  STL.64 [R1+0x1360], R16 ;  /* 0x0013601001007387 */ /* 0x0003e80000100a00 */
[----:B0-----:R-:W4:Y:S04]  /*29250*/  LDL.LU R18, [R1+0x8] ;  /* 0x0000080001127983 */ /* 0x001f280000300800 */
[----:B------:R-:W4:Y:S04]  /*29260*/  LDL.LU R19, [R1+0xc] ;  /* 0x00000c0001137983 */ /* 0x000f280000300800 */
[----:B------:R-:W-:Y:S04]  /*29270*/  STL.64 [R1+0x280], R12 ;  /* 0x0002800c01007387 */ /* 0x000fe80000100a00 */
[----:B------:R0:W-:Y:S01]  /*29280*/  STL.64 [R1+0x288], R14 ;  /* 0x0002880e01007387 */ /* 0x0001e20000100a00 */
[----:B-1----:R-:W-:-:S02]  /*29290*/  IMAD.MOV.U32 R17, RZ, RZ, R10 ;  /* 0x000000ffff117224 */ /* 0x002fc400078e000a */
[----:B------:R-:W-:Y:S01]  /*292a0*/  IMAD.MOV.U32 R16, RZ, RZ, R11 ;  /* 0x000000ffff107224 */ /* 0x000fe200078e000b */
[----:B0-----:R-:W3:Y:S04]  /*292b0*/  LDL.LU.64 R14, [R1+0x15c8] ;  /* 0x0015c800010e7983 */ /* 0x001ee80000300a00 */
[----:B------:R-:W3:Y:S04]  /*292c0*/  LDL.LU.64 R10, [R1+0x15c0] ;  /* 0x0015c000010a7983 */ /* 0x000ee80000300a00 */
[----:B------:R-:W3:Y:S04]  /*292d0*/  LDL.LU.64 R8, [R1+0x15b8] ;  /* 0x0015b80001087983 */ /* 0x000ee80000300a00 */
[----:B----4-:R-:W-:Y:S04]  /*292e0*/  STL.64 [R1+0x1540], R18 ;  /* 0x0015401201007387 */ /* 0x010fe80000100a00 */
[----:B------:R0:W-:Y:S04]  /*292f0*/  STL.64 [R1+0x1538], R16 ;  /* 0x0015381001007387 */ /* 0x0001e80000100a00 */
[----:B0-----:R-:W4:Y:S04]  /*29300*/  LDL.LU R16, [R1+0x200] ;  /* 0x0002000001107983 */ /* 0x001f280000300800 */
[----:B------:R-:W4:Y:S04]  /*29310*/  LDL.LU R17, [R1+0x204] ;  /* 0x0002040001117983 */ /* 0x000f280000300800 */
[----:B------:R-:W2:Y:S04]  /*29320*/  LDL.LU R18, [R1+0x208] ;  /* 0x0002080001127983 */ /* 0x000ea80000300800 */
[----:B------:R-:W2:Y:S01]  /*29330*/  LDL.LU R19, [R1+0x20c] ;  /* 0x00020c0001137983 */ /* 0x000ea20000300800 */
[----:B---3--:R-:W-:Y:S06]  /*29340*/  HMMA.16816.F32 R8, R20, R14, R8 ;  /* 0x0000000e1408723c */ /* 0x008fec0000001808 */
[----:B------:R-:W-:Y:S01]  /*29350*/  IMAD.MOV.U32 R0, RZ, RZ, R15 ;  /* 0x000000ffff007224 */ /* 0x000fe200078e000f */
[----:B--2---:R-:W-:Y:S04]  /*29360*/  STL.64 [R1+0x1558], R18 ;  /* 0x0015581201007387 */ /* 0x004fe80000100a00 */
[----:B----4-:R0:W-:Y:S04]  /*29370*/  STL.64 [R1+0x1550], R16 ;  /* 0x0015501001007387 */ /* 0x0101e80000100a00 */
[----:B0-----:R-:W2:Y:S04]  /*29380*/  LDL.LU R16, [R1+0x210] ;  /* 0x0002100001107983 */ /* 0x001ea80000300800 */
[----:B------:R-:W2:Y:S04]  /*29390*/  LDL.LU R17, [R1+0x214] ;  /* 0x0002140001117983 */ /* 0x000ea80000300800 */
[----:B------:R-:W2:Y:S04]  /*293a0*/  LDL.LU R18, [R1+0x218] ;  /* 0x0002180001127983 */ /* 0x000ea80000300800 */
[----:B------:R-:W2:Y:S04]  /*293b0*/  LDL.LU R19, [R1+0x21c] ;  /* 0x00021c0001137983 */ /* 0x000ea80000300800 */
[----:B------:R-:W-:Y:S04]  /*293c0*/  STL.64 [R1+0x270], R8 ;  /* 0x0002700801007387 */ /* 0x000fe80000100a00 */
[----:B------:R0:W-:Y:S02]  /*293d0*/  STL.64 [R1+0x278], R10 ;  /* 0x0002780a01007387 */ /* 0x0001e40000100a00 */
[----:B0-----:R-:W-:-:S02]  /*293e0*/  IMAD.MOV.U32 R11, RZ, RZ, R14 ;  /* 0x000000ffff0b7224 */ /* 0x001fc400078e000e */
[----:B------:R-:W3:Y:S02]  /*293f0*/  LDL.LU.64 R14, [R1+0x15b0] ;  /* 0x0015b000010e7983 */ /* 0x000ee40000300a00 */
[----:B---3--:R-:W-:Y:S06]  /*29400*/  HMMA.16816.F32 R4, R20, R14, R4 ;  /* 0x0000000e1404723c */ /* 0x008fec0000001804 */
[----:B------:R-:W-:Y:S02]  /*29410*/  IMAD.MOV.U32 R28, RZ, RZ, R14 ;  /* 0x000000ffff1c7224 */ /* 0x000fe400078e000e */
[----:B------:R-:W-:-:S15]  /*29420*/  IMAD.MOV.U32 R10, RZ, RZ, R15 ;  /* 0x000000ffff0a7224 */ /* 0x000fde00078e000f */
[----:B------:R-:W-:Y:S04]  /*29430*/  STL.64 [R1+0x260], R4 ;  /* 0x0002600401007387 */ /* 0x000fe80000100a00 */
[----:B------:R0:W-:Y:S04]  /*29440*/  STL.64 [R1+0x268], R6 ;  /* 0x0002680601007387 */ /* 0x0001e80000100a00 */
[----:B0-----:R-:W3:Y:S04]  /*29450*/  LDL.LU.64 R6, [R1+0x15a8] ;  /* 0x0015a80001067983 */ /* 0x001ee80000300a00 */
[----:B------:R-:W3:Y:S04]  /*29460*/  LDL.LU.64 R4, [R1+0x15a0] ;  /* 0x0015a00001047983 */ /* 0x000ee80000300a00 */
[----:B------:R-:W3:Y:S02]  /*29470*/  LDL.LU.64 R14, [R1+0x1598] ;  /* 0x00159800010e7983 */ /* 0x000ee40000300a00 */
        /* <DEDUP_REMOVED lines=8> */
[----:B---3--:R-:W-:Y:S06]  /*29500*/  HMMA.16816.F32 R12, R20, R6, R12 ;  /* 0x00000006140c723c */ /* 0x008fec000000180c */
[----:B------:R-:W-:-:S15]  /*29510*/  IMAD.MOV.U32 R3, RZ, RZ, R7 ;  /* 0x000000ffff037224 */ /* 0x000fde00078e0007 */
[----:B------:R-:W-:-:S02]  /*29520*/  NOP ;  /* 0x0000000000007918 */ /* 0x000fc40000000000 */
[----:B------:R0:W-:Y:S04]  /*29530*/  STL.64 [R1+0x240], R12 ;  /* 0x0002400c01007387 */ /* 0x0001e80000100a00 */
[----:B------:R-:W-:Y:S01]  /*29540*/  STL.64 [R1+0x248], R14 ;  /* 0x0002480e01007387 */ /* 0x000fe20000100a00 */
[----:B0-----:R-:W-:-:S03]  /*29550*/  IMAD.MOV.U32 R13, RZ, RZ, R6 ;  /* 0x000000ffff0d7224 */ /* 0x001fc600078e0006 */
[----:B------:R-:W3:Y:S04]  /*29560*/  LDL.LU.64 R6, [R1+0x1578] ;  /* 0x0015780001067983 */ /* 0x000ee80000300a00 */
[----:B------:R-:W3:Y:S02]  /*29570*/  LDL.LU.64 R4, [R1+0x1570] ;  /* 0x0015700001047983 */ /* 0x000ee40000300a00 */
[----:B---3--:R-:W-:-:S15]  /*29580*/  HMMA.16816.F32 R4, R20, R26, R4 ;  /* 0x0000001a1404723c */ /* 0x008fde0000001804 */
[----:B------:R-:W-:-:S08]  /*29590*/  NOP ;  /* 0x0000000000007918 */ /* 0x000fd00000000000 */
[----:B------:R0:W-:Y:S04]  /*295a0*/  STL.64 [R1+0x230], R4 ;  /* 0x0002300401007387 */ /* 0x0001e80000100a00 */
[----:B------:R1:W-:Y:S01]  /*295b0*/  STL.64 [R1+0x238], R6 ;  /* 0x0002380601007387 */ /* 0x0003e20000100a00 */
[----:B0-----:R-:W-:-:S03]  /*295c0*/  IMAD.MOV.U32 R5, RZ, RZ, R26 ;  /* 0x000000ffff057224 */ /* 0x001fc600078e001a */
[----:B-1----:R-:W3:Y:S01]  /*295d0*/  LDL.LU.64 R6, [R1+0x1568] ;  /* 0x0015680001067983 */ /* 0x002ee20000300a00 */
[----:B------:R-:W-:-:S03]  /*295e0*/  IMAD.MOV.U32 R4, RZ, RZ, R27 ;  /* 0x000000ffff047224 */ /* 0x000fc600078e001b */
[----:B------:R-:W2:Y:S02]  /*295f0*/  LDL.LU.64 R26, [R1+0x1560] ;  /* 0x00156000011a7983 */ /* 0x000ea40000300a00 */
[----:B--2---:R-:W-:Y:S06]  /*29600*/  HMMA.16816.F32 R16, R20, R26, R16 ;  /* 0x0000001a1410723c */ /* 0x004fec0000001810 */
[----:B------:R-:W-:Y:S02]  /*29610*/  IMAD.MOV.U32 R15, RZ, RZ, R26 ;  /* 0x000000ffff0f7224 */ /* 0x000fe400078e001a */
[----:B------:R-:W-:-:S15]  /*29620*/  IMAD.MOV.U32 R12, RZ, RZ, R27 ;  /* 0x000000ffff0c7224 */ /* 0x000fde00078e001b */
        /* <DEDUP_REMOVED lines=11> */
[----:B------:R-:W4:Y:S04]  /*296e0*/  LDL.LU.64 R16, [R1+0x1538] ;  /* 0x0015380001107983 */ /* 0x000f280000300a00 */
[----:B------:R-:W2:Y:S04]  /*296f0*/  LDL.LU.64 R26, [R1+0x1530] ;  /* 0x00153000011a7983 */ /* 0x000ea80000300a00 */
[----:B------:R-:W2:Y:S02]  /*29700*/  LDL.LU.64 R24, [R1+0x1528] ;  /* 0x0015280001187983 */ /* 0x000ea40000300a00 */
[----:B--2---:R-:W-:-:S15]  /*29710*/  HMMA.16816.F32 R24, R20, R18, R24 ;  /* 0x000000121418723c */ /* 0x004fde0000001818 */
[----:B------:R-:W-:-:S08]  /*29720*/  NOP ;  /* 0x0000000000007918 */ /* 0x000fd00000000000 */
[----:B------:R-:W-:Y:S04]  /*29730*/  STL.64 [R1+0x200], R24 ;  /* 0x0002001801007387 */ /* 0x000fe80000100a00 */
[----:B------:R0:W-:Y:S04]  /*29740*/  STL.64 [R1+0x208], R26 ;  /* 0x0002081a01007387 */ /* 0x0001e80000100a00 */
[----:B0-----:R-:W3:Y:S04]  /*29750*/  LDL.LU.64 R26, [R1+0x1520] ;  /* 0x00152000011a7983 */ /* 0x001ee80000300a00 */
[----:B------:R-:W3:Y:S04]  /*29760*/  LDL.LU.64 R24, [R1+0x1518] ;  /* 0x0015180001187983 */ /* 0x000ee80000300a00 */
[----:B------:R0:W-:Y:S02]  /*29770*/  STL.64 [R1+0x1378], R18 ;  /* 0x0013781201007387 */ /* 0x0001e40000100a00 */
[----:B0-----:R-:W-:-:S02]  /*29780*/  IMAD.MOV.U32 R18, RZ, RZ, R29 ;  /* 0x000000ffff127224 */ /* 0x001fc400078e001d */
[----:B------:R-:W-:Y:S01]  /*29790*/  IMAD.MOV.U32 R19, RZ, RZ, R14 ;  /* 0x000000ffff137224 */ /* 0x000fe200078e000e */
[----:B------:R-:W2:Y:S04]  /*297a0*/  LDL.LU R29, [R1+0x1514] ;  /* 0x00151400011d7983 */ /* 0x000ea80000300800 */
[----:B------:R-:W2:Y:S04]  /*297b0*/  LDL.LU R14, [R1+0x1510] ;  /* 0x00151000010e7983 */ /* 0x000ea80000300800 */
        /* <DEDUP_REMOVED lines=8> */
[----:B---3--:R-:W-:-:S15]  /*29840*/  HMMA.16816.F32 R24, R20, R6, R24 ;  /* 0x000000061418723c */ /* 0x008fde0000001818 */
[----:B------:R-:W-:-:S08]  /*29850*/  NOP ;  /* 0x0000000000007918 */ /* 0x000fd00000000000 */
[----:B------:R-:W-:Y:S04]  /*29860*/  STL.64 [R1+0x1f0], R24 ;  /* 0x0001f01801007387 */ /* 0x000fe80000100a00 */
[----:B------:R0:W-:Y:S04]  /*29870*/  STL.64 [R1+0x1f8], R26 ;  /* 0x0001f81a01007387 */ /* 0x0001e80000100a00 */
[----:B0-----:R-:W3:Y:S04]  /*29880*/  LDL.LU.64 R26, [R1+0x1500] ;  /* 0x00150000011a7983 */ /* 0x001ee80000300a00 */
[----:B------:R-:W2:Y:S04]  /*29890*/  LDL.LU.64 R24, [R1+0x14f8] ;  /* 0x0014f80001187983 */ /* 0x000ea80000300a00 */
[----:B------:R-:W-:Y:S04]  /*298a0*/  STL.64 [R1+0x13c0], R18 ;  /* 0x0013c01201007387 */ /* 0x000fe80000100a00 */
[----:B------:R0:W-:Y:S04]  /*298b0*/  STL.64 [R1+0x1370], R6 ;  /* 0x0013700601007387 */ /* 0x0001e80000100a00 */
[----:B------:R-:W4:Y:S04]  /*298c0*/  LDL.LU R4, [R1+0xf0] ;  /* 0x0000f00001047983 */ /* 0x000f280000300800 */
[----:B------:R-:W4:Y:S04]  /*298d0*/  LDL.LU R5, [R1+0xf4] ;  /* 0x0000f40001057983 */ /* 0x000f280000300800 */
[----:B0-----:R-:W3:Y:S04]  /*298e0*/  LDL.LU R6, [R1+0xf8] ;  /* 0x0000f80001067983 */ /* 0x001ee80000300800 */
[----:B------:R-:W3:Y:S01]  /*298f0*/  LDL.LU R7, [R1+0xfc] ;  /* 0x0000fc0001077983 */ /* 0x000ee20000300800 */
[----:B------:R-:W-:-:S02]  /*29900*/  IMAD.MOV.U32 R18, RZ, RZ, R13 ;  /* 0x000000ffff127224 */ /* 0x000fc400078e000d */
[----:B------:R-:W-:Y:S01]  /*29910*/  IMAD.MOV.U32 R19, RZ, RZ, R3 ;  /* 0x000000ffff137224 */ /* 0x000fe200078e0003 */
[----:B------:R-:W2:Y:S04]  /*29920*/  LDL.LU R13, [R1+0x14f4] ;  /* 0x0014f400010d7983 */ /* 0x000ea80000300800 */
[----:B------:R-:W2:Y:S04]  /*29930*/  LDL.LU R3, [R1+0x14f0] ;  /* 0x0014f00001037983 */ /* 0x000ea80000300800 */
[----:B------:R-:W-:Y:S04]  /*29940*/  STL.64 [R1+0x13d8], R18 ;  /* 0x0013d81201007387 */ /* 0x000fe80000100a00 */
[----:B---3--:R-:W-:Y:S04]  /*29950*/  STL.64 [R1+0x1388], R6 ;  /* 0x0013880601007387 */ /* 0x008fe80000100a00 */
[----:B----4-:R0:W-:Y:S04]  /*29960*/  STL.64 [R1+0x1380], R4 ;  /* 0x0013800401007387 */ /* 0x0101e80000100a00 */
[----:B0-----:R-:W3:Y:S04]  /*29970*/  LDL.LU R4, [R1+0x100] ;  /* 0x0001000001047983 */ /* 0x001ee80000300800 */
[----:B------:R-:W3:Y:S04]  /*29980*/  LDL.LU R5, [R1+0x104] ;  /* 0x0001040001057983 */ /* 0x000ee80000300800 */
[----:B------:R-:W4:Y:S04]  /*29990*/  LDL.LU R6, [R1+0x108] ;  /* 0x0001080001067983 */ /* 0x000f280000300800 */
[----:B------:R-:W4:Y:S01]  /*299a0*/  LDL.LU R7, [R1+0x10c] ;  /* 0x00010c0001077983 */ /* 0x000f220000300800 */
[----:B------:R-:W-:-:S02]  /*299b0*/  IMAD.MOV.U32 R18, RZ, RZ, R8 ;  /* 0x000000ffff127224 */ /* 0x000fc400078e0008 */
[----:B------:R-:W-:Y:S01]  /*299c0*/  IMAD.MOV.U32 R19, RZ, RZ, R9 ;  /* 0x000000ffff137224 */ /* 0x000fe200078e0009 */
[----:B------:R-:W2:Y:S04]  /*299d0*/  LDL.LU R8, [R1+0x14ec] ;  /* 0x0014ec0001087983 */ /* 0x000ea80000300800 */
[----:B------:R-:W2:Y:S04]  /*299e0*/  LDL.LU R9, [R1+0x14e8] ;  /* 0x0014e80001097983 */ /* 0x000ea80000300800 */
[----:B------:R-:W-:Y:S04]  /*299f0*/  STL.64 [R1+0x13f0], R18 ;  /* 0x0013f01201007387 */ /* 0x000fe80000100a00 */
[----:B----4-:R-:W-:Y:S04]  /*29a00*/  STL.64 [R1+0x13a0], R6 ;  /* 0x0013a00601007387 */ /* 0x010fe80000100a00 */
[----:B---3--:R0:W-:Y:S04]  /*29a10*/  STL.64 [R1+0x1398], R4 ;  /* 0x0013980401007387 */ /* 0x0081e80000100a00 */
        /* <DEDUP_REMOVED lines=13> */
[----:B------:R-:W-:Y:S04]  /*29af0*/  STL.64 [R1+0x1420], R18 ;  /* 0x0014201201007387 */ /* 0x000fe80000100a00 */
[----:B----4-:R-:W-:Y:S04]  /*29b00*/  STL.64 [R1+0x13b8], R6 ;  /* 0x0013b80601007387 */ /* 0x010fe80000100a00 */
[----:B---3--:R0:W-:Y:S04]  /*29b10*/  STL.64 [R1+0x13b0], R4 ;  /* 0x0013b00401007387 */ /* 0x0081e80000100a00 */
[----:B0-----:R-:W3:Y:S04]  /*29b20*/  LDL.LU R4, [R1+0x120] ;  /* 0x0001200001047983 */ /* 0x001ee80000300800 */
[----:B------:R-:W3:Y:S01]  /*29b30*/  LDL.LU R5, [R1+0x124] ;  /* 0x0001240001057983 */ /* 0x000ee20000300800 */
[----:B------:R-:W-:-:S02]  /*29b40*/  IMAD.MOV.U32 R18, RZ, RZ, R17 ;  /* 0x000000ffff127224 */ /* 0x000fc400078e0011 */
[----:B------:R-:W-:Y:S02]  /*29b50*/  IMAD.MOV.U32 R19, RZ, RZ, R16 ;  /* 0x000000ffff137224 */ /* 0x000fe400078e0010 */
[----:B--2---:R-:W-:Y:S02]  /*29b60*/  IMAD.MOV.U32 R6, RZ, RZ, R10 ;  /* 0x000000ffff067224 */ /* 0x004fe400078e000a */
[----:B------:R-:W2:Y:S01]  /*29b70*/  LDL.LU R10, [R1+0x14d4] ;  /* 0x0014d400010a7983 */ /* 0x000ea20000300800 */
[----:B------:R-:W-:-:S03]  /*29b80*/  IMAD.MOV.U32 R7, RZ, RZ, R11 ;  /* 0x000000ffff077224 */ /* 0x000fc600078e000b */
[----:B------:R-:W4:Y:S04]  /*29b90*/  LDL.LU R11, [R1+0x14d0] ;  /* 0x0014d000010b7983 */ /* 0x000f280000300800 */
[----:B------:R-:W-:Y:S04]  /*29ba0*/  STL.64 [R1+0x1438], R18 ;  /* 0x0014381201007387 */ /* 0x000fe80000100a00 */
[----:B------:R-:W-:Y:S04]  /*29bb0*/  STL.64 [R1+0x13d0], R6 ;  /* 0x0013d00601007387 */ /* 0x000fe80000100a00 */
[----:B---3--:R0:W-:Y:S04]  /*29bc0*/  STL.64 [R1+0x13c8], R4 ;  /* 0x0013c80401007387 */ /* 0x0081e80000100a00 */
[----:B0-----:R-:W3:Y:S04]  /*29bd0*/  LDL.LU R4, [R1+0x130] ;  /* 0x0001300001047983 */ /* 0x001ee80000300800 */
[----:B------:R-:W3:Y:S04]  /*29be0*/  LDL.LU R5, [R1+0x134] ;  /* 0x0001340001057983 */ /* 0x000ee80000300800 */
[----:B------:R-:W2:Y:S04]  /*29bf0*/  LDL.LU R6, [R1+0x138] ;  /* 0x0001380001067983 */ /* 0x000ea80000300800 */
[----:B------:R-:W2:Y:S01]  /*29c00*/  LDL.LU R7, [R1+0x13c] ;  /* 0x00013c0001077983 */ /* 0x000ea20000300800 */
[----:B------:R-:W-:-:S02]  /*29c10*/  IMAD.MOV.U32 R18, RZ, RZ, R27 ;  /* 0x000000ffff127224 */ /* 0x000fc400078e001b */
[----:B------:R-:W-:-:S05]  /*29c20*/  IMAD.MOV.U32 R19, RZ, RZ, R26 ;  /* 0x000000ffff137224 */ /* 0x000fca00078e001a */
[----:B------:R-:W-:Y:S04]  /*29c30*/  STL.64 [R1+0x1450], R18 ;  /* 0x0014501201007387 */ /* 0x000fe80000100a00 */
[----:B--2---:R-:W-:Y:S04]  /*29c40*/  STL.64 [R1+0x13e8], R6 ;  /* 0x0013e80601007387 */ /* 0x004fe80000100a00 */
[----:B---3--:R0:W-:Y:S04]  /*29c50*/  STL.64 [R1+0x13e0], R4 ;  /* 0x0013e00401007387 */ /* 0x0081e80000100a00 */
[----:B0-----:R-:W2:Y:S04]  /*29c60*/  LDL.LU R4, [R1+0x140] ;  /* 0x0001400001047983 */ /* 0x001ea80000300800 */
[----:B------:R-:W2:Y:S01]  /*29c70*/  LDL.LU R5, [R1+0x144] ;  /* 0x0001440001057983 */ /* 0x000ea20000300800 */
[----:B------:R-:W-:-:S02]  /*29c80*/  IMAD.MOV.U32 R18, RZ, RZ, R25 ;  /* 0x000000ffff127224 */ /* 0x000fc400078e0019 */
[----:B------:R-:W-:Y:S02]  /*29c90*/  IMAD.MOV.U32 R19, RZ, RZ, R24 ;  /* 0x000000ffff137224 */ /* 0x000fe400078e0018 */
[----:B----4-:R-:W-:Y:S02]  /*29ca0*/  IMAD.MOV.U32 R6, RZ, RZ, R11 ;  /* 0x000000ffff067224 */ /* 0x010fe400078e000b */
[----:B------:R-:W-:Y:S01]  /*29cb0*/  IMAD.MOV.U32 R7, RZ, RZ, R10 ;  /* 0x000000ffff077224 */ /* 0x000fe200078e000a */
[----:B------:R-:W3:Y:S04]  /*29cc0*/  LDL.LU R11, [R1+0x14cc] ;  /* 0x0014cc00010b7983 */ /* 0x000ee80000300800 */
[----:B------:R-:W4:Y:S04]  /*29cd0*/  LDL.LU R10, [R1+0x14c8] ;  /* 0x0014c800010a7983 */ /* 0x000f280000300800 */
[----:B------:R-:W-:Y:S04]  /*29ce0*/  STL.64 [R1+0x1468], R18 ;  /* 0x0014681201007387 */ /* 0x000fe80000100a00 */
[----:B------:R-:W-:Y:S04]  /*29cf0*/  STL.64 [R1+0x1400], R6 ;  /* 0x0014000601007387 */ /* 0x000fe80000100a00 */
[----:B--2---:R0:W-:Y:S04]  /*29d00*/  STL.64 [R1+0x13f8], R4 ;  /* 0x0013f80401007387 */ /* 0x0041e80000100a00 */
[----:B0-----:R-:W2:Y:S04]  /*29d10*/  LDL.LU R4, [R1+0x150] ;  /* 0x0001500001047983 */ /* 0x001ea80000300800 */
[----:B------:R-:W2:Y:S04]  /*29d20*/  LDL.LU R5, [R1+0x154] ;  /* 0x0001540001057983 */ /* 0x000ea80000300800 */
[----:B------:R-:W3:Y:S04]  /*29d30*/  LDL.LU R6, [R1+0x158] ;  /* 0x0001580001067983 */ /* 0x000ee80000300800 */
[----:B------:R-:W3:Y:S01]  /*29d40*/  LDL.LU R7, [R1+0x15c] ;  /* 0x00015c0001077983 */ /* 0x000ee20000300800 */
[----:B------:R-:W-:-:S02]  /*29d50*/  IMAD.MOV.U32 R18, RZ, RZ, R15 ;  /* 0x000000ffff127224 */ /* 0x000fc400078e000f */
[----:B------:R-:W-:-:S05]  /*29d60*/  IMAD.MOV.U32 R19, RZ, RZ, R14 ;  /* 0x000000ffff137224 */ /* 0x000fca00078e000e */
[----:B------:R-:W-:Y:S04]  /*29d70*/  STL.64 [R1+0x1480], R18 ;  /* 0x0014801201007387 */ /* 0x000fe80000100a00 */
[----:B---3--:R-:W-:Y:S04]  /*29d80*/  STL.64 [R1+0x1418], R6 ;  /* 0x0014180601007387 */ /* 0x008fe80000100a00 */
[----:B--2---:R0:W-:Y:S04]  /*29d90*/  STL.64 [R1+0x1410], R4 ;  /* 0x0014100401007387 */ /* 0x0041e80000100a00 */
[----:B0-----:R-:W2:Y:S04]  /*29da0*/  LDL.LU R4, [R1+0x160] ;  /* 0x0001600001047983 */ /* 0x001ea80000300800 */
[----:B------:R-:W2:Y:S01]  /*29db0*/  LDL.LU R5, [R1+0x164] ;  /* 0x0001640001057983 */ /* 0x000ea20000300800 */
[----:B----4-:R-:W-:-:S02]  /*29dc0*/  IMAD.MOV.U32 R6, RZ, RZ, R10 ;  /* 0x000000ffff067224 */ /* 0x010fc400078e000a */
[----:B------:R-:W-:Y:S01]  /*29dd0*/  IMAD.MOV.U32 R7, RZ, RZ, R11 ;  /* 0x000000ffff077224 */ /* 0x000fe200078e000b */
[----:B------:R-:W3:Y:S04]  /*29de0*/  LDL.LU R10, [R1+0x14c4] ;  /* 0x0014c400010a7983 */ /* 0x000ee80000300800 */
[----:B------:R-:W4:Y:S04]  /*29df0*/  LDL.LU R11, [R1+0x14c0] ;  /* 0x0014c000010b7983 */ /* 0x000f280000300800 */
[----:B------:R-:W3:Y:S04]  /*29e00*/  LDL.LU R24, [R1+0x1c0] ;  /* 0x0001c00001187983 */ /* 0x000ee80000300800 */
[----:B------:R-:W3:Y:S04]  /*29e10*/  LDL.LU R25, [R1+0x1c4] ;  /* 0x0001c40001197983 */ /* 0x000ee80000300800 */
[----:B------:R-:W3:Y:S01]  /*29e20*/  LDL.LU R26, [R1+0x1c8] ;  /* 0x0001c800011a7983 */ /* 0x000ee20000300800 */
[----:B------:R-:W-:-:S03]  /*29e30*/  IMAD.MOV.U32 R19, RZ, RZ, R12 ;  /* 0x000000ffff137224 */ /* 0x000fc600078e000c */
[----:B------:R-:W3:Y:S01]  /*29e40*/  LDL.LU R27, [R1+0x1cc] ;  /* 0x0001cc00011b7983 */ /* 0x000ee20000300800 */
[----:B------:R-:W-:-:S03]  /*29e50*/  IMAD.MOV.U32 R18, RZ, RZ, R13 ;  /* 0x000000ffff127224 */ /* 0x000fc600078e000d */
[----:B------:R-:W3:Y:S04]  /*29e60*/  LDL.LU R12, [R1+0x1d0] ;  /* 0x0001d000010c7983 */ /* 0x000ee80000300800 */
[----:B------:R-:W3:Y:S04]  /*29e70*/  LDL.LU R13, [R1+0x1d4] ;  /* 0x0001d400010d7983 */ /* 0x000ee80000300800 */
[----:B------:R-:W3:Y:S04]  /*29e80*/  LDL.LU R14, [R1+0x1d8] ;  /* 0x0001d800010e7983 */ /* 0x000ee80000300800 */
[----:B------:R-:W3:Y:S04]  /*29e90*/  LDL.LU R15, [R1+0x1dc] ;  /* 0x0001dc00010f7983 */ /* 0x000ee80000300800 */
[----:B------:R-:W-:Y:S04]  /*29ea0*/  STL.64 [R1+0x1430], R6 ;  /* 0x0014300601007387 */ /* 0x000fe80000100a00 */
[----:B--2---:R0:W-:Y:S04]  /*29eb0*/  STL.64 [R1+0x1428], R4 ;  /* 0x0014280401007387 */ /* 0x0041e80000100a00 */
[----:B0-----:R-:W2:Y:S04]  /*29ec0*/  LDL.LU R4, [R1+0x170] ;  /* 0x0001700001047983 */ /* 0x001ea80000300800 */
[----:B------:R-:W2:Y:S04]  /*29ed0*/  LDL.LU R5, [R1+0x174] ;  /* 0x0001740001057983 */ /* 0x000ea80000300800 */
[----:B------:R-:W4:Y:S04]  /*29ee0*/  LDL.LU R6, [R1+0x178] ;  /* 0x0001780001067983 */ /* 0x000f280000300800 */
[----:B------:R-:W4:Y:S04]  /*29ef0*/  LDL.LU R7, [R1+0x17c] ;  /* 0x00017c0001077983 */ /* 0x000f280000300800 */
[----:B----4-:R-:W-:Y:S04]  /*29f00*/  STL.64 [R1+0x1448], R6 ;  /* 0x0014480601007387 */ /* 0x010fe80000100a00 */
[----:B--2---:R0:W-:Y:S04]  /*29f10*/  STL.64 [R1+0x1440], R4 ;  /* 0x0014400401007387 */ /* 0x0041e80000100a00 */
[----:B0-----:R-:W2:Y:S04]  /*29f20*/  LDL.LU R4, [R1+0x180] ;  /* 0x0001800001047983 */ /* 0x001ea80000300800 */
[----:B------:R-:W2:Y:S01]  /*29f30*/  LDL.LU R5, [R1+0x184] ;  /* 0x0001840001057983 */ /* 0x000ea20000300800 */
[----:B------:R-:W-:-:S02]  /*29f40*/  IMAD.MOV.U32 R6, RZ, RZ, R11 ;  /* 0x000000ffff067224 */ /* 0x000fc400078e000b */
[----:B---3--:R-:W-:Y:S01]  /*29f50*/  IMAD.MOV.U32 R7, RZ, RZ, R10 ;  /* 0x000000ffff077224 */ /* 0x008fe200078e000a */
[----:B------:R-:W3:Y:S04]  /*29f60*/  LDL.LU R11, [R1+0x14bc] ;  /* 0x0014bc00010b7983 */ /* 0x000ee80000300800 */
[----:B------:R-:W4:Y:S04]  /*29f70*/  LDL.LU R10, [R1+0x14b8] ;  /* 0x0014b800010a7983 */ /* 0x000f280000300800 */
[----:B------:R-:W-:Y:S04]  /*29f80*/  STL.64 [R1+0x1460], R6 ;  /* 0x0014600601007387 */ /* 0x000fe80000100a00 */
[----:B--2---:R0:W-:Y:S04]  /*29f90*/  STL.64 [R1+0x1458], R4 ;  /* 0x0014580401007387 */ /* 0x0041e80000100a00 */
[----:B0-----:R-:W2:Y:S04]  /*29fa0*/  LDL.LU R4, [R1+0x190] ;  /* 0x0001900001047983 */ /* 0x001ea80000300800 */
[----:B------:R-:W2:Y:S04]  /*29fb0*/  LDL.LU R5, [R1+0x194] ;  /* 0x0001940001057983 */ /* 0x000ea80000300800 */
[----:B------:R-:W3:Y:S04]  /*29fc0*/  LDL.LU R6, [R1+0x198] ;  /* 0x0001980001067983 */ /* 0x000ee80000300800 */
[----:B------:R-:W3:Y:S04]  /*29fd0*/  LDL.LU R7, [R1+0x19c] ;  /* 0x00019c0001077983 */ /* 0x000ee80000300800 */
[----:B---3--:R4:W-:Y:S04]  /*29fe0*/  STL.64 [R1+0x1478], R6 ;  /* 0x0014780601007387 */ /* 0x0089e80000100a00 */
[----:B--2---:R0:W-:Y:S01]  /*29ff0*/  STL.64 [R1+0x1470], R4 ;  /* 0x0014700401007387 */ /* 0x0041e20000100a00 */
[----:B----4-:R-:W-:-:S03]  /*2a000*/  IMAD.MOV.U32 R6, RZ, RZ, R10 ;  /* 0x000000ffff067224 */ /* 0x010fc600078e000a */
[----:B0-----:R-:W2:Y:S04]  /*2a010*/  LDL.LU R4, [R1+0x1a0] ;  /* 0x0001a00001047983 */ /* 0x001ea80000300800 */
[----:B------:R-:W2:Y:S04]  /*2a020*/  LDL.LU R5, [R1+0x1a4] ;  /* 0x0001a40001057983 */ /* 0x000ea80000300800 */
[----:B------:R-:W3:Y:S01]  /*2a030*/  LDL.LU R10, [R1+0x14b4] ;  /* 0x0014b400010a7983 */ /* 0x000ee20000300800 */
[----:B------:R-:W-:-:S03]  /*2a040*/  IMAD.MOV.U32 R7, RZ, RZ, R11 ;  /* 0x000000ffff077224 */ /* 0x000fc600078e000b */
[----:B------:R-:W3:Y:S04]  /*2a050*/  LDL.LU R11, [R1+0x14b0] ;  /* 0x0014b000010b7983 */ /* 0x000ee80000300800 */
[----:B------:R-:W-:Y:S01]  /*2a060*/  STL.64 [R1+0x1490], R6 ;  /* 0x0014900601007387 */ /* 0x000fe20000100a00 */
[C---:B---3--:R-:W-:Y:S03]  /*2a070*/  HMMA.16816.F32 R12, R20.reuse, R10, R12 ;  /* 0x0000000a140c723c */ /* 0x048fe6000000180c */
[----:B--2---:R0:W-:Y:S04]  /*2a080*/  STL.64 [R1+0x1488], R4 ;  /* 0x0014880401007387 */ /* 0x0041e80000100a00 */
[----:B0-----:R-:W2:Y:S04]  /*2a090*/  LDL.LU R4, [R1+0x1b0] ;  /* 0x0001b00001047983 */ /* 0x001ea80000300800 */
[----:B------:R-:W2:Y:S04]  /*2a0a0*/  LDL.LU R5, [R1+0x1b4] ;  /* 0x0001b40001057983 */ /* 0x000ea80000300800 */
[----:B------:R-:W2:Y:S04]  /*2a0b0*/  LDL.LU R6, [R1+0x1b8] ;  /* 0x0001b80001067983 */ /* 0x000ea80000300800 */
[----:B------:R-:W2:Y:S04]  /*2a0c0*/  LDL.LU R7, [R1+0x1bc] ;  /* 0x0001bc0001077983 */ /* 0x000ea80000300800 */
[----:B------:R-:W-:Y:S04]  /*2a0d0*/  STL.64 [R1+0x1e0], R12 ;  /* 0x0001e00c01007387 */ /* 0x000fe80000100a00 */
[----:B------:R0:W-:Y:S04]  /*2a0e0*/  STL.64 [R1+0x1e8], R14 ;  /* 0x0001e80e01007387 */ /* 0x0001e80000100a00 */
[----:B0-----:R-:W3:Y:S02]  /*2a0f0*/  LDL.LU.64 R14, [R1+0x14a8] ;  /* 0x0014a800010e7983 */ /* 0x001ee40000300a00 */
[----:B---3--:R-:W-:Y:S02]  /*2a100*/  HMMA.16816.F32 R20, R20, R14, R24 ;  /* 0x0000000e1414723c */ /* 0x008fe40000001818 */
[----:B------:R-:W2:Y:S04]  /*2a110*/  LDL.LU.64 R26, [R1+0x14a0] ;  /* 0x0014a000011a7983 */ /* 0x000ea80000300a00 */
[----:B------:R-:W2:-:S15]  /*2a120*/  LDL.LU.64 R24, [R1+0x1498] ;  /* 0x0014980001187983 */ /* 0x000e9e0000300a00 */
[----:B------:R-:W-:-:S02]  /*2a130*/  NOP ;  /* 0x0000000000007918 */ /* 0x000fc40000000000 */
[----:B------:R-:W-:Y:S04]  /*2a140*/  STL.64 [R1+0x1c0], R20 ;  /* 0x0001c01401007387 */ /* 0x000fe80000100a00 */
[----:B------:R-:W-:Y:S01]  /*2a150*/  STL.64 [R1+0x1c8], R22 ;  /* 0x0001c81601007387 */ /* 0x000fe20000100a00 */
[----:B--2---:R-:W-:Y:S03]  /*2a160*/  HMMA.16816.F32 R16, R24, R18, R4 ;  /* 0x000000121810723c */ /* 0x004fe60000001804 */
[----:B------:R-:W2:Y:S04]  /*2a170*/  LDL.LU.64 R6, [R1+0x1490] ;  /* 0x0014900001067983 */ /* 0x000ea80000300a00 */
[----:B------:R-:W2:-:S15]  /*2a180*/  LDL.LU.64 R4, [R1+0x1488] ;  /* 0x0014880001047983 */ /* 0x000e9e0000300a00 */
[----:B------:R-:W-:-:S01]  /*2a190*/  NOP ;  /* 0x0000000000007918 */ /* 0x000fc20000000000 */
[----:B------:R-:W-:Y:S04]  /*2a1a0*/  STL.64 [R1+0x1b0], R16 ;  /* 0x0001b01001007387 */ /* 0x000fe80000100a00 */
[----:B------:R0:W-:Y:S04]  /*2a1b0*/  STL.64 [R1+0x1b8], R18 ;  /* 0x0001b81201007387 */ /* 0x0001e80000100a00 */
[----:B0-----:R-:W2:Y:S02]  /*2a1c0*/  LDL.LU.64 R18, [R1+0x1480] ;  /* 0x0014800001127983 */ /* 0x001ea40000300a00 */
[----:B--2---:R-:W-:Y:S02]  /*2a1d0*/  HMMA.16816.F32 R16, R24, R18, R4 ;  /* 0x000000121810723c */ /* 0x004fe40000001804 */
[----:B------:R-:W2:Y:S04]  /*2a1e0*/  LDL.LU.64 R6, [R1+0x1478] ;  /* 0x0014780001067983 */ /* 0x000ea80000300a00 */
[----:B------:R-:W2:-:S15]  /*2a1f0*/  LDL.LU.64 R4, [R1+0x1470] ;  /* 0x0014700001047983 */ /* 0x000e9e0000300a00 */
[----:B------:R-:W-:-:S02]  /*2a200*/  NOP ;  /* 0x0000000000007918 */ /* 0x000fc40000000000 */
        /* <DEDUP_REMOVED lines=37> */
[----:B0-----:R-:W2:Y:S04]  /*2a460*/  LDL.LU.64 R18, [R1+0x13f0] ;  /* 0x0013f00001127983 */ /* 0x001ea80000300a00 */
[----:B------:R-:W3:Y:S01]  /*2a470*/  LDL R12, [R1+0x2d8] ;  /* 0x0002d800010c7983 */ /* 0x000ee20000100800 */
        /* <DEDUP_REMOVED lines=36> */
[----:B------:R-:W2:-:S15]  /*2a6c0*/  LDL.LU.64 R6, [R1+0x1370] ;  /* 0x0013700001067983 */ /* 0x000e9e0000300a00 */
[----:B------:R-:W-:-:S06]  /*2a6d0*/  NOP ;  /* 0x0000000000007918 */ /* 0x000fcc0000000000 */
[----:B------:R-:W-:Y:S04]  /*2a6e0*/  STL.64 [R1+0xf0], R16 ;  /* 0x0000f01001007387 */ /* 0x000fe80000100a00 */
[----:B------:R0:W-:Y:S04]  /*2a6f0*/  STL.64 [R1+0xf8], R18 ;  /* 0x0000f81201007387 */ /* 0x0001e80000100a00 */
[----:B0-----:R-:W2:Y:S04]  /*2a700*/  LDL.LU.64 R18, [R1+0x1368] ;  /* 0x0013680001127983 */ /* 0x001ea80000300a00 */
[----:B------:R-:W2:Y:S01]  /*2a710*/  LDL.LU.64 R16, [R1+0x1360] ;  /* 0x0013600001107983 */ /* 0x000ea20000300a00 */
[----:B------:R-:W-:-:S02]  /*2a720*/  IMAD.MOV.U32 R20, RZ, RZ, R28 ;  /* 0x000000ffff147224 */ /* 0x000fc400078e001c */
[----:B------:R-:W-:Y:S02]  /*2a730*/  IMAD.MOV.U32 R21, RZ, RZ, R9 ;  /* 0x000000ffff157224 */ /* 0x000fe400078e0009 */
[----:B------:R-:W-:Y:S02]  /*2a740*/  IMAD.MOV.U32 R22, RZ, RZ, R8 ;  /* 0x000000ffff167224 */ /* 0x000fe400078e0008 */
[----:B------:R-:W-:-:S07]  /*2a750*/  IMAD.MOV.U32 R23, RZ, RZ, R3 ;  /* 0x000000ffff177224 */ /* 0x000fce00078e0003 */
[C---:B------:R-:W-:Y:S01]  /*2a760*/  HMMA.16816.F32 R8, R24.reuse, R10, R20 ;  /* 0x0000000a1808723c */ /* 0x040fe20000001814 */
[----:B------:R-:W-:Y:S05]  /*2a770*/  LDSM.16.MT88.4 R20, [R0+UR5+0x8800] ;  /* 0x008800050014783b */ /* 0x000fea0008004200 */
[----:B--2---:R-:W-:Y:S01]  /*2a780*/  HMMA.16816.F32 R4, R24, R6, R16 ;  /* 0x000000061804723c */ /* 0x004fe20000001810 */
[----:B------:R-:W2:Y:S04]  /*2a790*/  LDL.LU.64 R18, [R1+0x1358] ;  /* 0x0013580001127983 */ /* 0x000ea80000300a00 */
[----:B------:R-:W2:-:S12]  /*2a7a0*/  LDL.LU.64 R16, [R1+0x1350] ;  /* 0x0013500001107983 */ /* 0x000e980000300a00 */
[----:B------:R-:W-:Y:S01]  /*2a7b0*/  STL.64 [R1+0xd0], R8 ;  /* 0x0000d00801007387 */ /* 0x000fe20000100a00 */
[----:B------:R-:W-:-:S05]  /*2a7c0*/  IMAD.MOV.U32 R28, RZ, RZ, R11 ;  /* 0x000000ffff1c7224 */ /* 0x000fca00078e000b */
[----:B------:R-:W-:Y:S04]  /*2a7d0*/  STL.64 [R1+0xe0], R4 ;  /* 0x0000e00401007387 */ /* 0x000fe80000100a00 */
[----:B------:R2:W-:Y:S04]  /*2a7e0*/  STL.64 [R1+0xe8], R6 ;  /* 0x0000e80601007387 */ /* 0x0005e80000100a00 */
[----:B------:R-:W-:Y:S04]  /*2a7f0*/  STL [R1+0xd8], R10 ;  /* 0x0000d80a01007387 */ /* 0x000fe80000100800 */
[----:B------:R-:W-:Y:S01]  /*2a800*/  STL [R1+0x11a0], R28 ;  /* 0x0011a01c01007387 */ /* 0x000fe20000100800 */
[----:B--2---:R-:W-:Y:S03]  /*2a810*/  HMMA.16816.F32 R4, R24, R14, R16 ;  /* 0x0000000e1804723c */ /* 0x004fe60000001810 */
[----:B---3--:R-:W-:-:S15]  /*2a820*/  LDSM.16.M88.4 R16, [R12+UR5+0x1000] ;  /* 0x001000050c10783b */ /* 0x008fde0008000200 */
[----:B------:R-:W-:-:S05]  /*2a830*/  NOP ;  /* 0x0000000000007918 */ /* 0x000fca0000000000 */
[----:B------:R-:W-:Y:S04]  /*2a840*/  STL.64 [R1+0x1d0], R4 ;  /* 0x0001d00401007387 */ /* 0x000fe80000100a00 */
[----:B------:R-:W-:Y:S01]  /*2a850*/  STL [R1+0x1d8], R6 ;  /* 0x0001d80601007387 */ /* 0x000fe20000100800 */
[----:B------:R-:W-:-:S03]  /*2a860*/  IMAD.MOV.U32 R26, RZ, RZ, R7 ;  /* 0x000000ffff1a7224 */ /* 0x000fc600078e0007 */
[----:B------:R-:W0:Y:S04]  /*2a870*/  LDSM.16.M88.4 R4, [R12+UR5] ;  /* 0x000000050c04783b */ /* 0x000e280008000200 */
[----:B------:R-:W-:Y:S04]  /*2a880*/  STL [R1+0x11a4], R26 ;  /* 0x0011a41a01007387 */ /* 0x000fe80000100800 */
[----:B------:R-:W2:Y:S04]  /*2a890*/  LDL R27, [R1+0x2dc] ;  /* 0x0002dc00011b7983 */ /* 0x000ea80000100800 */
        /* <DEDUP_REMOVED lines=10> */
[----:B------:R-:W1:Y:S01]  /*2a940*/  LDSM.16.M88.4 R16, [R12+UR5+0x2000] ;  /* 0x002000050c10783b */ /* 0x000e620008000200 */
[----:B0-----:R-:W-:-:S03]  /*2a950*/  IMAD.MOV.U32 R3, RZ, RZ, R6 ;  /* 0x000000ffff037224 */ /* 0x001fc600078e0006 */
[----:B------:R-:W-:Y:S01]  /*2a960*/  STL.64 [R1+0x90], R4 ;  /* 0x0000900401007387 */ /* 0x000fe20000100a00 */
[----:B------:R-:W-:-:S03]  /*2a970*/  IMAD.MOV.U32 R0, RZ, RZ, R7 ;  /* 0x000000ffff007224 */ /* 0x000fc600078e0007 */
[----:B------:R-:W0:Y:S04]  /*2a980*/  LDSM.16.M88.4 R4, [R12+UR5+0x2800] ;  /* 0x002800050c04783b */ /* 0x000e280008000200 */
[----:B------:R-:W-:Y:S04]  /*2a990*/  STL [R1+0x1114], R0 ;  /* 0x0011140001007387 */ /* 0x000fe80000100800 */
[----:B------:R-:W-:Y:S04]  /*2a9a0*/  STL [R1+0x1110], R3 ;  /* 0x0011100301007387 */ /* 0x000fe80000100800 */
[----:B-1----:R-:W-:Y:S04]  /*2a9b0*/  STL.64 [R1+0x80], R16 ;  /* 0x0000801001007387 */ /* 0x002fe80000100a00 */
[----:B------:R-:W-:Y:S04]  /*2a9c0*/  STL.64 [R1+0x88], R18 ;  /* 0x0000881201007387 */ /* 0x000fe80000100a00 */
[----:B------:R-:W1:Y:S04]  /*2a9d0*/  LDSM.16.M88.4 R16, [R12+UR5+0x3000] ;  /* 0x003000050c10783b */ /* 0x000e680008000200 */
[----:B0-----:R-:W-:Y:S04]  /*2a9e0*/  STL.64 [R1+0x70], R4 ;  /* 0x0000700401007387 */ /* 0x001fe80000100a00 */
[----:B------:R-:W-:Y:S04]  /*2a9f0*/  STL.64 [R1+0x78], R6 ;  /* 0x0000780601007387 */ /* 0x000fe80000100a00 */
[----:B------:R-:W0:Y:S04]  /*2aa00*/  LDSM.16.M88.4 R4, [R12+UR5+0x3800] ;  /* 0x003800050c04783b */ /* 0x000e280008000200 */
        /* <DEDUP_REMOVED lines=8> */
[----:B------:R-:W1:Y:S01]  /*2aa90*/  LDSM.16.M88.4 R16, [R12+UR5+0x5000] ;  /* 0x005000050c10783b */ /* 0x000e620008000200 */
[----:B0-----:R-:W-:-:S03]  /*2aaa0*/  IMAD.MOV.U32 R3, RZ, RZ, R4 ;  /* 0x000000ffff037224 */ /* 0x001fc600078e0004 */
[----:B------:R-:W-:Y:S01]  /*2aab0*/  STL.64 [R1+0x38], R6 ;  /* 0x0000380601007387 */ /* 0x000fe20000100a00 */
[----:B------:R-:W-:-:S03]  /*2aac0*/  IMAD.MOV.U32 R0, RZ, RZ, R5 ;  /* 0x000000ffff007224 */ /* 0x000fc600078e0005 */
[----:B------:R-:W0:Y:S04]  /*2aad0*/  LDSM.16.M88.4 R4, [R12+UR5+0x5800] ;  /* 0x005800050c04783b */ /* 0x000e280008000200 */
[----:B-1----:R-:W-:Y:S04]  /*2aae0*/  STL.64 [R1+0x20], R16 ;  /* 0x0000201001007387 */ /* 0x002fe80000100a00 */
[----:B------:R-:W-:Y:S04]  /*2aaf0*/  STL.64 [R1+0x28], R18 ;  /* 0x0000281201007387 */ /* 0x000fe80000100a00 */
[----:B------:R-:W-:Y:S04]  /*2ab00*/  LDSM.16.M88.4 R16, [R12+UR5+0x6000] ;  /* 0x006000050c10783b */ /* 0x000fe80008000200 */
[----:B0-----:R-:W-:Y:S04]  /*2ab10*/  STL.64 [R1+0x10], R4 ;  /* 0x0000100401007387 */ /* 0x001fe80000100a00 */
[----:B------:R-:W-:Y:S04]  /*2ab20*/  STL.64 [R1+0x18], R6 ;  /* 0x0000180601007387 */ /* 0x000fe80000100a00 */
[----:B------:R-:W0:Y:S04]  /*2ab30*/  LDSM.16.M88.4 R4, [R12+UR5+0x6800] ;  /* 0x006800050c04783b */ /* 0x000e280008000200 */
[----:B0-----:R-:W-:Y:S04]  /*2ab40*/  STL [R1+0x10cc], R6 ;  /* 0x0010cc0601007387 */ /* 0x001fe80000100800 */
[----:B------:R-:W-:Y:S04]  /*2ab50*/  STL.64 [R1], R16 ;  /* 0x0000001001007387 */ /* 0x000fe80000100a00 */
[----:B------:R-:W-:Y:S04]  /*2ab60*/  STL.64 [R1+0x8], R18 ;  /* 0x0000081201007387 */ /* 0x000fe80000100a00 */
[----:B------:R-:W-:Y:S04]  /*2ab70*/  STL [R1+0x10c8], R7 ;  /* 0x0010c80701007387 */ /* 0x000fe80000100800 */
[----:B------:R0:W-:Y:S04]  /*2ab80*/  STL.64 [R1+0x1308], R4 ;  /* 0x0013080401007387 */ /* 0x0001e80000100a00 */
[----:B--2---:R-:W-:Y:S01]  /*2ab90*/  LDSM.16.MT88.4 R16, [R27+UR5+0x8800] ;  /* 0x008800051b10783b */ /* 0x004fe20008004200 */
[----:B0-----:R-:W-:-:S02]  /*2aba0*/  IMAD.MOV.U32 R4, RZ, RZ, R9 ;  /* 0x000000ffff047224 */ /* 0x001fc400078e0009 */
[----:B------:R-:W-:Y:S02]  /*2abb0*/  IMAD.MOV.U32 R5, RZ, RZ, R8 ;  /* 0x000000ffff057224 */ /* 0x000fe400078e0008 */
[----:B------:R-:W0:Y:S04]  /*2abc0*/  LDSM.16.M88.4 R8, [R12+UR5+0x7000] ;  /* 0x007000050c08783b */ /* 0x000e280008000200 */
[----:B------:R-:W1:Y:S04]  /*2abd0*/  LDSM.16.M88.4 R12, [R12+UR5+0x7800] ;  /* 0x007800050c0c783b */ /* 0x000e680008000200 */
[----:B0-----:R-:W-:Y:S04]  /*2abe0*/  STL [R1+0x125c], R8 ;  /* 0x00125c0801007387 */ /* 0x001fe80000100800 */
[----:B------:R-:W-:Y:S04]  /*2abf0*/  STL [R1+0x1258], R9 ;  /* 0x0012580901007387 */ /* 0x000fe80000100800 */
[----:B------:R-:W-:Y:S04]  /*2ac00*/  STL [R1+0x108c], R10 ;  /* 0x00108c0a01007387 */ /* 0x000fe80000100800 */
[----:B------:R-:W-:Y:S04]  /*2ac10*/  STL [R1+0x1088], R11 ;  /* 0x0010880b01007387 */ /* 0x000fe80000100800 */
[----:B-1----:R-:W-:Y:S04]  /*2ac20*/  STL.64 [R1+0x1250], R14 ;  /* 0x0012500e01007387 */ /* 0x002fe80000100a00 */
[----:B------:R0:W-:Y:S04]  /*2ac30*/  STL.64 [R1+0x1248], R12 ;  /* 0x0012480c01007387 */ /* 0x0001e80000100a00 */
[----:B0-----:R-:W2:Y:S04]  /*2ac40*/  LDL.LU R12, [R1+0x2b0] ;  /* 0x0002b000010c7983 */ /* 0x001ea80000300800 */
[----:B------:R-:W2:Y:S04]  /*2ac50*/  LDL.LU R13, [R1+0x2b4] ;  /* 0x0002b400010d7983 */ /* 0x000ea80000300800 */
[----:B------:R-:W2:Y:S04]  /*2ac60*/  LDL.LU R14, [R1+0x2b8] ;  /* 0x0002b800010e7983 */ /* 0x000ea80000300800 */
[----:B------:R-:W2:Y:S04]  /*2ac70*/  LDL.LU R15, [R1+0x2bc] ;  /* 0x0002bc00010f7983 */ /* 0x000ea80000300800 */
[----:B------:R-:W-:Y:S04]  /*2ac80*/  STL [R1+0x1234], R18 ;  /* 0x0012341201007387 */ /* 0x000fe80000100800 */
[----:B------:R-:W-:Y:S04]  /*2ac90*/  STL [R1+0x1230], R19 ;  /* 0x0012301301007387 */ /* 0x000fe80000100800 */
[----:B------:R0:W-:Y:S04]  /*2aca0*/  STL.64 [R1+0x1310], R16 ;  /* 0x0013101001007387 */ /* 0x0001e80000100a00 */
[----:B0-----:R-:W3:Y:S04]  /*2acb0*/  LDL.LU R16, [R1+0x2c0] ;  /* 0x0002c00001107983 */ /* 0x001ee80000300800 */
[----:B------:R-:W3:Y:S04]  /*2acc0*/  LDL.LU R17, [R1+0x2c4] ;  /* 0x0002c40001117983 */ /* 0x000ee80000300800 */
[----:B------:R-:W3:Y:S04]  /*2acd0*/  LDL.LU R18, [R1+0x2c8] ;  /* 0x0002c80001127983 */ /* 0x000ee80000300800 */
[----:B------:R-:W3:Y:S04]  /*2ace0*/  LDL.LU R19, [R1+0x2cc] ;  /* 0x0002cc0001137983 */ /* 0x000ee80000300800 */
[----:B------:R-:W-:Y:S04]  /*2acf0*/  STL [R1+0x1170], R27 ;  /* 0x0011701b01007387 */ /* 0x000fe80000100800 */
[----:B------:R-:W4:Y:S04]  /*2ad00*/  LDL.LU R8, [R1+0x2a0] ;  /* 0x0002a00001087983 */ /* 0x000f280000300800 */
[----:B------:R-:W4:Y:S04]  /*2ad10*/  LDL.LU R9, [R1+0x2a4] ;  /* 0x0002a40001097983 */ /* 0x000f280000300800 */
[----:B------:R-:W2:Y:S04]  /*2ad20*/  LDL.LU R10, [R1+0x2a8] ;  /* 0x0002a800010a7983 */ /* 0x000ea80000300800 */
[----:B------:R-:W2:Y:S01]  /*2ad30*/  LDL.LU R11, [R1+0x2ac] ;  /* 0x0002ac00010b7983 */ /* 0x000ea20000300800 */
[----:B------:R-:W-:-:S02]  /*2ad40*/  IMAD.MOV.U32 R24, RZ, RZ, R3 ;  /* 0x000000ffff187224 */ /* 0x000fc400078e0003 */
[----:B------:R-:W-:Y:S01]  /*2ad50*/  IMAD.MOV.U32 R25, RZ, RZ, R0 ;  /* 0x000000ffff197224 */ /* 0x000fe200078e0000 */
[----:B---3--:R-:W-:Y:S01]  /*2ad60*/  HMMA.16816.F32 R4, R20, R4, R16 ;  /* 0x000000041404723c */ /* 0x008fe20000001810 */
[----:B--2---:R-:W-:Y:S04]  /*2ad70*/  STL.64 [R1+0x1348], R10 ;  /* 0x0013480a01007387 */ /* 0x004fe80000100a00 */
[----:B----4-:R0:W-:Y:S04]  /*2ad80*/  STL.64 [R1+0x1340], R8 ;  /* 0x0013400801007387 */ /* 0x0101e80000100a00 */
[----:B0-----:R-:W2:Y:S04]  /*2ad90*/  LDL.LU.64 R8, [R1+0xb0] ;  /* 0x0000b00001087983 */ /* 0x001ea80000300a00 */
[----:B------:R-:W-:Y:S10]  /*2ada0*/  STL.64 [R1+0x12e8], R24 ;  /* 0x0012e81801007387 */ /* 0x000ff40000100a00 */
[----:B------:R-:W-:Y:S04]  /*2adb0*/  STL.64 [R1+0x2c0], R4 ;  /* 0x0002c00401007387 */ /* 0x000fe80000100a00 */
[----:B------:R-:W3:Y:S04]  /*2adc0*/  LDL.LU R16, [R1+0x280] ;  /* 0x0002800001107983 */ /* 0x000ee80000300800 */
[----:B------:R-:W3:Y:S04]  /*2add0*/  LDL.LU R17, [R1+0x284] ;  /* 0x0002840001117983 */ /* 0x000ee80000300800 */
[----:B------:R-:W4:Y:S04]  /*2ade0*/  LDL.LU R18, [R1+0x288] ;  /* 0x0002880001127983 */ /* 0x000f280000300800 */
[----:B------:R-:W4:Y:S04]  /*2adf0*/  LDL.LU R19, [R1+0x28c] ;  /* 0x00028c0001137983 */ /* 0x000f280000300800 */
[----:B----4-:R-:W-:Y:S04]  /*2ae00*/  STL.64 [R1+0x1320], R18 ;  /* 0x0013201201007387 */ /* 0x010fe80000100a00 */
[----:B---3--:R0:W-:Y:S04]  /*2ae10*/  STL.64 [R1+0x1318], R16 ;  /* 0x0013181001007387 */ /* 0x0081e80000100a00 */
[----:B0-----:R-:W3:Y:S04]  /*2ae20*/  LDL.LU R16, [R1+0x290] ;  /* 0x0002900001107983 */ /* 0x001ee80000300800 */
[----:B------:R-:W3:Y:S01]  /*2ae30*/  LDL.LU R17, [R1+0x294] ;  /* 0x0002940001117983 */ /* 0x000ee20000300800 */
[----:B------:R-:W-:-:S02]  /*2ae40*/  IMAD.MOV.U32 R18, RZ, RZ, R29 ;  /* 0x000000ffff127224 */ /* 0x000fc400078e001d */
[----:B------:R-:W-:-:S05]  /*2ae50*/  IMAD.MOV.U32 R19, RZ, RZ, R2 ;  /* 0x000000ffff137224 */ /* 0x000fca00078e0002 */
[----:B------:R-:W-:Y:S04]  /*2ae60*/  STL.64 [R1+0x1338], R18 ;  /* 0x0013381201007387 */ /* 0x000fe80000100a00 */
[----:B---3--:R0:W-:Y:S04]  /*2ae70*/  STL.64 [R1+0x1330], R16 ;  /* 0x0013301001007387 */ /* 0x0081e80000100a00 */
[----:B0-----:R-:W3:Y:S04]  /*2ae80*/  LDL.LU.64 R16, [R1+0xa0] ;  /* 0x0000a00001107983 */ /* 0x001ee80000300a00 */
[----:B------:R-:W4:Y:S01]  /*2ae90*/  LDL.LU.64 R4, [R1+0x80] ;  /* 0x0000800001047983 */ /* 0x000f220000300a00 */
[----:B------:R-:W-:-:S02]  /*2aea0*/  IMAD.MOV.U32 R3, RZ, RZ, R7 ;  /* 0x000000ffff037224 */ /* 0x000fc400078e0007 */
[----:B------:R-:W-:Y:S01]  /*2aeb0*/  IMAD.MOV.U32 R0, RZ, RZ, R6 ;  /* 0x000000ffff007224 */ /* 0x000fe200078e0006 */
[----:B--2---:R-:W-:Y:S07]  /*2aec0*/  HMMA.16816.F32 R24, R20, R8, R12 ;  /* 0x000000081418723c */ /* 0x004fee000000180c */
[----:B------:R-:W-:Y:S02]  /*2aed0*/  IMAD.MOV.U32 R13, RZ, RZ, R8 ;  /* 0x000000ffff0d7224 */ /* 0x000fe400078e0008 */
[----:B------:R-:W-:Y:S01]  /*2aee0*/  IMAD.MOV.U32 R12, RZ, RZ, R9 ;  /* 0x000000ffff0c7224 */ /* 0x000fe200078e0009 */
[----:B----4-:R0:W-:Y:S04]  /*2aef0*/  STL.64 [R1+0x1328], R4 ;  /* 0x0013280401007387 */ /* 0x0101e80000100a00 */
[----:B0-----:R-:W2:Y:S04]  /*2af00*/  LDL.LU.64 R4, [R1+0x90] ;  /* 0x0000900001047983 */ /* 0x001ea80000300a00 */
[----:B------:R-:W-:Y:S04]  /*2af10*/  STL [R1+0x116c], R3 ;  /* 0x00116c0301007387 */ /* 0x000fe80000100800 */
[----:B------:R-:W-:Y:S04]  /*2af20*/  STL [R1+0x1168], R0 ;  /* 0x0011680001007387 */ /* 0x000fe80000100800 */
[----:B------:R-:W3:Y:S04]  /*2af30*/  LDL.LU.64 R10, [R1+0x1348] ;  /* 0x00134800010a7983 */ /* 0x000ee80000300a00 */
[----:B------:R-:W3:Y:S01]  /*2af40*/  LDL.LU.64 R8, [R1+0x1340] ;  /* 0x0013400001087983 */ /* 0x000ee20000300a00 */
[----:B------:R-:W-:-:S03]  /*2af50*/  IMAD.MOV.U32 R29, RZ, RZ, R26 ;  /* 0x000000ffff1d7224 */ /* 0x000fc600078e001a */
[----:B------:R0:W-:Y:S01]  /*2af60*/  STL.64 [R1+0x2b0], R24 ;  /* 0x0002b01801007387 */ /* 0x0001e20000100a00 */
[----:B------:R-:W-:-:S03]  /*2af70*/  IMAD.MOV.U32 R2, RZ, RZ, R27 ;  /* 0x000000ffff027224 */ /* 0x000fc600078e001b */
[----:B0-----:R-:W4:Y:S04]  /*2af80*/  LDL.LU.64 R24, [R1+0x70] ;  /* 0x0000700001187983 */ /* 0x001f280000300a00 */
[----:B------:R-:W-:Y:S04]  /*2af90*/  STL [R1+0x1264], R12 ;  /* 0x0012640c01007387 */ /* 0x000fe80000100800 */
[----:B------:R3:W-:Y:S04]  /*2afa0*/  STL [R1+0x1260], R13 ;  /* 0x0012600d01007387 */ /* 0x0007e80000100800 */
[----:B------:R-:W-:Y:S04]  /*2afb0*/  STL [R1+0x10e4], R29 ;  /* 0x0010e41d01007387 */ /* 0x000fe80000100800 */
[----:B------:R-:W-:Y:S04]  /*2afc0*/  STL [R1+0x10e0], R2 ;  /* 0x0010e00201007387 */ /* 0x000fe80000100800 */
[----:B------:R-:W4:Y:S01]  /*2afd0*/  LDL.LU.64 R18, [R1+0x1338] ;  /* 0x0013380001127983 */ /* 0x000f220000300a00 */
[----:B---3--:R-:W-:Y:S07]  /*2afe0*/  HMMA.16816.F32 R12, R20, R16, R8 ;  /* 0x00000010140c723c */ /* 0x008fee0000001808 */
[----:B------:R-:W-:-:S02]  /*2aff0*/  IMAD.MOV.U32 R8, RZ, RZ, R16 ;  /* 0x000000ffff087224 */ /* 0x000fc400078e0010 */
[----:B------:R-:W-:Y:S02]  /*2b000*/  IMAD.MOV.U32 R9, RZ, RZ, R17 ;  /* 0x000000ffff097224 */ /* 0x000fe400078e0011 */
[----:B------:R-:W4:-:S13]  /*2b010*/  LDL.LU.64 R16, [R1+0x1330] ;  /* 0x0013300001107983 */ /* 0x000f1a0000300a00 */
[----:B------:R-:W-:Y:S01]  /*2b020*/  IMAD.MOV.U32 R11, RZ, RZ, R14 ;  /* 0x000000ffff0b7224 */ /* 0x000fe200078e000e */
[----:B------:R2:W-:Y:S04]  /*2b030*/  STL.64 [R1+0x2a0], R12 ;  /* 0x0002a00c01007387 */ /* 0x0005e80000100a00 */
[----:B------:R-:W-:Y:S04]  /*2b040*/  STL [R1+0x126c], R11 ;  /* 0x00126c0b01007387 */ /* 0x000fe80000100800 */
[----:B------:R-:W-:Y:S01]  /*2b050*/  STL [R1+0x1268], R9 ;  /* 0x0012680901007387 */ /* 0x000fe20000100800 */
[----:B--2---:R-:W-:-:S02]  /*2b060*/  IMAD.MOV.U32 R12, RZ, RZ, R4 ;  /* 0x000000ffff0c7224 */ /* 0x004fc400078e0004 */
[----:B------:R-:W-:Y:S01]  /*2b070*/  IMAD.MOV.U32 R13, RZ, RZ, R5 ;  /* 0x000000ffff0d7224 */ /* 0x000fe200078e0005 */
[----:B----4-:R-:W-:Y:S01]  /*2b080*/  HMMA.16816.F32 R16, R20, R4, R16 ;  /* 0x000000041410723c */ /* 0x010fe20000001810 */
[----:B------:R-:W2:-:S15]  /*2b090*/  LDL.LU.64 R4, [R1+0x1328] ;  /* 0x0013280001047983 */ /* 0x000e9e0000300a00 */
[----:B------:R-:W-:-:S07]  /*2b0a0*/  NOP ;  /* 0x0000000000007918 */ /* 0x000fce0000000000 */
[----:B------:R0:W-:Y:S01]  /*2b0b0*/  STL.64 [R1+0x298], R18 ;  /* 0x0002981201007387 */ /* 0x0001e20000100a00 */
[----:B------:R-:W-:Y:S02]  /*2b0c0*/  IMAD.MOV.U32 R29, RZ, RZ, R16 ;  /* 0x000000ffff1d7224 */ /* 0x000fe400078e0010 */
[----:B------:R-:W-:Y:S01]  /*2b0d0*/  IMAD.MOV.U32 R2, RZ, RZ, R17 ;  /* 0x000000ffff027224 */ /* 0x000fe200078e0011 */
[----:B0-----:R-:W3:Y:S04]  /*2b0e0*/  LDL.LU.64 R18, [R1+0x1320] ;  /* 0x0013200001127983 */ /* 0x001ee80000300a00 */
[----:B------:R-:W3:Y:S04]  /*2b0f0*/  LDL.LU.64 R16, [R1+0x1318] ;  /* 0x0013180001107983 */ /* 0x000ee80000300a00 */
[----:B------:R0:W-:Y:S01]  /*2b100*/  STL.64 [R1+0x1300], R12 ;  /* 0x0013000c01007387 */ /* 0x0001e20000100a00 */
[----:B------:R-:W-:-:S03]  /*2b110*/  IMAD.MOV.U32 R10, RZ, RZ, R15 ;  /* 0x000000ffff0a7224 */ /* 0x000fc600078e000f */
[----:B0-----:R-:W4:Y:S04]  /*2b120*/  LDL.LU R12, [R1+0x270] ;  /* 0x00027000010c7983 */ /* 0x001f280000300800 */
[----:B------:R-:W4:Y:S04]  /*2b130*/  LDL.LU R13, [R1+0x274] ;  /* 0x00027400010d7983 */ /* 0x000f280000300800 */
[----:B------:R-:W4:Y:S04]  /*2b140*/  LDL.LU R14, [R1+0x278] ;  /* 0x00027800010e7983 */ /* 0x000f280000300800 */
[----:B------:R-:W4:Y:S04]  /*2b150*/  LDL.LU R15, [R1+0x27c] ;  /* 0x00027c00010f7983 */ /* 0x000f280000300800 */
[----:B------:R-:W-:Y:S04]  /*2b160*/  STL [R1+0x11ac], R2 ;  /* 0x0011ac0201007387 */ /* 0x000fe80000100800 */
[----:B------:R-:W-:Y:S01]  /*2b170*/  STL [R1+0x11a8], R29 ;  /* 0x0011a81d01007387 */ /* 0x000fe20000100800 */
[----:B--2---:R-:W-:-:S02]  /*2b180*/  IMAD.MOV.U32 R11, RZ, RZ, R4 ;  /* 0x000000ffff0b7224 */ /* 0x004fc400078e0004 */
[----:B------:R-:W-:Y:S01]  /*2b190*/  IMAD.MOV.U32 R9, RZ, RZ, R5 ;  /* 0x000000ffff097224 */ /* 0x000fe200078e0005 */
[----:B---3--:R-:W-:-:S15]  /*2b1a0*/  HMMA.16816.F32 R16, R20, R4, R16 ;  /* 0x000000041410723c */ /* 0x008fde0000001810 */
[----:B------:R-:W-:-:S08]  /*2b1b0*/  NOP ;  /* 0x0000000000007918 */ /* 0x000fd00000000000 */
[----:B------:R0:W-:Y:S04]  /*2b1c0*/  STL.64 [R1+0x280], R16 ;  /* 0x0002801001007387 */ /* 0x0001e80000100a00 */
[----:B------:R-:W-:Y:S04]  /*2b1d0*/  STL.64 [R1+0x288], R18 ;  /* 0x0002881201007387 */ /* 0x000fe80000100a00 */
[----:B0-----:R-:W2:Y:S04]  /*2b1e0*/  LDL.LU.64 R16, [R1+0x1310] ;  /* 0x0013100001107983 */ /* 0x001ea80000300a00 */
[----:B------:R-:W3:Y:S04]  /*2b1f0*/  LDL.LU.64 R4, [R1+0x1308] ;  /* 0x0013080001047983 */ /* 0x000ee80000300a00 */
[----:B------:R-:W-:Y:S04]  /*2b200*/  STL.64 [R1+0x1278], R10 ;  /* 0x0012780a01007387 */ /* 0x000fe80000100a00 */
[----:B------:R0:W-:Y:S04]  /*2b210*/  STL.64 [R1+0x1270], R8 ;  /* 0x0012700801007387 */ /* 0x0001e80000100a00 */
[----:B0-----:R-:W4:Y:S04]  /*2b220*/  LDL.LU.64 R8, [R1] ;  /* 0x0000000001087983 */ /* 0x001f280000300a00 */
[----:B----4-:R0:W-:Y:S04]  /*2b230*/  STL.64 [R1+0x1290], R8 ;  /* 0x0012900801007387 */ /* 0x0101e80000100a00 */
[----:B0-----:R-:W4:Y:S01]  /*2b240*/  LDL.LU.64 R8, [R1+0x10] ;  /* 0x0000100001087983 */ /* 0x001f220000300a00 */
[----:B------:R-:W-:Y:S03]  /*2b250*/  HMMA.16816.F32 R12, R20, R24, R12 ;  /* 0x00000018140c723c */ /* 0x000fe6000000180c */
[----:B----4-:R0:W-:Y:S04]  /*2b260*/  STL.64 [R1+0x12a8], R8 ;  /* 0x0012a80801007387 */ /* 0x0101e80000100a00 */
[----:B0-----:R-:W4:Y:S01]  /*2b270*/  LDL.LU.64 R8, [R1+0x20] ;  /* 0x0000200001087983 */ /* 0x001f220000300a00 */
[----:B------:R-:W-:-:S02]  /*2b280*/  IMAD.MOV.U32 R18, RZ, RZ, R24 ;  /* 0x000000ffff127224 */ /* 0x000fc400078e0018 */
[----:B------:R-:W-:Y:S01]  /*2b290*/  IMAD.MOV.U32 R19, RZ, RZ, R25 ;  /* 0x000000ffff137224 */ /* 0x000fe200078e0019 */
[----:B----4-:R0:W-:-:S12]  /*2b2a0*/  STL.64 [R1+0x12c0], R8 ;  /* 0x0012c00801007387 */ /* 0x0101d80000100a00 */
[----:B------:R-:W-:Y:S04]  /*2b2b0*/  STL [R1+0x270], R12 ;  /* 0x0002700c01007387 */ /* 0x000fe80000100800 */
[----:B------:R-:W-:Y:S04]  /*2b2c0*/  STL [R1+0x27c], R15 ;  /* 0x00027c0f01007387 */ /* 0x000fe80000100800 */
[----:B0-----:R-:W4:Y:S04]  /*2b2d0*/  LDL.LU R8, [R1+0x230] ;  /* 0x0002300001087983 */ /* 0x001f280000300800 */
[----:B------:R-:W4:Y:S04]  /*2b2e0*/  LDL.LU R9, [R1+0x234] ;  /* 0x0002340001097983 */ /* 0x000f280000300800 */
[----:B------:R-:W2:Y:S04]  /*2b2f0*/  LDL.LU R10, [R1+0x238] ;  /* 0x00023800010a7983 */ /* 0x000ea80000300800 */
[----:B------:R-:W2:Y:S04]  /*2b300*/  LDL.LU R11, [R1+0x23c] ;  /* 0x00023c00010b7983 */ /* 0x000ea80000300800 */
[----:B------:R-:W3:Y:S04]  /*2b310*/  LDL.LU.64 R24, [R1+0x50] ;  /* 0x0000500001187983 */ /* 0x000ee80000300a00 */
[----:B---3--:R-:W-:Y:S04]  /*2b320*/  STL.64 [R1+0x12f8], R24 ;  /* 0x0012f81801007387 */ /* 0x008fe80000100a00 */
[----:B--2---:R-:W-:Y:S04]  /*2b330*/  STL.64 [R1+0x12d0], R10 ;  /* 0x0012d00a01007387 */ /* 0x004fe80000100a00 */
[----:B----4-:R0:W-:Y:S04]  /*2b340*/  STL.64 [R1+0x12c8], R8 ;  /* 0x0012c80801007387 */ /* 0x0101e80000100a00 */
[----:B0-----:R-:W2:Y:S01]  /*2b350*/  LDL.64 R8, [R1+0x40] ;  /* 0x0000400001087983 */ /* 0x001ea20000100a00 */
[----:B------:R-:W-:-:S02]  /*2b360*/  IMAD.MOV.U32 R6, RZ, RZ, R13 ;  /* 0x000000ffff067224 */ /* 0x000fc400078e000d */
[----:B------:R-:W-:Y:S01]  /*2b370*/  IMAD.MOV.U32 R7, RZ, RZ, R14 ;  /* 0x000000ffff077224 */ /* 0x000fe200078e000e */
[----:B--2---:R0:W-:Y:S04]  /*2b380*/  STL.64 [R1+0x12f0], R8 ;  /* 0x0012f00801007387 */ /* 0x0041e80000100a00 */
[----:B0-----:R-:W2:Y:S04]  /*2b390*/  LDL.LU R8, [R1+0x250] ;  /* 0x0002500001087983 */ /* 0x001ea80000300800 */
[----:B------:R-:W2:Y:S04]  /*2b3a0*/  LDL.LU R9, [R1+0x254] ;  /* 0x0002540001097983 */ /* 0x000ea80000300800 */
[----:B------:R-:W2:Y:S04]  /*2b3b0*/  LDL.LU R10, [R1+0x258] ;  /* 0x00025800010a7983 */ /* 0x000ea80000300800 */
[----:B------:R-:W2:Y:S04]  /*2b3c0*/  LDL.LU R11, [R1+0x25c] ;  /* 0x00025c00010b7983 */ /* 0x000ea80000300800 */
[----:B------:R-:W3:Y:S04]  /*2b3d0*/  LDL.LU R12, [R1+0x260] ;  /* 0x00026000010c7983 */ /* 0x000ee80000300800 */
[----:B------:R-:W3:Y:S04]  /*2b3e0*/  LDL.LU R13, [R1+0x264] ;  /* 0x00026400010d7983 */ /* 0x000ee80000300800 */
[----:B------:R-:W3:Y:S04]  /*2b3f0*/  LDL.LU R14, [R1+0x268] ;  /* 0x00026800010e7983 */ /* 0x000ee80000300800 */
[----:B------:R-:W3:Y:S04]  /*2b400*/  LDL.LU R15, [R1+0x26c] ;  /* 0x00026c00010f7983 */ /* 0x000ee80000300800 */
[----:B------:R-:W3:Y:S04]  /*2b410*/  LDL.LU.64 R24, [R1+0x60] ;  /* 0x0000600001187983 */ /* 0x000ee80000300a00 */
[----:B------:R-:W-:Y:S04]  /*2b420*/  STL.64 [R1+0x1288], R6 ;  /* 0x0012880601007387 */ /* 0x000fe80000100a00 */
[----:B------:R0:W-:Y:S04]  /*2b430*/  STL.64 [R1+0x1280], R4 ;  /* 0x0012800401007387 */ /* 0x0001e80000100a00 */
[----:B0-----:R-:W4:Y:S04]  /*2b440*/  LDL.LU R4, [R1+0x200] ;  /* 0x0002000001047983 */ /* 0x001f280000300800 */
[----:B------:R-:W4:Y:S04]  /*2b450*/  LDL.LU R5, [R1+0x204] ;  /* 0x0002040001057983 */ /* 0x000f280000300800 */
[----:B------:R-:W2:Y:S04]  /*2b460*/  LDL.LU R6, [R1+0x208] ;  /* 0x0002080001067983 */ /* 0x000ea80000300800 */
[----:B------:R-:W2:Y:S04]  /*2b470*/  LDL.LU R7, [R1+0x20c] ;  /* 0x00020c0001077983 */ /* 0x000ea80000300800 */
[----:B--2---:R-:W-:Y:S04]  /*2b480*/  STL.64 [R1+0x12a0], R6 ;  /* 0x0012a00601007387 */ /* 0x004fe80000100a00 */
[----:B----4-:R0:W-:Y:S04]  /*2b490*/  STL.64 [R1+0x1298], R4 ;  /* 0x0012980401007387 */ /* 0x0101e80000100a00 */
[----:B0-----:R-:W2:Y:S04]  /*2b4a0*/  LDL.LU R4, [R1+0x210] ;  /* 0x0002100001047983 */ /* 0x001ea80000300800 */
[----:B------:R-:W2:Y:S04]  /*2b4b0*/  LDL.LU R5, [R1+0x214] ;  /* 0x0002140001057983 */ /* 0x000ea80000300800 */
[----:B------:R-:W4:Y:S04]  /*2b4c0*/  LDL.LU R6, [R1+0x218] ;  /* 0x0002180001067983 */ /* 0x000f280000300800 */
[----:B------:R-:W4:Y:S01]  /*2b4d0*/  LDL.LU R7, [R1+0x21c] ;  /* 0x00021c0001077983 */ /* 0x000f220000300800 */
[----:B---3--:R-:W-:Y:S03]  /*2b4e0*/  HMMA.16816.F32 R12, R20, R24, R12 ;  /* 0x00000018140c723c */ /* 0x008fe6000000180c */
[----:B----4-:R-:W-:Y:S04]  /*2b4f0*/  STL.64 [R1+0x12b8], R6 ;  /* 0x0012b80601007387 */ /* 0x010fe80000100a00 */
[----:B--2---:R0:W-:Y:S04]  /*2b500*/  STL.64 [R1+0x12b0], R4 ;  /* 0x0012b00401007387 */ /* 0x0041e80000100a00 */
[----:B0-----:R-:W2:Y:S04]  /*2b510*/  LDL.LU R4, [R1+0x220] ;  /* 0x0002200001047983 */ /* 0x001ea80000300800 */
[----:B------:R-:W2:Y:S04]  /*2b520*/  LDL.LU R5, [R1+0x224] ;  /* 0x0002240001057983 */ /* 0x000ea80000300800 */
[----:B------:R-:W3:Y:S04]  /*2b530*/  LDL.LU R6, [R1+0x228] ;  /* 0x0002280001067983 */ /* 0x000ee80000300800 */
[----:B------:R-:W3:Y:S04]  /*2b540*/  LDL.LU R7, [R1+0x22c] ;  /* 0x00022c0001077983 */ /* 0x000ee80000300800 */
[----:B---3--:R-:W-:Y:S04]  /*2b550*/  STL.64 [R1+0x12e0], R6 ;  /* 0x0012e00601007387 */ /* 0x008fe80000100a00 */
[----:B--2---:R0:W-:Y:S04]  /*2b560*/  STL.64 [R1+0x12d8], R4 ;  /* 0x0012d80401007387 */ /* 0x0041e80000100a00 */
[----:B0-----:R-:W2:Y:S04]  /*2b570*/  LDL.LU R4, [R1+0x240] ;  /* 0x0002400001047983 */ /* 0x001ea80000300800 */
[----:B------:R-:W2:Y:S04]  /*2b580*/  LDL.LU R5, [R1+0x244] ;  /* 0x0002440001057983 */ /* 0x000ea80000300800 */
[----:B------:R-:W2:Y:S04]  /*2b590*/  LDL.LU R6, [R1+0x248] ;  /* 0x0002480001067983 */ /* 0x000ea80000300800 */
[----:B------:R-:W2:Y:S04]  /*2b5a0*/  LDL.LU R7, [R1+0x24c] ;  /* 0x00024c0001077983 */ /* 0x000ea80000300800 */
[----:B------:R-:W-:Y:S04]  /*2b5b0*/  STL.64 [R1+0x1240], R18 ;  /* 0x0012401201007387 */ /* 0x000fe80000100a00 */
[----:B------:R0:W-:Y:S04]  /*2b5c0*/  STL.64 [R1+0x1238], R16 ;  /* 0x0012381001007387 */ /* 0x0001e80000100a00 */
[----:B0-----:R-:W3:Y:S04]  /*2b5d0*/  LDL.LU R16, [R1+0x1f0] ;  /* 0x0001f00001107983 */ /* 0x001ee80000300800 */
[----:B------:R-:W3:Y:S04]  /*2b5e0*/  LDL.LU R17, [R1+0x1f4] ;  /* 0x0001f40001117983 */ /* 0x000ee80000300800 */
[----:B------:R-:W3:Y:S04]  /*2b5f0*/  LDL.LU R18, [R1+0x1f8] ;  /* 0x0001f80001127983 */ /* 0x000ee80000300800 */
[----:B------:R-:W3:Y:S04]  /*2b600*/  LDL.LU R19, [R1+0x1fc] ;  /* 0x0001fc0001137983 */ /* 0x000ee80000300800 */
[----:B------:R0:W-:Y:S04]  /*2b610*/  STL.64 [R1+0x260], R12 ;  /* 0x0002600c01007387 */ /* 0x0001e80000100a00 */
[----:B------:R1:W-:Y:S04]  /*2b620*/  STL.64 [R1+0x268], R14 ;  /* 0x0002680e01007387 */ /* 0x0003e80000100a00 */
[----:B0-----:R-:W4:Y:S01]  /*2b630*/  LDL.LU.64 R12, [R1+0x1300] ;  /* 0x00130000010c7983 */ /* 0x001f220000300a00 */
[----:B-1----:R-:W-:-:S02]  /*2b640*/  IMAD.MOV.U32 R15, RZ, RZ, R24 ;  /* 0x000000ffff0f7224 */ /* 0x002fc400078e0018 */
[----:B------:R-:W-:Y:S02]  /*2b650*/  IMAD.MOV.U32 R14, RZ, RZ, R25 ;  /* 0x000000ffff0e7224 */ /* 0x000fe400078e0019 */
[----:B------:R-:W2:Y:S02]  /*2b660*/  LDL.LU.64 R24, [R1+0x12f8] ;  /* 0x0012f80001187983 */ /* 0x000ea40000300a00 */
[----:B--2---:R-:W-:-:S15]  /*2b670*/  HMMA.16816.F32 R8, R20, R24, R8 ;  /* 0x000000181408723c */ /* 0x004fde0000001808 */
[----:B------:R-:W-:-:S08]  /*2b680*/  NOP ;  /* 0x0000000000007918 */ /* 0x000fd00000000000 */
[----:B------:R0:W-:Y:S04]  /*2b690*/  STL.64 [R1+0x250], R8 ;  /* 0x0002500801007387 */ /* 0x0001e80000100a00 */
[----:B------:R-:W-:Y:S04]  /*2b6a0*/  STL.64 [R1+0x258], R10 ;  /* 0x0002580a01007387 */ /* 0x000fe80000100a00 */
[----:B0-----:R-:W2:Y:S01]  /*2b6b0*/  LDL.LU.64 R8, [R1+0x12f0] ;  /* 0x0012f00001087983 */ /* 0x001ea20000300a00 */
[----:B------:R-:W-:Y:S02]  /*2b6c0*/  IMAD.MOV.U32 R27, RZ, RZ, R25 ;  /* 0x000000ffff1b7224 */ /* 0x000fe400078e0019 */
[----:B------:R-:W-:-:S02]  /*2b6d0*/  IMAD.MOV.U32 R28, RZ, RZ, R24 ;  /* 0x000000ffff1c7224 */ /* 0x000fc400078e0018 */
[----:B------:R-:W3:Y:S04]  /*2b6e0*/  LDL.LU.64 R24, [R1+0x12e8] ;  /* 0x0012e80001187983 */ /* 0x000ee80000300a00 */
[----:B------:R-:W-:Y:S04]  /*2b6f0*/  STL [R1+0x11b4], R27 ;  /* 0x0011b41b01007387 */ /* 0x000fe80000100800 */
[----:B------:R-:W-:Y:S01]  /*2b700*/  STL [R1+0x11b0], R28 ;  /* 0x0011b01c01007387 */ /* 0x000fe20000100800 */
[----:B--2---:R-:W-:Y:S06]  /*2b710*/  HMMA.16816.F32 R4, R20, R8, R4 ;  /* 0x000000081404723c */ /* 0x004fec0000001804 */
[----:B------:R-:W-:-:S15]  /*2b720*/  IMAD.MOV.U32 R2, RZ, RZ, R9 ;  /* 0x000000ffff027224 */ /* 0x000fde00078e0009 */
[----:B------:R-:W-:-:S02]  /*2b730*/  NOP ;  /* 0x0000000000007918 */ /* 0x000fc40000000000 */
[----:B------:R-:W-:Y:S04]  /*2b740*/  STL.64 [R1+0x240], R4 ;  /* 0x0002400401007387 */ /* 0x000fe80000100a00 */
[----:B------:R0:W-:Y:S04]  /*2b750*/  STL.64 [R1+0x248], R6 ;  /* 0x0002480601007387 */ /* 0x0001e80000100a00 */
[----:B0-----:R-:W2:Y:S04]  /*2b760*/  LDL.LU.64 R6, [R1+0x12e0] ;  /* 0x0012e00001067983 */ /* 0x001ea80000300a00 */
[----:B------:R-:W2:Y:S04]  /*2b770*/  LDL.LU.64 R4, [R1+0x12d8] ;  /* 0x0012d80001047983 */ /* 0x000ea80000300a00 */
        /* <DEDUP_REMOVED lines=30> */
[----:B------:R-:W4:Y:S04]  /*2b960*/  LDL.LU.64 R10, [R1+0x1278] ;  /* 0x00127800010a7983 */ /* 0x000f280000300a00 */
[----:B------:R-:W2:Y:S04]  /*2b970*/  LDL.LU.64 R8, [R1+0x1270] ;  /* 0x0012700001087983 */ /* 0x000ea80000300a00 */
[----:B------:R-:W-:Y:S04]  /*2b980*/  STL.64 [R1+0x11c0], R26 ;  /* 0x0011c01a01007387 */ /* 0x000fe80000100a00 */
[----:B------:R4:W-:Y:S02]  /*2b990*/  STL.64 [R1+0x11b8], R24 ;  /* 0x0011b81801007387 */ /* 0x0009e40000100a00 */
[----:B----4-:R-:W-:-:S02]  /*2b9a0*/  IMAD.MOV.U32 R24, RZ, RZ, R11 ;  /* 0x000000ffff187224 */ /* 0x010fc400078e000b */
[----:B--2---:R-:W-:Y:S01]  /*2b9b0*/  IMAD.MOV.U32 R25, RZ, RZ, R9 ;  /* 0x000000ffff197224 */ /* 0x004fe200078e0009 */
[----:B------:R-:W2:Y:S04]  /*2b9c0*/  LDL.LU R11, [R1+0x126c] ;  /* 0x00126c00010b7983 */ /* 0x000ea80000300800 */
[----:B------:R-:W4:Y:S04]  /*2b9d0*/  LDL.LU R9, [R1+0x1268] ;  /* 0x0012680001097983 */ /* 0x000f280000300800 */
[----:B------:R0:W-:Y:S02]  /*2b9e0*/  STL.64 [R1+0x11d0], R24 ;  /* 0x0011d01801007387 */ /* 0x0001e40000100a00 */
[----:B0-----:R-:W-:-:S02]  /*2b9f0*/  IMAD.MOV.U32 R24, RZ, RZ, R12 ;  /* 0x000000ffff187224 */ /* 0x001fc400078e000c */
[----:B------:R-:W-:Y:S01]  /*2ba00*/  IMAD.MOV.U32 R25, RZ, RZ, R13 ;  /* 0x000000ffff197224 */ /* 0x000fe200078e000d */
[----:B------:R-:W2:Y:S04]  /*2ba10*/  LDL.LU R12, [R1+0x1264] ;  /* 0x00126400010c7983 */ /* 0x000ea80000300800 */
[----:B------:R-:W2:Y:S01]  /*2ba20*/  LDL.LU R13, [R1+0x1260] ;  /* 0x00126000010d7983 */ /* 0x000ea20000300800 */
[----:B---3--:R-:W-:Y:S03]  /*2ba30*/  HMMA.16816.F32 R16, R20, R4, R16 ;  /* 0x000000041410723c */ /* 0x008fe60000001810 */
[----:B------:R0:W-:Y:S02]  /*2ba40*/  STL.64 [R1+0x11e8], R24 ;  /* 0x0011e81801007387 */ /* 0x0001e40000100a00 */
[----:B0-----:R-:W-:-:S02]  /*2ba50*/  IMAD.MOV.U32 R24, RZ, RZ, R8 ;  /* 0x000000ffff187224 */ /* 0x001fc400078e0008 */
[----:B------:R-:W3:-:S15]  /*2ba60*/  LDL.LU R8, [R1+0x125c] ;  /* 0x00125c0001087983 */ /* 0x000ede0000300800 */
[----:B------:R-:W-:-:S01]  /*2ba70*/  NOP ;  /* 0x0000000000007918 */ /* 0x000fc20000000000 */
[----:B------:R-:W-:Y:S04]  /*2ba80*/  STL.64 [R1+0x1f0], R16 ;  /* 0x0001f01001007387 */ /* 0x000fe80000100a00 */
[----:B------:R-:W-:Y:S01]  /*2ba90*/  STL.64 [R1+0x1f8], R18 ;  /* 0x0001f81201007387 */ /* 0x000fe20000100a00 */
[----:B----4-:R-:W-:-:S03]  /*2baa0*/  IMAD.MOV.U32 R25, RZ, RZ, R9 ;  /* 0x000000ffff197224 */ /* 0x010fc600078e0009 */
[----:B------:R-:W3:Y:S04]  /*2bab0*/  LDL.LU R9, [R1+0x1258] ;  /* 0x0012580001097983 */ /* 0x000ee80000300800 */
[----:B------:R2:W-:Y:S04]  /*2bac0*/  STL.64 [R1+0x1200], R24 ;  /* 0x0012001801007387 */ /* 0x0005e80000100a00 */
[----:B------:R-:W-:Y:S04]  /*2bad0*/  STL.64 [R1+0x1130], R6 ;  /* 0x0011300601007387 */ /* 0x000fe80000100a00 */
[----:B------:R0:W-:Y:S01]  /*2bae0*/  STL.64 [R1+0x1128], R4 ;  /* 0x0011280401007387 */ /* 0x0001e20000100a00 */
[----:B--2---:R-:W-:-:S02]  /*2baf0*/  IMAD.MOV.U32 R25, RZ, RZ, R12 ;  /* 0x000000ffff197224 */ /* 0x004fc400078e000c */
[----:B------:R-:W-:Y:S02]  /*2bb00*/  IMAD.MOV.U32 R24, RZ, RZ, R13 ;  /* 0x000000ffff187224 */ /* 0x000fe400078e000d */
[----:B0-----:R-:W-:Y:S02]  /*2bb10*/  IMAD.MOV.U32 R4, RZ, RZ, R15 ;  /* 0x000000ffff047224 */ /* 0x001fe400078e000f */
[----:B------:R-:W-:Y:S01]  /*2bb20*/  IMAD.MOV.U32 R5, RZ, RZ, R14 ;  /* 0x000000ffff057224 */ /* 0x000fe200078e000e */
[----:B------:R-:W-:Y:S04]  /*2bb30*/  STL.64 [R1+0x1218], R24 ;  /* 0x0012181801007387 */ /* 0x000fe80000100a00 */
[----:B------:R0:W-:Y:S04]  /*2bb40*/  STL.64 [R1+0x11c8], R4 ;  /* 0x0011c80401007387 */ /* 0x0001e80000100a00 */
[----:B0-----:R-:W2:Y:S04]  /*2bb50*/  LDL.LU R4, [R1+0x170] ;  /* 0x0001700001047983 */ /* 0x001ea80000300800 */
[----:B------:R-:W2:Y:S04]  /*2bb60*/  LDL.LU R5, [R1+0x174] ;  /* 0x0001740001057983 */ /* 0x000ea80000300800 */
[----:B------:R-:W4:Y:S04]  /*2bb70*/  LDL.LU R6, [R1+0x178] ;  /* 0x0001780001067983 */ /* 0x000f280000300800 */
[----:B------:R-:W4:Y:S04]  /*2bb80*/  LDL.LU R7, [R1+0x17c] ;  /* 0x00017c0001077983 */ /* 0x000f280000300800 */
        /* <DEDUP_REMOVED lines=10> */
[----:B----4-:R-:W-:Y:S04]  /*2bc30*/  STL.64 [R1+0x11e0], R6 ;  /* 0x0011e00601007387 */ /* 0x010fe80000100a00 */
        /* <DEDUP_REMOVED lines=8> */
[----:B------:R-:W2:Y:S04]  /*2bcc0*/  LDL.LU R5, [R1+0x194] ;  /* 0x0001940001057983 */ /* 0x000ea80000300800 */
[----:B------:R-:W4:Y:S04]  /*2bcd0*/  LDL.LU R6, [R1+0x198] ;  /* 0x0001980001067983 */ /* 0x000f280000300800 */
[----:B------:R-:W4:Y:S01]  /*2bce0*/  LDL.LU R7, [R1+0x19c] ;  /* 0x00019c0001077983 */ /* 0x000f220000300800 */
[C---:B---3--:R-:W-:Y:S03]  /*2bcf0*/  HMMA.16816.F32 R12, R20.reuse, R8, R12 ;  /* 0x00000008140c723c */ /* 0x048fe6000000180c */
        /* <DEDUP_REMOVED lines=14> */
[----:B0-----:R-:W3:Y:S04]  /*2bde0*/  LDL.LU.64 R14, [R1+0x1250] ;  /* 0x00125000010e7983 */ /* 0x001ee80000300a00 */
[----:B------:R-:W4:Y:S04]  /*2bdf0*/  LDL.LU.64 R12, [R1+0x1248] ;  /* 0x00124800010c7983 */ /* 0x000f280000300a00 */
[----:B------:R-:W-:Y:S04]  /*2be00*/  STL.64 [R1+0x1120], R10 ;  /* 0x0011200a01007387 */ /* 0x000fe80000100a00 */
[----:B------:R0:W-:Y:S04]  /*2be10*/  STL.64 [R1+0x1118], R8 ;  /* 0x0011180801007387 */ /* 0x0001e80000100a00 */
[----:B0-----:R-:W2:Y:S04]  /*2be20*/  LDL.LU R8, [R1+0x150] ;  /* 0x0001500001087983 */ /* 0x001ea80000300800 */
[----:B------:R-:W2:Y:S04]  /*2be30*/  LDL.LU R9, [R1+0x154] ;  /* 0x0001540001097983 */ /* 0x000ea80000300800 */
[----:B------:R-:W2:Y:S04]  /*2be40*/  LDL.LU R10, [R1+0x158] ;  /* 0x00015800010a7983 */ /* 0x000ea80000300800 */
[----:B------:R-:W2:Y:S01]  /*2be50*/  LDL.LU R11, [R1+0x15c] ;  /* 0x00015c00010b7983 */ /* 0x000ea20000300800 */
[----:B----4-:R-:W-:Y:S03]  /*2be60*/  HMMA.16816.F32 R20, R20, R12, R16 ;  /* 0x0000000c1414723c */ /* 0x010fe60000001810 */
[----:B------:R-:W4:Y:S04]  /*2be70*/  LDL.LU.64 R18, [R1+0x1240] ;  /* 0x0012400001127983 */ /* 0x000f280000300a00 */
[----:B------:R-:W2:-:S15]  /*2be80*/  LDL.LU.64 R16, [R1+0x1238] ;  /* 0x0012380001107983 */ /* 0x000e9e0000300a00 */
[----:B------:R-:W-:-:S01]  /*2be90*/  NOP ;  /* 0x0000000000007918 */ /* 0x000fc20000000000 */
[----:B------:R4:W-:Y:S04]  /*2bea0*/  STL.64 [R1+0x1c0], R20 ;  /* 0x0001c01401007387 */ /* 0x0009e80000100a00 */
[----:B------:R-:W-:Y:S01]  /*2beb0*/  STL.64 [R1+0x1c8], R22 ;  /* 0x0001c81601007387 */ /* 0x000fe20000100a00 */
[----:B----4-:R-:W-:Y:S02]  /*2bec0*/  IMAD.MOV.U32 R20, RZ, RZ, R18 ;  /* 0x000000ffff147224 */ /* 0x010fe400078e0012 */
[----:B------:R-:W-:Y:S01]  /*2bed0*/  IMAD.MOV.U32 R21, RZ, RZ, R19 ;  /* 0x000000ffff157224 */ /* 0x000fe200078e0013 */
[----:B------:R-:W2:Y:S04]  /*2bee0*/  LDL.LU R18, [R1+0x1234] ;  /* 0x0012340001127983 */ /* 0x000ea80000300800 */
[----:B------:R-:W2:Y:S04]  /*2bef0*/  LDL.LU R19, [R1+0x1230] ;  /* 0x0012300001137983 */ /* 0x000ea80000300800 */
[----:B---3--:R-:W-:Y:S04]  /*2bf00*/  STL.64 [R1+0x1108], R14 ;  /* 0x0011080e01007387 */ /* 0x008fe80000100a00 */
[----:B------:R0:W-:Y:S04]  /*2bf10*/  STL.64 [R1+0x1100], R12 ;  /* 0x0011000c01007387 */ /* 0x0001e80000100a00 */
[----:B0-----:R-:W3:Y:S04]  /*2bf20*/  LDL.LU R12, [R1+0x160] ;  /* 0x00016000010c7983 */ /* 0x001ee80000300800 */
[----:B------:R-:W3:Y:S04]  /*2bf30*/  LDL.LU R13, [R1+0x164] ;  /* 0x00016400010d7983 */ /* 0x000ee80000300800 */
[----:B------:R-:W3:Y:S04]  /*2bf40*/  LDL.LU R14, [R1+0x168] ;  /* 0x00016800010e7983 */ /* 0x000ee80000300800 */
[----:B------:R-:W3:Y:S01]  /*2bf50*/  LDL.LU R15, [R1+0x16c] ;  /* 0x00016c00010f7983 */ /* 0x000ee20000300800 */
[----:B--2---:R-:W-:Y:S03]  /*2bf60*/  HMMA.16816.F32 R24, R16, R24, R4 ;  /* 0x000000181018723c */ /* 0x004fe60000001804 */
[----:B------:R-:W2:Y:S04]  /*2bf70*/  LDL.LU.64 R6, [R1+0x1228] ;  /* 0x0012280001067983 */ /* 0x000ea80000300a00 */
[----:B------:R-:W2:-:S15]  /*2bf80*/  LDL.LU.64 R4, [R1+0x1220] ;  /* 0x0012200001047983 */ /* 0x000e9e0000300a00 */
[----:B------:R-:W-:-:S01]  /*2bf90*/  NOP ;  /* 0x0000000000007918 */ /* 0x000fc20000000000 */
[----:B------:R0:W-:Y:S04]  /*2bfa0*/  STL.64 [R1+0x1b0], R24 ;  /* 0x0001b01801007387 */ /* 0x0001e80000100a00 */
[----:B------:R2:W-:Y:S04]  /*2bfb0*/  STL.64 [R1+0x1b8], R26 ;  /* 0x0001b81a01007387 */ /* 0x0005e80000100a00 */
[----:B0-----:R-:W2:Y:S02]  /*2bfc0*/  LDL.LU.64 R24, [R1+0x1218] ;  /* 0x0012180001187983 */ /* 0x001ea40000300a00 */
[----:B--2---:R-:W-:Y:S02]  /*2bfd0*/  HMMA.16816.F32 R24, R16, R24, R4 ;  /* 0x000000181018723c */ /* 0x004fe40000001804 */
[----:B------:R-:W2:Y:S04]  /*2bfe0*/  LDL.LU.64 R6, [R1+0x1210] ;  /* 0x0012100001067983 */ /* 0x000ea80000300a00 */
[----:B------:R-:W2:-:S15]  /*2bff0*/  LDL.LU.64 R4, [R1+0x1208] ;  /* 0x0012080001047983 */ /* 0x000e9e0000300a00 */
[----:B------:R-:W-:-:S02]  /*2c000*/  NOP ;  /* 0x0000000000007918 */ /* 0x000fc40000000000 */
        /* <DEDUP_REMOVED lines=18> */
[----:B------:R-:W2:-:S15]  /*2c130*/  LDL.LU.64 R4, [R1+0x11c8] ;  /* 0x0011c80001047983 */ /* 0x000e9e0000300a00 */
[----:B------:R-:W-:-:S06]  /*2c140*/  NOP ;  /* 0x0000000000007918 */ /* 0x000fcc0000000000 */
[----:B------:R-:W-:Y:S04]  /*2c150*/  STL.64 [R1+0x170], R24 ;  /* 0x0001701801007387 */ /* 0x000fe80000100a00 */
[----:B------:R0:W-:Y:S04]  /*2c160*/  STL.64 [R1+0x178], R26 ;  /* 0x0001781a01007387 */ /* 0x0001e80000100a00 */
[----:B0-----:R-:W4:Y:S01]  /*2c170*/  LDL.LU.64 R26, [R1+0x11c0] ;  /* 0x0011c000011a7983 */ /* 0x001f220000300a00 */
[----:B---3--:R-:W-:Y:S03]  /*2c180*/  HMMA.16816.F32 R12, R16, R20, R12 ;  /* 0x00000014100c723c */ /* 0x008fe6000000180c */
[----:B------:R-:W3:-:S15]  /*2c190*/  LDL.LU.64 R24, [R1+0x11b8] ;  /* 0x0011b80001187983 */ /* 0x000ede0000300a00 */
[----:B------:R-:W-:-:S05]  /*2c1a0*/  NOP ;  /* 0x0000000000007918 */ /* 0x000fca0000000000 */
[----:B------:R-:W-:Y:S04]  /*2c1b0*/  STL.64 [R1+0x160], R12 ;  /* 0x0001600c01007387 */ /* 0x000fe80000100a00 */
[----:B------:R-:W-:Y:S01]  /*2c1c0*/  STL.64 [R1+0x168], R14 ;  /* 0x0001680e01007387 */ /* 0x000fe20000100a00 */
[----:B--2---:R-:W-:Y:S07]  /*2c1d0*/  HMMA.16816.F32 R8, R16, R4, R8 ;  /* 0x000000041008723c */ /* 0x004fee0000001808 */
[----:B------:R-:W-:-:S02]  /*2c1e0*/  IMAD.MOV.U32 R5, RZ, RZ, R28 ;  /* 0x000000ffff057224 */ /* 0x000fc400078e001c */
[----:B----4-:R-:W-:Y:S02]  /*2c1f0*/  IMAD.MOV.U32 R4, RZ, RZ, R27 ;  /* 0x000000ffff047224 */ /* 0x010fe400078e001b */
[----:B------:R-:W2:-:S12]  /*2c200*/  LDL.LU R27, [R1+0x11b4] ;  /* 0x0011b400011b7983 */ /* 0x000e980000300800 */
[----:B------:R0:W-:Y:S04]  /*2c210*/  STL.64 [R1+0x150], R8 ;  /* 0x0001500801007387 */ /* 0x0001e80000100a00 */
[----:B------:R1:W-:Y:S04]  /*2c220*/  STL.64 [R1+0x158], R10 ;  /* 0x0001580a01007387 */ /* 0x0003e80000100a00 */
[----:B------:R-:W4:Y:S04]  /*2c230*/  LDL.LU R28, [R1+0x11b0] ;  /* 0x0011b000011c7983 */ /* 0x000f280000300800 */
[----:B------:R3:W-:Y:S04]  /*2c240*/  STL.64 [R1+0x1148], R4 ;  /* 0x0011480401007387 */ /* 0x0007e80000100a00 */
[----:B0-----:R-:W2:Y:S04]  /*2c250*/  LDL.LU R8, [R1+0xe0] ;  /* 0x0000e00001087983 */ /* 0x001ea80000300800 */
[----:B------:R-:W2:Y:S04]  /*2c260*/  LDL.LU R9, [R1+0xe4] ;  /* 0x0000e40001097983 */ /* 0x000ea80000300800 */
[----:B-1----:R-:W2:Y:S04]  /*2c270*/  LDL.LU R10, [R1+0xe8] ;  /* 0x0000e800010a7983 */ /* 0x002ea80000300800 */
[----:B------:R-:W2:Y:S04]  /*2c280*/  LDL.LU R11, [R1+0xec] ;  /* 0x0000ec00010b7983 */ /* 0x000ea80000300800 */
[----:B------:R-:W2:Y:S01]  /*2c290*/  LDL.LU R20, [R1+0x40] ;  /* 0x0000400001147983 */ /* 0x000ea20000300800 */
[----:B------:R-:W-:-:S03]  /*2c2a0*/  IMAD.MOV.U32 R21, RZ, RZ, R2 ;  /* 0x000000ffff157224 */ /* 0x000fc600078e0002 */
[----:B------:R-:W2:Y:S01]  /*2c2b0*/  LDL.LU R2, [R1+0x11ac] ;  /* 0x0011ac0001027983 */ /* 0x000ea20000300800 */
[----:B---3--:R-:W-:Y:S02]  /*2c2c0*/  IMAD.MOV.U32 R4, RZ, RZ, R29 ;  /* 0x000000ffff047224 */ /* 0x008fe400078e001d */
[----:B------:R-:W-:Y:S02]  /*2c2d0*/  IMAD.MOV.U32 R5, RZ, RZ, R26 ;  /* 0x000000ffff057224 */ /* 0x000fe400078e001a */
[----:B----4-:R-:W-:Y:S02]  /*2c2e0*/  IMAD.MOV.U32 R12, RZ, RZ, R28 ;  /* 0x000000ffff0c7224 */ /* 0x010fe400078e001c */
[----:B--2---:R-:W-:Y:S01]  /*2c2f0*/  IMAD.MOV.U32 R13, RZ, RZ, R27 ;  /* 0x000000ffff0d7224 */ /* 0x004fe200078e001b */
[----:B------:R0:W-:Y:S04]  /*2c300*/  STL.64 [R1+0x1198], R20 ;  /* 0x0011981401007387 */ /* 0x0001e80000100a00 */
[----:B------:R-:W2:Y:S04]  /*2c310*/  LDL.LU R29, [R1+0x11a8] ;  /* 0x0011a800011d7983 */ /* 0x000ea80000300800 */
[----:B------:R-:W3:Y:S04]  /*2c320*/  LDL.LU R26, [R1+0x11a4] ;  /* 0x0011a400011a7983 */ /* 0x000ee80000300800 */
[----:B------:R-:W4:Y:S04]  /*2c330*/  LDL.LU R28, [R1+0x11a0] ;  /* 0x0011a000011c7983 */ /* 0x000f280000300800 */
[----:B0-----:R-:W2:Y:S04]  /*2c340*/  LDL.LU R20, [R1+0x140] ;  /* 0x0001400001147983 */ /* 0x001ea80000300800 */
[----:B------:R-:W2:Y:S04]  /*2c350*/  LDL.LU R21, [R1+0x144] ;  /* 0x0001440001157983 */ /* 0x000ea80000300800 */
[----:B------:R-:W2:Y:S04]  /*2c360*/  LDL.LU R22, [R1+0x148] ;  /* 0x0001480001167983 */ /* 0x000ea80000300800 */
[----:B------:R-:W2:Y:S04]  /*2c370*/  LDL.LU R23, [R1+0x14c] ;  /* 0x00014c0001177983 */ /* 0x000ea80000300800 */
[----:B------:R-:W3:Y:S04]  /*2c380*/  LDL R27, [R1+0x460] ;  /* 0x00046000011b7983 */ /* 0x000ee80000100800 */
[----:B---3--:R-:W-:Y:S04]  /*2c390*/  STL.64 [R1+0x1190], R26 ;  /* 0x0011901a01007387 */ /* 0x008fe80000100a00 */
[----:B------:R0:W-:Y:S04]  /*2c3a0*/  STL.64 [R1+0x1188], R24 ;  /* 0x0011881801007387 */ /* 0x0001e80000100a00 */
[----:B0-----:R-:W3:Y:S04]  /*2c3b0*/  LDL.LU R24, [R1+0x130] ;  /* 0x0001300001187983 */ /* 0x001ee80000300800 */
[----:B------:R-:W3:Y:S04]  /*2c3c0*/  LDL.LU R25, [R1+0x134] ;  /* 0x0001340001197983 */ /* 0x000ee80000300800 */
[----:B------:R-:W3:Y:S04]  /*2c3d0*/  LDL.LU R26, [R1+0x138] ;  /* 0x00013800011a7983 */ /* 0x000ee80000300800 */
[----:B------:R-:W3:Y:S04]  /*2c3e0*/  LDL.LU R27, [R1+0x13c] ;  /* 0x00013c00011b7983 */ /* 0x000ee80000300800 */
        /* <DEDUP_REMOVED lines=9> */
[----:B------:R-:W2:Y:S04]  /*2c480*/  LDL.LU R6, [R1+0x128] ;  /* 0x0001280001067983 */ /* 0x000ea80000300800 */
[----:B------:R-:W2:Y:S04]  /*2c490*/  LDL.LU R7, [R1+0x12c] ;  /* 0x00012c0001077983 */ /* 0x000ea80000300800 */
[----:B------:R-:W-:Y:S04]  /*2c4a0*/  STL.64 [R1+0x1140], R10 ;  /* 0x0011400a01007387 */ /* 0x000fe80000100a00 */
[----:B------:R0:W-:Y:S04]  /*2c4b0*/  STL.64 [R1+0x1138], R8 ;  /* 0x0011380801007387 */ /* 0x0001e80000100a00 */
[----:B0-----:R-:W4:Y:S04]  /*2c4c0*/  LDL.LU R8, [R1+0xf0] ;  /* 0x0000f00001087983 */ /* 0x001f280000300800 */
[----:B------:R-:W4:Y:S04]  /*2c4d0*/  LDL.LU R9, [R1+0xf4] ;  /* 0x0000f40001097983 */ /* 0x000f280000300800 */
[----:B------:R-:W3:Y:S04]  /*2c4e0*/  LDL.LU R10, [R1+0xf8] ;  /* 0x0000f800010a7983 */ /* 0x000ee80000300800 */
[----:B------:R-:W3:Y:S01]  /*2c4f0*/  LDL.LU R11, [R1+0xfc] ;  /* 0x0000fc00010b7983 */ /* 0x000ee20000300800 */
[C---:B------:R-:W-:Y:S03]  /*2c500*/  HMMA.16816.F32 R12, R16.reuse, R12, R20 ;  /* 0x0000000c100c723c */ /* 0x040fe60000001814 */
[----:B---3--:R-:W-:Y:S04]  /*2c510*/  STL.64 [R1+0x1158], R10 ;  /* 0x0011580a01007387 */ /* 0x008fe80000100a00 */
[----:B----4-:R0:W-:Y:S04]  /*2c520*/  STL.64 [R1+0x1150], R8 ;  /* 0x0011500801007387 */ /* 0x0101e80000100a00 */
[----:B0-----:R-:W3:Y:S04]  /*2c530*/  LDL.LU R8, [R1+0x100] ;  /* 0x0001000001087983 */ /* 0x001ee80000300800 */
[----:B------:R-:W3:Y:S04]  /*2c540*/  LDL.LU R9, [R1+0x104] ;  /* 0x0001040001097983 */ /* 0x000ee80000300800 */
[----:B------:R-:W3:Y:S04]  /*2c550*/  LDL.LU R10, [R1+0x108] ;  /* 0x00010800010a7983 */ /* 0x000ee80000300800 */
[----:B------:R-:W3:Y:S04]  /*2c560*/  LDL.LU R11, [R1+0x10c] ;  /* 0x00010c00010b7983 */ /* 0x000ee80000300800 */
[----:B------:R-:W4:Y:S04]  /*2c570*/  LDL.LU.64 R20, [R1+0x1198] ;  /* 0x0011980001147983 */ /* 0x000f280000300a00 */
[----:B------:R0:W-:Y:S04]  /*2c580*/  STL.64 [R1+0x140], R12 ;  /* 0x0001400c01007387 */ /* 0x0001e80000100a00 */
[----:B------:R1:W-:Y:S04]  /*2c590*/  STL.64 [R1+0x148], R14 ;  /* 0x0001480e01007387 */ /* 0x0003e80000100a00 */
[----:B0-----:R-:W3:Y:S04]  /*2c5a0*/  LDL.LU R12, [R1+0xd0] ;  /* 0x0000d000010c7983 */ /* 0x001ee80000300800 */
[----:B------:R-:W3:Y:S04]  /*2c5b0*/  LDL.LU R13, [R1+0xd4] ;  /* 0x0000d400010d7983 */ /* 0x000ee80000300800 */
[----:B-1----:R-:W3:Y:S01]  /*2c5c0*/  LDL.LU R14, [R1+0xd8] ;  /* 0x0000d800010e7983 */ /* 0x002ee20000300800 */
[----:B----4-:R-:W-:Y:S03]  /*2c5d0*/  HMMA.16816.F32 R20, R16, R20, R24 ;  /* 0x000000141014723c */ /* 0x010fe60000001818 */
[----:B------:R-:W4:Y:S04]  /*2c5e0*/  LDL.LU.64 R26, [R1+0x1190] ;  /* 0x00119000011a7983 */ /* 0x000f280000300a00 */
[----:B------:R-:W2:Y:S01]  /*2c5f0*/  LDL.LU.64 R24, [R1+0x1188] ;  /* 0x0011880001187983 */ /* 0x000ea20000300a00 */
[----:B------:R-:W-:-:S15]  /*2c600*/  IMAD.MOV.U32 R15, RZ, RZ, R28 ;  /* 0x000000ffff0f7224 */ /* 0x000fde00078e001c */
[----:B------:R-:W-:Y:S04]  /*2c610*/  STL.64 [R1+0x130], R20 ;  /* 0x0001301401007387 */ /* 0x000fe80000100a00 */
[----:B------:R-:W-:Y:S01]  /*2c620*/  STL [R1+0x138], R22 ;  /* 0x0001381601007387 */ /* 0x000fe20000100800 */
[----:B------:R-:W-:-:S05]  /*2c630*/  IMAD.MOV.U32 R28, RZ, RZ, R23 ;  /* 0x000000ffff1c7224 */ /* 0x000fca00078e0017 */
[----:B------:R-:W-:Y:S04]  /*2c640*/  STL [R1+0xf80], R28 ;  /* 0x000f801c01007387 */ /* 0x000fe80000100800 */
[----:B----4-:R-:W0:Y:S04]  /*2c650*/  LDSM.16.MT88.4 R20, [R27+UR5+0x8c00] ;  /* 0x008c00051b14783b */ /* 0x010e280008004200 */
[----:B0-----:R0:W-:Y:S02]  /*2c660*/  STL.64 [R1+0x10f8], R22 ;  /* 0x0010f81601007387 */ /* 0x0011e40000100a00 */
[----:B0-----:R-:W-:-:S02]  /*2c670*/  IMAD.MOV.U32 R23, RZ, RZ, R26 ;  /* 0x000000ffff177224 */ /* 0x001fc400078e001a */
[----:B--2---:R-:W-:Y:S01]  /*2c680*/  HMMA.16816.F32 R24, R16, R24, R4 ;  /* 0x000000181018723c */ /* 0x004fe20000001804 */
[----:B------:R0:W-:Y:S04]  /*2c690*/  STL.64 [R1+0x10f0], R20 ;  /* 0x0010f01401007387 */ /* 0x0001e80000100a00 */
[----:B0-----:R-:W2:Y:S04]  /*2c6a0*/  LDL.LU R20, [R1+0x1d0] ;  /* 0x0001d00001147983 */ /* 0x001ea80000300800 */
[----:B------:R-:W2:Y:S04]  /*2c6b0*/  LDL.LU R21, [R1+0x1d4] ;  /* 0x0001d40001157983 */ /* 0x000ea80000300800 */
[----:B------:R-:W2:Y:S04]  /*2c6c0*/  LDL.LU R22, [R1+0x1d8] ;  /* 0x0001d80001167983 */ /* 0x000ea80000300800 */
[----:B------:R-:W4:Y:S04]  /*2c6d0*/  LDL.LU.64 R6, [R1+0x1180] ;  /* 0x0011800001067983 */ /* 0x000f280000300a00 */
[----:B------:R-:W4:Y:S04]  /*2c6e0*/  LDL.LU.64 R4, [R1+0x1178] ;  /* 0x0011780001047983 */ /* 0x000f280000300a00 */
[----:B------:R-:W-:Y:S04]  /*2c6f0*/  STL.64 [R1+0x120], R24 ;  /* 0x0001201801007387 */ /* 0x000fe80000100a00 */
[----:B------:R0:W-:Y:S04]  /*2c700*/  STL.64 [R1+0x128], R26 ;  /* 0x0001281a01007387 */ /* 0x0001e80000100a00 */
[----:B0-----:R-:W3:Y:S04]  /*2c710*/  LDL.LU R27, [R1+0x1170] ;  /* 0x00117000011b7983 */ /* 0x001ee80000300800 */
[----:B---3--:R-:W0:Y:S04]  /*2c720*/  LDSM.16.MT88.4 R24, [R27+UR5+0x8c00] ;  /* 0x008c00051b18783b */ /* 0x008e280008004200 */
[----:B0-----:R-:W-:Y:S04]  /*2c730*/  STL.64 [R1+0x1010], R26 ;  /* 0x0010101a01007387 */ /* 0x001fe80000100a00 */
[----:B------:R0:W-:Y:S02]  /*2c740*/  STL.64 [R1+0x1008], R24 ;  /* 0x0010081801007387 */ /* 0x0001e40000100a00 */
[----:B0-----:R-:W-:-:S02]  /*2c750*/  IMAD.MOV.U32 R24, RZ, RZ, R3 ;  /* 0x000000ffff187224 */ /* 0x001fc400078e0003 */
[----:B------:R-:W-:Y:S01]  /*2c760*/  IMAD.MOV.U32 R25, RZ, RZ, R0 ;  /* 0x000000ffff197224 */ /* 0x000fe200078e0000 */
[----:B------:R-:W3:Y:S04]  /*2c770*/  LDL.LU R3, [R1+0x116c] ;  /* 0x00116c0001037983 */ /* 0x000ee80000300800 */
[----:B------:R-:W2:Y:S02]  /*2c780*/  LDL.LU R0, [R1+0x1168] ;  /* 0x0011680001007983 */ /* 0x000ea40000300800 */
[----:B----4-:R-:W-:Y:S02]  /*2c790*/  HMMA.16816.F32 R24, R16, R24, R4 ;  /* 0x000000181018723c */ /* 0x010fe40000001804 */
[----:B------:R-:W4:-:S15]  /*2c7a0*/  LDL.LU.64 R4, [R1+0x1160] ;  /* 0x0011600001047983 */ /* 0x000f1e0000300a00 */
[----:B------:R-:W-:-:S06]  /*2c7b0*/  NOP ;  /* 0x0000000000007918 */ /* 0x000fcc0000000000 */
[----:B------:R-:W-:Y:S04]  /*2c7c0*/  STL.64 [R1+0x110], R24 ;  /* 0x0001101801007387 */ /* 0x000fe80000100a00 */
[----:B------:R0:W-:Y:S01]  /*2c7d0*/  STL [R1+0x118], R26 ;  /* 0x0001181a01007387 */ /* 0x0001e20000100800 */
[----:B------:R-:W-:-:S03]  /*2c7e0*/  IMAD.MOV.U32 R28, RZ, RZ, R27 ;  /* 0x000000ffff1c7224 */ /* 0x000fc600078e001b */
[----:B------:R-:W3:Y:S04]  /*2c7f0*/  LDL R27, [R1+0xbc] ;  /* 0x0000bc00011b7983 */ /* 0x000ee80000100800 */
[----:B0-----:R-:W3:Y:S01]  /*2c800*/  LDL R26, [R1+0xb8] ;  /* 0x0000b800011a7983 */ /* 0x001ee20000100800 */
[C---:B----4-:R-:W-:Y:S03]  /*2c810*/  HMMA.16816.F32 R4, R16.reuse, R4, R8 ;  /* 0x000000041004723c */ /* 0x050fe60000001808 */
[----:B---3--:R0:W-:Y:S04]  /*2c820*/  STL.64 [R1+0x10e8], R26 ;  /* 0x0010e81a01007387 */ /* 0x0081e80000100a00 */
[----:B0-----:R-:W3:Y:S04]  /*2c830*/  LDL.LU.64 R26, [R1+0xc8] ;  /* 0x0000c800011a7983 */ /* 0x001ee80000300a00 */
[----:B------:R-:W-:Y:S04]  /*2c840*/  STL [R1+0xf84], R28 ;  /* 0x000f841c01007387 */ /* 0x000fe80000100800 */
[----:B------:R-:W4:Y:S04]  /*2c850*/  LDL.LU.64 R10, [R1+0x1158] ;  /* 0x00115800010a7983 */ /* 0x000f280000300a00 */
[----:B------:R-:W4:Y:S04]  /*2c860*/  LDL.LU.64 R8, [R1+0x1150] ;  /* 0x0011500001087983 */ /* 0x000f280000300a00 */
[----:B------:R0:W-:Y:S04]  /*2c870*/  STL.64 [R1+0x100], R4 ;  /* 0x0001000401007387 */ /* 0x0001e80000100a00 */
[----:B------:R4:W-:Y:S04]  /*2c880*/  STL.64 [R1+0x108], R6 ;  /* 0x0001080601007387 */ /* 0x0009e80000100a00 */
[----:B0-----:R-:W4:Y:S02]  /*2c890*/  LDL.LU.64 R4, [R1+0x1148] ;  /* 0x0011480001047983 */ /* 0x001f240000300a00 */
[----:B----4-:R-:W-:Y:S02]  /*2c8a0*/  HMMA.16816.F32 R4, R16, R4, R8 ;  /* 0x000000041004723c */ /* 0x010fe40000001808 */
[----:B------:R-:W4:Y:S04]  /*2c8b0*/  LDL.LU.64 R10, [R1+0x1140] ;  /* 0x00114000010a7983 */ /* 0x000f280000300a00 */
[----:B------:R-:W4:-:S15]  /*2c8c0*/  LDL.LU.64 R8, [R1+0x1138] ;  /* 0x0011380001087983 */ /* 0x000f1e0000300a00 */
[----:B------:R-:W-:-:S02]  /*2c8d0*/  NOP ;  /* 0x0000000000007918 */ /* 0x000fc40000000000 */
[----:B------:R-:W-:Y:S04]  /*2c8e0*/  STL.64 [R1+0xf0], R4 ;  /* 0x0000f00401007387 */ /* 0x000fe80000100a00 */
[----:B------:R0:W-:Y:S01]  /*2c8f0*/  STL [R1+0xf8], R6 ;  /* 0x0000f80601007387 */ /* 0x0001e20000100800 */
[----:B------:R-:W-:-:S03]  /*2c900*/  IMAD.MOV.U32 R28, RZ, RZ, R7 ;  /* 0x000000ffff1c7224 */ /* 0x000fc600078e0007 */
[----:B0-----:R-:W2:Y:S04]  /*2c910*/  LDL.LU.64 R6, [R1+0x1130] ;  /* 0x0011300001067983 */ /* 0x001ea80000300a00 */
[----:B------:R-:W4:Y:S04]  /*2c920*/  LDL.LU.64 R4, [R1+0x1128] ;  /* 0x0011280001047983 */ /* 0x000f280000300a00 */
[----:B------:R-:W-:Y:S01]  /*2c930*/  STL [R1+0xfc0], R28 ;  /* 0x000fc01c01007387 */ /* 0x000fe20000100800 */
[----:B----4-:R-:W-:-:S15]  /*2c940*/  HMMA.16816.F32 R8, R16, R4, R8 ;  /* 0x000000041008723c */ /* 0x010fde0000001808 */
[----:B------:R-:W-:-:S08]  /*2c950*/  NOP ;  /* 0x0000000000007918 */ /* 0x000fd00000000000 */
[----:B------:R-:W-:Y:S04]  /*2c960*/  STL.64 [R1+0xe0], R8 ;  /* 0x0000e00801007387 */ /* 0x000fe80000100a00 */
[----:B------:R0:W-:Y:S04]  /*2c970*/  STL.64 [R1+0xe8], R10 ;  /* 0x0000e80a01007387 */ /* 0x0001e80000100a00 */
[----:B0-----:R-:W4:Y:S04]  /*2c980*/  LDL.LU.64 R10, [R1+0x1120] ;  /* 0x00112000010a7983 */ /* 0x001f280000300a00 */
[----:B------:R-:W3:Y:S04]  /*2c990*/  LDL.LU.64 R8, [R1+0x1118] ;  /* 0x0011180001087983 */ /* 0x000ee80000300a00 */
[----:B--2---:R0:W-:Y:S04]  /*2c9a0*/  STL.64 [R1+0x10d0], R6 ;  /* 0x0010d00601007387 */ /* 0x0041e80000100a00 */
[----:B------:R-:W2:Y:S04]  /*2c9b0*/  LDL.LU R4, [R1+0x2c0] ;  /* 0x0002c00001047983 */ /* 0x000ea80000300800 */
[----:B------:R-:W2:Y:S01]  /*2c9c0*/  LDL.LU R5, [R1+0x2c4] ;  /* 0x0002c40001057983 */ /* 0x000ea20000300800 */
[----:B0-----:R-:W-:-:S02]  /*2c9d0*/  IMAD.MOV.U32 R6, RZ, RZ, R0 ;  /* 0x000000ffff067224 */ /* 0x001fc400078e0000 */
[----:B------:R-:W-:Y:S01]  /*2c9e0*/  IMAD.MOV.U32 R7, RZ, RZ, R3 ;  /* 0x000000ffff077224 */ /* 0x000fe200078e0003 */
[----:B------:R-:W2:Y:S04]  /*2c9f0*/  LDL.LU R0, [R1+0x1114] ;  /* 0x0011140001007983 */ /* 0x000ea80000300800 */
[----:B------:R-:W2:Y:S01]  /*2ca00*/  LDL.LU R3, [R1+0x1110] ;  /* 0x0011100001037983 */ /* 0x000ea20000300800 */
[----:B---3--:R-:W-:-:S15]  /*2ca10*/  HMMA.16816.F32 R12, R16, R8, R12 ;  /* 0x00000008100c723c */ /* 0x008fde000000180c */
[----:B------:R-:W-:-:S08]  /*2ca20*/  NOP ;  /* 0x0000000000007918 */ /* 0x000fd00000000000 */
[----:B------:R-:W-:Y:S04]  /*2ca30*/  STL.64 [R1+0xd0], R12 ;  /* 0x0000d00c01007387 */ /* 0x000fe80000100a00 */
[----:B------:R0:W-:Y:S04]  /*2ca40*/  STL.64 [R1+0xd8], R14 ;  /* 0x0000d80e01007387 */ /* 0x0001e80000100a00 */
[----:B0-----:R-:W3:Y:S04]  /*2ca50*/  LDL.LU.64 R14, [R1+0x1108] ;  /* 0x00110800010e7983 */ /* 0x001ee80000300a00 */
[----:B------:R-:W4:Y:S02]  /*2ca60*/  LDL.LU.64 R12, [R1+0x1100] ;  /* 0x00110000010c7983 */ /* 0x000f240000300a00 */
[----:B----4-:R-:W-:Y:S02]  /*2ca70*/  HMMA.16816.F32 R16, R16, R12, R20 ;  /* 0x0000000c1010723c */ /* 0x010fe40000001814 */
[----:B------:R-:W4:Y:S04]  /*2ca80*/  LDL.LU.64 R22, [R1+0x10f8] ;  /* 0x0010f80001167983 */ /* 0x000f280000300a00 */
[----:B------:R-:W4:Y:S04]  /*2ca90*/  LDL.LU.64 R20, [R1+0x10f0] ;  /* 0x0010f00001147983 */ /* 0x000f280000300a00 */
[----:B---3--:R0:W-:Y:S04]  /*2caa0*/  STL.64 [R1+0x10d8], R14 ;  /* 0x0010d80e01007387 */ /* 0x0081e80000100a00 */
[----:B------:R-:W3:Y:S04]  /*2cab0*/  LDL.LU R12, [R1+0x2a0] ;  /* 0x0002a000010c7983 */ /* 0x000ee80000300800 */
[----:B------:R-:W3:Y:S01]  /*2cac0*/  LDL.LU R13, [R1+0x2a4] ;  /* 0x0002a400010d7983 */ /* 0x000ee20000300800 */
[----:B0-----:R-:W-:-:S02]  /*2cad0*/  IMAD.MOV.U32 R14, RZ, RZ, R11 ;  /* 0x000000ffff0e7224 */ /* 0x001fc400078e000b */
[----:B------:R-:W-:Y:S02]  /*2cae0*/  IMAD.MOV.U32 R15, RZ, RZ, R10 ;  /* 0x000000ffff0f7224 */ /* 0x000fe400078e000a */
[----:B------:R-:W-:Y:S02]  /*2caf0*/  IMAD.MOV.U32 R10, RZ, RZ, R26 ;  /* 0x000000ffff0a7224 */ /* 0x000fe400078e001a */
[----:B------:R-:W-:Y:S01]  /*2cb00*/  IMAD.MOV.U32 R11, RZ, RZ, R27 ;  /* 0x000000ffff0b7224 */ /* 0x000fe200078e001b */
[----:B------:R2:W-:Y:S04]  /*2cb10*/  STL.64 [R1+0xee8], R18 ;  /* 0x000ee81201007387 */ /* 0x0005e80000100a00 */
[----:B------:R-:W-:Y:S01]  /*2cb20*/  STL.64 [R1+0xee0], R16 ;  /* 0x000ee01001007387 */ /* 0x000fe20000100a00 */
        /* <DEDUP_REMOVED lines=8> */
[----:B------:R1:W-:Y:S01]  /*2cbb0*/  STL.64 [R1+0x458], R6 ;  /* 0x0004580601007387 */ /* 0x0003e20000100a00 */
[----:B0-----:R-:W-:Y:S02]  /*2cbc0*/  IMAD.MOV.U32 R4, RZ, RZ, R29 ;  /* 0x000000ffff047224 */ /* 0x001fe400078e001d */
[----:B------:R-:W-:Y:S01]  /*2cbd0*/  IMAD.MOV.U32 R5, RZ, RZ, R2 ;  /* 0x000000ffff057224 */ /* 0x000fe200078e0002 */
[----:B------:R-:W4:Y:S04]  /*2cbe0*/  LDL.LU R29, [R1+0x10e4] ;  /* 0x0010e400011d7983 */ /* 0x000f280000300800 */
[----:B------:R-:W3:Y:S04]  /*2cbf0*/  LDL.LU R2, [R1+0x10e0] ;  /* 0x0010e00001027983 */ /* 0x000ee80000300800 */
[----:B-1----:R-:W2:Y:S04]  /*2cc00*/  LDL.LU R6, [R1+0x298] ;  /* 0x0002980001067983 */ /* 0x002ea80000300800 */
[----:B------:R-:W2:Y:S04]  /*2cc10*/  LDL.LU R7, [R1+0x29c] ;  /* 0x00029c0001077983 */ /* 0x000ea80000300800 */
[----:B------:R4:W-:Y:S04]  /*2cc20*/  STL.64 [R1+0x10c0], R10 ;  /* 0x0010c00a01007387 */ /* 0x0009e80000100a00 */
[----:B------:R-:W2:Y:S04]  /*2cc30*/  LDL.LU R8, [R1+0x2b0] ;  /* 0x0002b00001087983 */ /* 0x000ea80000300800 */
[----:B------:R-:W2:Y:S04]  /*2cc40*/  LDL.LU R9, [R1+0x2b4] ;  /* 0x0002b40001097983 */ /* 0x000ea80000300800 */
[----:B------:R-:W-:Y:S04]  /*2cc50*/  STL [R1+0xe14], R0 ;  /* 0x000e140001007387 */ /* 0x000fe80000100800 */
[----:B------:R-:W-:Y:S01]  /*2cc60*/  STL [R1+0xe10], R3 ;  /* 0x000e100301007387 */ /* 0x000fe20000100800 */
[----:B----4-:R-:W-:-:S02]  /*2cc70*/  IMAD.MOV.U32 R10, RZ, RZ, R29 ;  /* 0x000000ffff0a7224 */ /* 0x010fc400078e001d */
[----:B---3--:R-:W-:-:S07]  /*2cc80*/  IMAD.MOV.U32 R11, RZ, RZ, R2 ;  /* 0x000000ffff0b7224 */ /* 0x008fce00078e0002 */
[----:B--2---:R-:W-:-:S15]  /*2cc90*/  HMMA.16816.F32 R24, R20, R26, R8 ;  /* 0x0000001a1418723c */ /* 0x004fde0000001808 */
[----:B------:R-:W-:-:S08]  /*2cca0*/  NOP ;  /* 0x0000000000007918 */ /* 0x000fd00000000000 */
[----:B------:R-:W-:Y:S04]  /*2ccb0*/  STL.64 [R1+0x440], R24 ;  /* 0x0004401801007387 */ /* 0x000fe80000100a00 */
[----:B------:R0:W-:Y:S04]  /*2ccc0*/  STL.64 [R1+0x448], R26 ;  /* 0x0004481a01007387 */ /* 0x0001e80000100a00 */
[----:B------:R-:W2:Y:S04]  /*2ccd0*/  LDL.LU.64 R10, [R1+0x88] ;  /* 0x00008800010a7983 */ /* 0x000ea80000300a00 */
[----:B0-----:R-:W3:Y:S04]  /*2cce0*/  LDL.LU.64 R26, [R1+0x48] ;  /* 0x00004800011a7983 */ /* 0x001ee80000300a00 */
[----:B---3--:R0:W-:Y:S04]  /*2ccf0*/  STL.64 [R1+0x1098], R26 ;  /* 0x0010981a01007387 */ /* 0x0081e80000100a00 */
[----:B0-----:R-:W3:Y:S04]  /*2cd00*/  LDL.64 R26, [R1+0x68] ;  /* 0x00006800011a7983 */ /* 0x001ee80000100a00 */
[----:B---3--:R0:W-:Y:S04]  /*2cd10*/  STL.64 [R1+0x10b0], R26 ;  /* 0x0010b01a01007387 */ /* 0x0081e80000100a00 */
[----:B0-----:R-:W3:Y:S01]  /*2cd20*/  LDL.LU.64 R26, [R1+0xa8] ;  /* 0x0000a800011a7983 */ /* 0x001ee20000300a00 */
[----:B------:R-:W-:-:S02]  /*2cd30*/  IMAD.MOV.U32 R2, RZ, RZ, R24 ;  /* 0x000000ffff027224 */ /* 0x000fc400078e0018 */
[----:B------:R-:W-:-:S03]  /*2cd40*/  IMAD.MOV.U32 R29, RZ, RZ, R25 ;  /* 0x000000ffff1d7224 */ /* 0x000fc600078e0019 */
[----:B------:R-:W-:Y:S04]  /*2cd50*/  STL [R1+0xe1c], R2 ;  /* 0x000e1c0201007387 */ /* 0x000fe80000100800 */
[----:B------:R-:W-:Y:S01]  /*2cd60*/  STL [R1+0xe18], R29 ;  /* 0x000e181d01007387 */ /* 0x000fe20000100800 */
[----:B---3--:R-:W-:-:S15]  /*2cd70*/  HMMA.16816.F32 R12, R20, R26, R12 ;  /* 0x0000001a140c723c */ /* 0x008fde000000180c */
[----:B------:R-:W-:-:S08]  /*2cd80*/  NOP ;  /* 0x0000000000007918 */ /* 0x000fd00000000000 */
[----:B------:R0:W-:Y:S04]  /*2cd90*/  STL.64 [R1+0x430], R12 ;  /* 0x0004300c01007387 */ /* 0x0001e80000100a00 */
[----:B------:R1:W-:Y:S01]  /*2cda0*/  STL.64 [R1+0x438], R14 ;  /* 0x0004380e01007387 */ /* 0x0003e20000100a00 */
[----:B0-----:R-:W-:-:S03]  /*2cdb0*/  IMAD.MOV.U32 R13, RZ, RZ, R26 ;  /* 0x000000ffff0d7224 */ /* 0x001fc600078e001a */
[----:B-1----:R-:W3:Y:S01]  /*2cdc0*/  LDL.LU.64 R14, [R1+0x10d8] ;  /* 0x0010d800010e7983 */ /* 0x002ee20000300a00 */
[----:B------:R-:W-:-:S03]  /*2cdd0*/  IMAD.MOV.U32 R12, RZ, RZ, R27 ;  /* 0x000000ffff0c7224 */ /* 0x000fc600078e001b */
[----:B------:R-:W4:Y:S01]  /*2cde0*/  LDL.LU.64 R26, [R1+0x78] ;  /* 0x00007800011a7983 */ /* 0x000f220000300a00 */
[C---:B------:R-:W-:Y:S03]  /*2cdf0*/  HMMA.16816.F32 R4, R20.reuse, R18, R4 ;  /* 0x000000121404723c */ /* 0x040fe60000001804 */
        /* <DEDUP_REMOVED lines=9> */
[----:B------:R-:W4:Y:S04]  /*2ce90*/  LDL.LU R14, [R1+0x248] ;  /* 0x00024800010e7983 */ /* 0x000f280000300800 */
[----:B------:R-:W4:Y:S04]  /*2cea0*/  LDL.LU R15, [R1+0x24c] ;  /* 0x00024c00010f7983 */ /* 0x000f280000300800 */
[----:B----4-:R-:W-:Y:S04]  /*2ceb0*/  STL.64 [R1+0x10a8], R14 ;  /* 0x0010a80e01007387 */ /* 0x010fe80000100a00 */
[----:B---3--:R0:W-:Y:S04]  /*2cec0*/  STL.64 [R1+0x10a0], R12 ;  /* 0x0010a00c01007387 */ /* 0x0081e80000100a00 */
[----:B0-----:R-:W3:Y:S04]  /*2ced0*/  LDL.LU R12, [R1+0x260] ;  /* 0x00026000010c7983 */ /* 0x001ee80000300800 */
[----:B------:R-:W3:Y:S04]  /*2cee0*/  LDL.LU R13, [R1+0x264] ;  /* 0x00026400010d7983 */ /* 0x000ee80000300800 */
[----:B------:R-:W3:Y:S04]  /*2cef0*/  LDL.LU R14, [R1+0x268] ;  /* 0x00026800010e7983 */ /* 0x000ee80000300800 */
[----:B------:R-:W3:Y:S04]  /*2cf00*/  LDL.LU R15, [R1+0x26c] ;  /* 0x00026c00010f7983 */ /* 0x000ee80000300800 */
[----:B------:R-:W-:Y:S04]  /*2cf10*/  STL.64 [R1+0x420], R4 ;  /* 0x0004200401007387 */ /* 0x000fe80000100a00 */
[----:B------:R0:W-:Y:S04]  /*2cf20*/  STL.64 [R1+0x428], R6 ;  /* 0x0004280601007387 */ /* 0x0001e80000100a00 */
[----:B0-----:R-:W4:Y:S01]  /*2cf30*/  LDL.LU.64 R6, [R1+0x10d0] ;  /* 0x0010d00001067983 */ /* 0x001f220000300a00 */
[----:B--2---:R-:W-:Y:S03]  /*2cf40*/  HMMA.16816.F32 R24, R20, R10, R24 ;  /* 0x0000000a1418723c */ /* 0x004fe60000001818 */
[----:B------:R0:W-:Y:S04]  /*2cf50*/  STL [R1+0xfe4], R18 ;  /* 0x000fe41201007387 */ /* 0x0001e80000100800 */
[----:B------:R1:W-:Y:S04]  /*2cf60*/  STL [R1+0xfe0], R19 ;  /* 0x000fe01301007387 */ /* 0x0003e80000100800 */
[----:B------:R-:W2:Y:S01]  /*2cf70*/  LDL.LU R16, [R1+0x270] ;  /* 0x0002700001107983 */ /* 0x000ea20000300800 */
[----:B------:R-:W-:-:S02]  /*2cf80*/  IMAD.MOV.U32 R5, RZ, RZ, R10 ;  /* 0x000000ffff057224 */ /* 0x000fc400078e000a */
[----:B------:R-:W-:Y:S02]  /*2cf90*/  IMAD.MOV.U32 R4, RZ, RZ, R11 ;  /* 0x000000ffff047224 */ /* 0x000fe400078e000b */
[----:B----4-:R-:W-:Y:S02]  /*2cfa0*/  IMAD.MOV.U32 R17, RZ, RZ, R6 ;  /* 0x000000ffff117224 */ /* 0x010fe400078e0006 */
[----:B0-----:R-:W-:Y:S01]  /*2cfb0*/  IMAD.MOV.U32 R18, RZ, RZ, R7 ;  /* 0x000000ffff127224 */ /* 0x001fe200078e0007 */
[----:B------:R-:W4:Y:S04]  /*2cfc0*/  LDL.LU R6, [R1+0x10cc] ;  /* 0x0010cc0001067983 */ /* 0x000f280000300800 */
[----:B------:R-:W4:Y:S04]  /*2cfd0*/  LDL.LU R7, [R1+0x10c8] ;  /* 0x0010c80001077983 */ /* 0x000f280000300800 */
[----:B-1----:R-:W2:Y:S04]  /*2cfe0*/  LDL.LU R19, [R1+0x27c] ;  /* 0x00027c0001137983 */ /* 0x002ea80000300800 */
[----:B------:R-:W3:Y:S04]  /*2cff0*/  LDL.LU.64 R10, [R1+0x10c0] ;  /* 0x0010c000010a7983 */ /* 0x000ee80000300a00 */
[----:B------:R-:W-:Y:S04]  /*2d000*/  STL.64 [R1+0x410], R24 ;  /* 0x0004101801007387 */ /* 0x000fe80000100a00 */
[----:B------:R0:W-:Y:S04]  /*2d010*/  STL.64 [R1+0x418], R26 ;  /* 0x0004181a01007387 */ /* 0x0001e80000100a00 */
[----:B0-----:R-:W2:Y:S01]  /*2d020*/  LDL.LU.64 R26, [R1+0x10b8] ;  /* 0x0010b800011a7983 */ /* 0x001ea20000300a00 */
[----:B------:R-:W-:-:S02]  /*2d030*/  IMAD.MOV.U32 R8, RZ, RZ, R24 ;  /* 0x000000ffff087224 */ /* 0x000fc400078e0018 */
[----:B------:R-:W-:Y:S01]  /*2d040*/  IMAD.MOV.U32 R9, RZ, RZ, R25 ;  /* 0x000000ffff097224 */ /* 0x000fe200078e0019 */
[----:B----4-:R0:W-:Y:S04]  /*2d050*/  STL.64 [R1+0x1040], R6 ;  /* 0x0010400601007387 */ /* 0x0101e80000100a00 */
[----:B------:R-:W-:Y:S04]  /*2d060*/  STL.64 [R1+0x1038], R4 ;  /* 0x0010380401007387 */ /* 0x000fe80000100a00 */
[----:B0-----:R-:W4:Y:S01]  /*2d070*/  LDL.LU.64 R6, [R1+0x58] ;  /* 0x0000580001067983 */ /* 0x001f220000300a00 */
[----:B--2---:R-:W-:Y:S03]  /*2d080*/  HMMA.16816.F32 R16, R20, R26, R16 ;  /* 0x0000001a1410723c */ /* 0x004fe60000001810 */
[----:B------:R0:W-:Y:S04]  /*2d090*/  STL [R1+0xe24], R8 ;  /* 0x000e240801007387 */ /* 0x0001e80000100800 */
[----:B------:R1:W-:Y:S04]  /*2d0a0*/  STL [R1+0xe20], R9 ;  /* 0x000e200901007387 */ /* 0x0003e80000100800 */
[----:B---3--:R2:W-:Y:S04]  /*2d0b0*/  STL.64 [R1+0x1090], R10 ;  /* 0x0010900a01007387 */ /* 0x0085e80000100a00 */
[----:B0-----:R-:W4:Y:S04]  /*2d0c0*/  LDL.LU R8, [R1+0x250] ;  /* 0x0002500001087983 */ /* 0x001f280000300800 */
[----:B-1----:R-:W4:Y:S04]  /*2d0d0*/  LDL.LU R9, [R1+0x254] ;  /* 0x0002540001097983 */ /* 0x002f280000300800 */
[----:B--2---:R-:W4:Y:S04]  /*2d0e0*/  LDL.LU R10, [R1+0x258] ;  /* 0x00025800010a7983 */ /* 0x004f280000300800 */
[----:B------:R-:W4:Y:S04]  /*2d0f0*/  LDL.LU R11, [R1+0x25c] ;  /* 0x00025c00010b7983 */ /* 0x000f280000300800 */
[----:B------:R-:W-:Y:S04]  /*2d100*/  STL.64 [R1+0x400], R16 ;  /* 0x0004001001007387 */ /* 0x000fe80000100a00 */
[----:B------:R0:W-:Y:S02]  /*2d110*/  STL.64 [R1+0x408], R18 ;  /* 0x0004081201007387 */ /* 0x0001e40000100a00 */
[----:B0-----:R-:W-:-:S02]  /*2d120*/  IMAD.MOV.U32 R18, RZ, RZ, R26 ;  /* 0x000000ffff127224 */ /* 0x001fc400078e001a */
[----:B------:R-:W-:Y:S02]  /*2d130*/  IMAD.MOV.U32 R19, RZ, RZ, R27 ;  /* 0x000000ffff137224 */ /* 0x000fe400078e001b */
        /* <DEDUP_REMOVED lines=8> */
[----:B------:R-:W2:Y:S01]  /*2d1c0*/  LDL.LU.64 R26, [R1+0x1098] ;  /* 0x00109800011a7983 */ /* 0x000ea20000300a00 */
[----:B----4-:R-:W-:Y:S06]  /*2d1d0*/  HMMA.16816.F32 R8, R20, R6, R8 ;  /* 0x000000061408723c */ /* 0x010fec0000001808 */
[----:B------:R-:W-:-:S02]  /*2d1e0*/  IMAD.MOV.U32 R17, RZ, RZ, R6 ;  /* 0x000000ffff117224 */ /* 0x000fc400078e0006 */
[----:B------:R-:W-:Y:S01]  /*2d1f0*/  IMAD.MOV.U32 R16, RZ, RZ, R7 ;  /* 0x000000ffff107224 */ /* 0x000fe200078e0007 */
[----:B------:R-:W-:-:S14]  /*2d200*/  STL [R1+0xfd0], R28 ;  /* 0x000fd01c01007387 */ /* 0x000fdc0000100800 */
[----:B------:R-:W-:Y:S04]  /*2d210*/  STL.64 [R1+0x3e0], R8 ;  /* 0x0003e00801007387 */ /* 0x000fe80000100a00 */
[----:B------:R-:W-:Y:S04]  /*2d220*/  STL.64 [R1+0x3e8], R10 ;  /* 0x0003e80a01007387 */ /* 0x000fe80000100a00 */
[----:B------:R-:W-:Y:S04]  /*2d230*/  STL.64 [R1+0xff0], R18 ;  /* 0x000ff01201007387 */ /* 0x000fe80000100a00 */
[----:B------:R-:W-:Y:S01]  /*2d240*/  STL.64 [R1+0xfe8], R16 ;  /* 0x000fe81001007387 */ /* 0x000fe20000100a00 */
[----:B--2---:R-:W-:-:S15]  /*2d250*/  HMMA.16816.F32 R4, R20, R26, R12 ;  /* 0x0000001a1404723c */ /* 0x004fde000000180c */
[----:B------:R-:W-:-:S08]  /*2d260*/  NOP ;  /* 0x0000000000007918 */ /* 0x000fd00000000000 */
[----:B------:R-:W-:Y:S04]  /*2d270*/  STL.64 [R1+0x3d0], R4 ;  /* 0x0003d00401007387 */ /* 0x000fe80000100a00 */
[----:B------:R0:W-:Y:S04]  /*2d280*/  STL.64 [R1+0x3d8], R6 ;  /* 0x0003d80601007387 */ /* 0x0001e80000100a00 */
[----:B0-----:R-:W2:Y:S04]  /*2d290*/  LDL.LU.64 R6, [R1+0x8] ;  /* 0x0000080001067983 */ /* 0x001ea80000300a00 */
[----:B--2---:R0:W-:Y:S04]  /*2d2a0*/  STL.64 [R1+0x1058], R6 ;  /* 0x0010580601007387 */ /* 0x0041e80000100a00 */
[----:B------:R-:W2:Y:S04]  /*2d2b0*/  LDL.LU R12, [R1+0x1e0] ;  /* 0x0001e000010c7983 */ /* 0x000ea80000300800 */
[----:B------:R-:W2:Y:S04]  /*2d2c0*/  LDL.LU R13, [R1+0x1e4] ;  /* 0x0001e400010d7983 */ /* 0x000ea80000300800 */
[----:B------:R-:W3:Y:S04]  /*2d2d0*/  LDL.LU R14, [R1+0x1e8] ;  /* 0x0001e800010e7983 */ /* 0x000ee80000300800 */
[----:B------:R-:W3:Y:S04]  /*2d2e0*/  LDL.LU R15, [R1+0x1ec] ;  /* 0x0001ec00010f7983 */ /* 0x000ee80000300800 */
[----:B------:R-:W4:Y:S04]  /*2d2f0*/  LDL.LU R8, [R1+0x230] ;  /* 0x0002300001087983 */ /* 0x000f280000300800 */
[----:B------:R-:W4:Y:S04]  /*2d300*/  LDL.LU R9, [R1+0x234] ;  /* 0x0002340001097983 */ /* 0x000f280000300800 */
[----:B------:R-:W4:Y:S04]  /*2d310*/  LDL.LU R10, [R1+0x238] ;  /* 0x00023800010a7983 */ /* 0x000f280000300800 */
[----:B------:R-:W4:Y:S04]  /*2d320*/  LDL.LU R11, [R1+0x23c] ;  /* 0x00023c00010b7983 */ /* 0x000f280000300800 */
[----:B------:R-:W4:Y:S04]  /*2d330*/  LDL.LU.64 R18, [R1+0x38] ;  /* 0x0000380001127983 */ /* 0x000f280000300a00 */
[----:B0-----:R-:W2:Y:S04]  /*2d340*/  LDL.LU.64 R6, [R1+0x18] ;  /* 0x0000180001067983 */ /* 0x001ea80000300a00 */
[----:B--2---:R0:W-:Y:S04]  /*2d350*/  STL.64 [R1+0x1070], R6 ;  /* 0x0010700601007387 */ /* 0x0041e80000100a00 */
[----:B0-----:R-:W2:Y:S04]  /*2d360*/  LDL.LU.64 R6, [R1+0x28] ;  /* 0x0000280001067983 */ /* 0x001ea80000300a00 */
        /* <DEDUP_REMOVED lines=17> */
[----:B------:R-:W4:Y:S01]  /*2d480*/  LDL.LU R15, [R1+0x21c] ;  /* 0x00021c00010f7983 */ /* 0x000f220000300800 */
[----:B------:R-:W-:Y:S01]  /*2d490*/  HMMA.16816.F32 R8, R20, R18, R8 ;  /* 0x000000121408723c */ /* 0x000fe20000001808 */
[----:B------:R-:W-:-:S02]  /*2d4a0*/  IMAD.MOV.U32 R0, RZ, RZ, R27 ;  /* 0x000000ffff007224 */ /* 0x000fc400078e001b */
[----:B------:R-:W-:-:S03]  /*2d4b0*/  IMAD.MOV.U32 R2, RZ, RZ, R26 ;  /* 0x000000ffff027224 */ /* 0x000fc600078e001a */
[----:B------:R-:W-:Y:S01]  /*2d4c0*/  IMAD.MOV.U32 R3, RZ, RZ, R19 ;  /* 0x000000ffff037224 */ /* 0x000fe200078e0013 */
[----:B----4-:R-:W-:Y:S04]  /*2d4d0*/  STL.64 [R1+0x1080], R14 ;  /* 0x0010800e01007387 */ /* 0x010fe80000100a00 */
[----:B---3--:R0:W-:Y:S04]  /*2d4e0*/  STL.64 [R1+0x1078], R12 ;  /* 0x0010780c01007387 */ /* 0x0081e80000100a00 */
[----:B0-----:R-:W3:Y:S04]  /*2d4f0*/  LDL.LU R12, [R1+0x220] ;  /* 0x00022000010c7983 */ /* 0x001ee80000300800 */
[----:B------:R-:W3:Y:S04]  /*2d500*/  LDL.LU R13, [R1+0x224] ;  /* 0x00022400010d7983 */ /* 0x000ee80000300800 */
[----:B------:R-:W3:Y:S04]  /*2d510*/  LDL.LU R14, [R1+0x228] ;  /* 0x00022800010e7983 */ /* 0x000ee80000300800 */
[----:B------:R-:W3:Y:S04]  /*2d520*/  LDL.LU R15, [R1+0x22c] ;  /* 0x00022c00010f7983 */ /* 0x000ee80000300800 */
[----:B------:R-:W4:Y:S04]  /*2d530*/  LDL.LU R24, [R1+0x1c0] ;  /* 0x0001c00001187983 */ /* 0x000f280000300800 */
[----:B------:R-:W4:Y:S04]  /*2d540*/  LDL.LU R25, [R1+0x1c4] ;  /* 0x0001c40001197983 */ /* 0x000f280000300800 */
[----:B------:R-:W4:Y:S04]  /*2d550*/  LDL.LU R26, [R1+0x1c8] ;  /* 0x0001c800011a7983 */ /* 0x000f280000300800 */
[----:B------:R-:W4:Y:S04]  /*2d560*/  LDL.LU R27, [R1+0x1cc] ;  /* 0x0001cc00011b7983 */ /* 0x000f280000300800 */
[----:B------:R-:W-:Y:S04]  /*2d570*/  STL [R1+0xfc8], R0 ;  /* 0x000fc80001007387 */ /* 0x000fe80000100800 */
[----:B------:R-:W-:Y:S04]  /*2d580*/  STL [R1+0xfc4], R2 ;  /* 0x000fc40201007387 */ /* 0x000fe80000100800 */
[----:B------:R0:W-:Y:S04]  /*2d590*/  STL.64 [R1+0x3c0], R8 ;  /* 0x0003c00801007387 */ /* 0x0001e80000100a00 */
[----:B------:R1:W-:Y:S01]  /*2d5a0*/  STL.64 [R1+0x3c8], R10 ;  /* 0x0003c80a01007387 */ /* 0x0003e20000100a00 */
[----:B0-----:R-:W-:-:S03]  /*2d5b0*/  IMAD.MOV.U32 R8, RZ, RZ, R18 ;  /* 0x000000ffff087224 */ /* 0x001fc600078e0012 */
[----:B-1----:R-:W4:Y:S04]  /*2d5c0*/  LDL.LU.64 R10, [R1+0x1090] ;  /* 0x00109000010a7983 */ /* 0x002f280000300a00 */
[----:B------:R-:W4:Y:S04]  /*2d5d0*/  LDL.LU R18, [R1+0xb8] ;  /* 0x0000b80001127983 */ /* 0x000f280000300800 */
[----:B------:R-:W4:Y:S01]  /*2d5e0*/  LDL.LU R19, [R1+0xbc] ;  /* 0x0000bc0001137983 */ /* 0x000f220000300800 */
[----:B--2---:R-:W-:Y:S02]  /*2d5f0*/  IMAD.MOV.U32 R29, RZ, RZ, R6 ;  /* 0x000000ffff1d7224 */ /* 0x004fe400078e0006 */
[----:B------:R-:W-:Y:S01]  /*2d600*/  IMAD.MOV.U32 R9, RZ, RZ, R7 ;  /* 0x000000ffff097224 */ /* 0x000fe200078e0007 */
[----:B---3--:R-:W-:Y:S01]  /*2d610*/  HMMA.16816.F32 R12, R20, R6, R12 ;  /* 0x00000006140c723c */ /* 0x008fe2000000180c */
[----:B----4-:R0:W-:Y:S02]  /*2d620*/  STL.64 [R1+0x1000], R18 ;  /* 0x0010001201007387 */ /* 0x0101e40000100a00 */
[----:B0-----:R-:W-:-:S02]  /*2d630*/  IMAD.MOV.U32 R18, RZ, RZ, R10 ;  /* 0x000000ffff127224 */ /* 0x001fc400078e000a */
[----:B------:R-:W-:Y:S01]  /*2d640*/  IMAD.MOV.U32 R19, RZ, RZ, R11 ;  /* 0x000000ffff137224 */ /* 0x000fe200078e000b */
[----:B------:R-:W2:Y:S04]  /*2d650*/  LDL.LU R10, [R1+0x108c] ;  /* 0x00108c00010a7983 */ /* 0x000ea80000300800 */
[----:B------:R-:W2:Y:S04]  /*2d660*/  LDL.LU R11, [R1+0x1088] ;  /* 0x00108800010b7983 */ /* 0x000ea80000300800 */
[----:B------:R-:W-:Y:S09]  /*2d670*/  STL [R1+0xfcc], R3 ;  /* 0x000fcc0301007387 */ /* 0x000ff20000100800 */
        /* <DEDUP_REMOVED lines=20> */
[----:B------:R-:W3:Y:S04]  /*2d7c0*/  LDL.LU.64 R6, [R1+0x1040] ;  /* 0x0010400001067983 */ /* 0x000ee80000300a00 */
[----:B------:R-:W4:Y:S01]  /*2d7d0*/  LDL.LU.64 R4, [R1+0x1038] ;  /* 0x0010380001047983 */ /* 0x000f220000300a00 */
[----:B---3--:R-:W-:-:S15]  /*2d7e0*/  HMMA.16816.F32 R12, R20, R6, R12 ;  /* 0x00000006140c723c */ /* 0x008fde000000180c */
[----:B------:R-:W-:-:S08]  /*2d7f0*/  NOP ;  /* 0x0000000000007918 */ /* 0x000fd00000000000 */
[----:B------:R-:W-:Y:S04]  /*2d800*/  STL.64 [R1+0x380], R12 ;  /* 0x0003800c01007387 */ /* 0x000fe80000100a00 */
[----:B------:R0:W-:Y:S04]  /*2d810*/  STL.64 [R1+0x388], R14 ;  /* 0x0003880e01007387 */ /* 0x0001e80000100a00 */
[----:B0-----:R-:W2:Y:S04]  /*2d820*/  LDL.LU.64 R14, [R1+0x1030] ;  /* 0x00103000010e7983 */ /* 0x001ea80000300a00 */
[----:B------:R-:W2:Y:S04]  /*2d830*/  LDL.LU.64 R12, [R1+0x1028] ;  /* 0x00102800010c7983 */ /* 0x000ea80000300a00 */
[----:B------:R-:W-:Y:S04]  /*2d840*/  STL.64 [R1+0xfb8], R6 ;  /* 0x000fb80601007387 */ /* 0x000fe80000100a00 */
[----:B----4-:R0:W-:Y:S04]  /*2d850*/  STL.64 [R1+0xff8], R4 ;  /* 0x000ff80401007387 */ /* 0x0101e80000100a00 */
[----:B0-----:R-:W3:Y:S04]  /*2d860*/  LDL.LU R4, [R1+0x1a0] ;  /* 0x0001a00001047983 */ /* 0x001ee80000300800 */
[----:B------:R-:W3:Y:S04]  /*2d870*/  LDL.LU R5, [R1+0x1a4] ;  /* 0x0001a40001057983 */ /* 0x000ee80000300800 */
[----:B------:R-:W3:Y:S04]  /*2d880*/  LDL.LU R6, [R1+0x1a8] ;  /* 0x0001a80001067983 */ /* 0x000ee80000300800 */
[----:B------:R-:W3:Y:S01]  /*2d890*/  LDL.LU R7, [R1+0x1ac] ;  /* 0x0001ac0001077983 */ /* 0x000ee20000300800 */
[----:B--2---:R-:W-:-:S15]  /*2d8a0*/  HMMA.16816.F32 R12, R20, R10, R12 ;  /* 0x0000000a140c723c */ /* 0x004fde000000180c */
[----:B------:R-:W-:-:S08]  /*2d8b0*/  NOP ;  /* 0x0000000000007918 */ /* 0x000fd00000000000 */
[----:B------:R-:W-:Y:S04]  /*2d8c0*/  STL.64 [R1+0x1d0], R12 ;  /* 0x0001d00c01007387 */ /* 0x000fe80000100a00 */
[----:B------:R0:W-:Y:S04]  /*2d8d0*/  STL.64 [R1+0x1d8], R14 ;  /* 0x0001d80e01007387 */ /* 0x0001e80000100a00 */
[----:B0-----:R-:W2:Y:S04]  /*2d8e0*/  LDL.LU.64 R14, [R1+0x1020] ;  /* 0x00102000010e7983 */ /* 0x001ea80000300a00 */
[----:B------:R-:W4:Y:S04]  /*2d8f0*/  LDL.LU.64 R12, [R1+0x1018] ;  /* 0x00101800010c7983 */ /* 0x000f280000300a00 */
[----:B------:R-:W-:Y:S04]  /*2d900*/  STL.64 [R1+0xf90], R10 ;  /* 0x000f900a01007387 */ /* 0x000fe80000100a00 */
[----:B------:R-:W-:Y:S01]  /*2d910*/  STL.64 [R1+0xf88], R8 ;  /* 0x000f880801007387 */ /* 0x000fe20000100a00 */
[----:B--2---:R-:W-:Y:S03]  /*2d920*/  HMMA.16816.F32 R20, R20, R14, R24 ;  /* 0x0000000e1414723c */ /* 0x004fe60000001818 */
[----:B------:R-:W2:Y:S04]  /*2d930*/  LDL.LU.64 R26, [R1+0x1010] ;  /* 0x00101000011a7983 */ /* 0x000ea80000300a00 */
[----:B------:R-:W2:-:S15]  /*2d940*/  LDL.LU.64 R24, [R1+0x1008] ;  /* 0x0010080001187983 */ /* 0x000e9e0000300a00 */
[----:B------:R-:W-:-:S01]  /*2d950*/  NOP ;  /* 0x0000000000007918 */ /* 0x000fc20000000000 */
[----:B------:R0:W-:Y:S04]  /*2d960*/  STL.64 [R1+0x1c0], R20 ;  /* 0x0001c01401007387 */ /* 0x0001e80000100a00 */
[----:B------:R1:W-:Y:S04]  /*2d970*/  STL.64 [R1+0x1c8], R22 ;  /* 0x0001c81601007387 */ /* 0x0003e80000100a00 */
[----:B0-----:R-:W2:Y:S04]  /*2d980*/  LDL.LU R20, [R1+0x1b0] ;  /* 0x0001b00001147983 */ /* 0x001ea80000300800 */
[----:B------:R-:W2:Y:S04]  /*2d990*/  LDL.LU R21, [R1+0x1b4] ;  /* 0x0001b40001157983 */ /* 0x000ea80000300800 */
[----:B-1----:R-:W2:Y:S04]  /*2d9a0*/  LDL.LU R22, [R1+0x1b8] ;  /* 0x0001b80001167983 */ /* 0x002ea80000300800 */
[----:B------:R-:W2:Y:S02]  /*2d9b0*/  LDL.LU R23, [R1+0x1bc] ;  /* 0x0001bc0001177983 */ /* 0x000ea40000300800 */
[----:B--2---:R-:W-:-:S15]  /*2d9c0*/  HMMA.16816.F32 R16, R24, R18, R20 ;  /* 0x000000121810723c */ /* 0x004fde0000001814 */
[----:B------:R-:W-:-:S09]  /*2d9d0*/  NOP ;  /* 0x0000000000007918 */ /* 0x000fd20000000000 */
[----:B------:R-:W-:Y:S02]  /*2d9e0*/  IMAD.MOV.U32 R20, RZ, RZ, R16 ;  /* 0x000000ffff147224 */ /* 0x000fe400078e0010 */
[----:B------:R-:W-:Y:S02]  /*2d9f0*/  IMAD.MOV.U32 R21, RZ, RZ, R17 ;  /* 0x000000ffff157224 */ /* 0x000fe400078e0011 */
[----:B------:R-:W-:Y:S01]  /*2da00*/  IMAD.MOV.U32 R22, RZ, RZ, R18 ;  /* 0x000000ffff167224 */ /* 0x000fe200078e0012 */
[----:B------:R-:W-:Y:S01]  /*2da10*/  STL.64 [R1+0x1b0], R16 ;  /* 0x0001b01001007387 */ /* 0x000fe20000100a00 */
[----:B------:R-:W-:-:S03]  /*2da20*/  IMAD.MOV.U32 R23, RZ, RZ, R19 ;  /* 0x000000ffff177224 */ /* 0x000fc600078e0013 */
[----:B------:R0:W-:Y:S04]  /*2da30*/  STL.64 [R1+0x1b8], R18 ;  /* 0x0001b81201007387 */ /* 0x0001e80000100a00 */
[----:B0-----:R-:W3:Y:S04]  /*2da40*/  LDL.LU.64 R18, [R1+0x1000] ;  /* 0x0010000001127983 */ /* 0x001ee80000300a00 */
[----:B------:R0:W-:Y:S04]  /*2da50*/  STL [R1+0xe34], R20 ;  /* 0x000e341401007387 */ /* 0x0001e80000100800 */
[----:B------:R1:W-:Y:S04]  /*2da60*/  STL [R1+0xe30], R21 ;  /* 0x000e301501007387 */ /* 0x0003e80000100800 */
[----:B------:R2:W-:Y:S04]  /*2da70*/  STL [R1+0xe2c], R22 ;  /* 0x000e2c1601007387 */ /* 0x0005e80000100800 */
[----:B------:R4:W-:Y:S04]  /*2da80*/  STL [R1+0xe28], R23 ;  /* 0x000e281701007387 */ /* 0x0009e80000100800 */
[----:B0-----:R-:W3:Y:S04]  /*2da90*/  LDL.LU R20, [R1+0x190] ;  /* 0x0001900001147983 */ /* 0x001ee80000300800 */
[----:B-1----:R-:W3:Y:S04]  /*2daa0*/  LDL.LU R21, [R1+0x194] ;  /* 0x0001940001157983 */ /* 0x002ee80000300800 */
[----:B--2---:R-:W2:Y:S04]  /*2dab0*/  LDL.LU R22, [R1+0x198] ;  /* 0x0001980001167983 */ /* 0x004ea80000300800 */
[----:B----4-:R-:W2:Y:S01]  /*2dac0*/  LDL.LU R23, [R1+0x19c] ;  /* 0x00019c0001177983 */ /* 0x010ea20000300800 */
[----:B------:R-:W-:-:S02]  /*2dad0*/  IMAD.MOV.U32 R10, RZ, RZ, R13 ;  /* 0x000000ffff0a7224 */ /* 0x000fc400078e000d */
[----:B------:R-:W-:Y:S01]  /*2dae0*/  IMAD.MOV.U32 R11, RZ, RZ, R12 ;  /* 0x000000ffff0b7224 */ /* 0x000fe200078e000c */
[C---:B---3--:R-:W-:Y:S01]  /*2daf0*/  HMMA.16816.F32 R16, R24.reuse, R18, R4 ;  /* 0x000000121810723c */ /* 0x048fe20000001804 */
[----:B------:R-:W3:Y:S05]  /*2db00*/  LDL.LU.64 R4, [R1+0xff8] ;  /* 0x000ff80001047983 */ /* 0x000eea0000300a00 */
[----:B--2---:R-:W-:-:S15]  /*2db10*/  HMMA.16816.F32 R8, R24, R10, R20 ;  /* 0x0000000a1808723c */ /* 0x004fde0000001814 */
[----:B------:R-:W-:-:S02]  /*2db20*/  NOP ;  /* 0x0000000000007918 */ /* 0x000fc40000000000 */
[----:B------:R-:W-:Y:S04]  /*2db30*/  STL.64 [R1+0x1a0], R16 ;  /* 0x0001a01001007387 */ /* 0x000fe80000100a00 */
[----:B------:R0:W-:Y:S04]  /*2db40*/  STL.64 [R1+0x1a8], R18 ;  /* 0x0001a81201007387 */ /* 0x0001e80000100a00 */
[----:B0-----:R-:W2:Y:S04]  /*2db50*/  LDL.LU.64 R18, [R1+0xff0] ;  /* 0x000ff00001127983 */ /* 0x001ea80000300a00 */
[----:B------:R-:W4:Y:S04]  /*2db60*/  LDL.LU.64 R16, [R1+0xfe8] ;  /* 0x000fe80001107983 */ /* 0x000f280000300a00 */
[----:B------:R0:W-:Y:S04]  /*2db70*/  STL.64 [R1+0x190], R8 ;  /* 0x0001900801007387 */ /* 0x0001e80000100a00 */
[----:B------:R1:W-:Y:S01]  /*2db80*/  STL.64 [R1+0x198], R10 ;  /* 0x0001980a01007387 */ /* 0x0003e20000100a00 */
[----:B------:R-:W-:-:S02]  /*2db90*/  IMAD.MOV.U32 R12, RZ, RZ, R8 ;  /* 0x000000ffff0c7224 */ /* 0x000fc400078e0008 */
[----:B------:R-:W-:Y:S01]  /*2dba0*/  IMAD.MOV.U32 R13, RZ, RZ, R9 ;  /* 0x000000ffff0d7224 */ /* 0x000fe200078e0009 */
[----:B0-----:R-:W3:Y:S04]  /*2dbb0*/  LDL.LU R8, [R1+0x150] ;  /* 0x0001500001087983 */ /* 0x001ee80000300800 */
[----:B------:R-:W3:Y:S04]  /*2dbc0*/  LDL.LU R9, [R1+0x154] ;  /* 0x0001540001097983 */ /* 0x000ee80000300800 */
[----:B-1----:R-:W2:Y:S04]  /*2dbd0*/  LDL.LU R10, [R1+0x158] ;  /* 0x00015800010a7983 */ /* 0x002ea80000300800 */
[----:B------:R-:W2:Y:S04]  /*2dbe0*/  LDL.LU R11, [R1+0x15c] ;  /* 0x00015c00010b7983 */ /* 0x000ea80000300800 */
[----:B--2---:R0:W-:Y:S04]  /*2dbf0*/  STL.64 [R1+0xfa0], R10 ;  /* 0x000fa00a01007387 */ /* 0x0041e80000100a00 */
[----:B---3--:R-:W-:Y:S01]  /*2dc00*/  STL.64 [R1+0xf98], R8 ;  /* 0x000f980801007387 */ /* 0x008fe20000100a00 */
[----:B0-----:R-:W-:-:S02]  /*2dc10*/  IMAD.MOV.U32 R10, RZ, RZ, R18 ;  /* 0x000000ffff0a7224 */ /* 0x001fc400078e0012 */
[----:B------:R-:W-:Y:S01]  /*2dc20*/  IMAD.MOV.U32 R11, RZ, RZ, R19 ;  /* 0x000000ffff0b7224 */ /* 0x000fe200078e0013 */
[----:B------:R-:W2:Y:S04]  /*2dc30*/  LDL.LU R18, [R1+0xfe4] ;  /* 0x000fe40001127983 */ /* 0x000ea80000300800 */
[----:B------:R-:W2:Y:S04]  /*2dc40*/  LDL.LU R19, [R1+0xfe0] ;  /* 0x000fe00001137983 */ /* 0x000ea80000300800 */
[----:B------:R0:W-:Y:S02]  /*2dc50*/  STL.64 [R1+0xfb0], R10 ;  /* 0x000fb00a01007387 */ /* 0x0001e40000100a00 */
[----:B0-----:R-:W-:-:S02]  /*2dc60*/  IMAD.MOV.U32 R10, RZ, RZ, R5 ;  /* 0x000000ffff0a7224 */ /* 0x001fc400078e0005 */
[----:B------:R-:W-:-:S05]  /*2dc70*/  IMAD.MOV.U32 R11, RZ, RZ, R4 ;  /* 0x000000ffff0b7224 */ /* 0x000fca00078e0004 */
[----:B------:R0:W-:Y:S04]  /*2dc80*/  STL.64 [R1+0xfd8], R10 ;  /* 0x000fd80a01007387 */ /* 0x0001e80000100a00 */
[----:B------:R-:W2:Y:S04]  /*2dc90*/  LDL.LU R8, [R1+0x180] ;  /* 0x0001800001087983 */ /* 0x000ea80000300800 */
[----:B------:R-:W2:Y:S04]  /*2dca0*/  LDL.LU R9, [R1+0x184] ;  /* 0x0001840001097983 */ /* 0x000ea80000300800 */
[----:B0-----:R-:W2:Y:S04]  /*2dcb0*/  LDL.LU R10, [R1+0x188] ;  /* 0x00018800010a7983 */ /* 0x001ea80000300800 */
[----:B------:R-:W2:Y:S01]  /*2dcc0*/  LDL.LU R11, [R1+0x18c] ;  /* 0x00018c00010b7983 */ /* 0x000ea20000300800 */
[----:B----4-:R-:W-:-:S02]  /*2dcd0*/  IMAD.MOV.U32 R22, RZ, RZ, R17 ;  /* 0x000000ffff167224 */ /* 0x010fc400078e0011 */
[----:B------:R-:W-:Y:S01]  /*2dce0*/  IMAD.MOV.U32 R23, RZ, RZ, R16 ;  /* 0x000000ffff177224 */ /* 0x000fe200078e0010 */
[----:B------:R-:W3:Y:S04]  /*2dcf0*/  LDL.LU R4, [R1+0x170] ;  /* 0x0001700001047983 */ /* 0x000ee80000300800 */
[----:B------:R-:W3:Y:S04]  /*2dd00*/  LDL.LU R5, [R1+0x174] ;  /* 0x0001740001057983 */ /* 0x000ee80000300800 */
[----:B------:R-:W3:Y:S04]  /*2dd10*/  LDL.LU R6, [R1+0x178] ;  /* 0x0001780001067983 */ /* 0x000ee80000300800 */
[----:B------:R-:W3:Y:S04]  /*2dd20*/  LDL.LU R7, [R1+0x17c] ;  /* 0x00017c0001077983 */ /* 0x000ee80000300800 */
[----:B------:R0:W-:Y:S04]  /*2dd30*/  STL.64 [R1+0xfa8], R22 ;  /* 0x000fa81601007387 */ /* 0x0001e80000100a00 */
[----:B------:R-:W4:Y:S04]  /*2dd40*/  LDL.LU R20, [R1+0x160] ;  /* 0x0001600001147983 */ /* 0x000f280000300800 */
[----:B------:R-:W4:Y:S04]  /*2dd50*/  LDL.LU R21, [R1+0x164] ;  /* 0x0001640001157983 */ /* 0x000f280000300800 */
[----:B0-----:R-:W4:Y:S04]  /*2dd60*/  LDL.LU R22, [R1+0x168] ;  /* 0x0001680001167983 */ /* 0x001f280000300800 */
[----:B------:R-:W4:Y:S04]  /*2dd70*/  LDL.LU R23, [R1+0x16c] ;  /* 0x00016c0001177983 */ /* 0x000f280000300800 */
[----:B------:R-:W-:Y:S04]  /*2dd80*/  STL [R1+0xe3c], R12 ;  /* 0x000e3c0c01007387 */ /* 0x000fe80000100800 */
[----:B------:R-:W-:Y:S01]  /*2dd90*/  STL [R1+0xe38], R13 ;  /* 0x000e380d01007387 */ /* 0x000fe20000100800 */
[----:B--2---:R-:W-:Y:S03]  /*2dda0*/  HMMA.16816.F32 R16, R24, R18, R8 ;  /* 0x000000121810723c */ /* 0x004fe60000001808 */
[----:B------:R-:W3:-:S15]  /*2ddb0*/  LDL.LU.64 R10, [R1+0xfd8] ;  /* 0x000fd800010a7983 */ /* 0x000ede0000300a00 */
[----:B------:R-:W-:-:S05]  /*2ddc0*/  NOP ;  /* 0x0000000000007918 */ /* 0x000fca0000000000 */
[----:B------:R0:W-:Y:S04]  /*2ddd0*/  STL.64 [R1+0x180], R16 ;  /* 0x0001801001007387 */ /* 0x0001e80000100a00 */
[----:B------:R1:W-:Y:S04]  /*2dde0*/  STL.64 [R1+0x188], R18 ;  /* 0x0001881201007387 */ /* 0x0003e80000100a00 */
[----:B0-----:R-:W2:Y:S04]  /*2ddf0*/  LDL.LU R16, [R1+0xd0] ;  /* 0x0000d00001107983 */ /* 0x001ea80000300800 */
[----:B------:R-:W2:Y:S04]  /*2de00*/  LDL.LU R17, [R1+0xd4] ;  /* 0x0000d40001117983 */ /* 0x000ea80000300800 */
[----:B-1----:R-:W4:Y:S04]  /*2de10*/  LDL.LU R18, [R1+0xd8] ;  /* 0x0000d80001127983 */ /* 0x002f280000300800 */
[----:B------:R-:W4:Y:S04]  /*2de20*/  LDL.LU R19, [R1+0xdc] ;  /* 0x0000dc0001137983 */ /* 0x000f280000300800 */
[----:B----4-:R-:W-:Y:S04]  /*2de30*/  STL.64 [R1+0xef8], R18 ;  /* 0x000ef81201007387 */ /* 0x010fe80000100a00 */
[----:B--2---:R0:W-:Y:S04]  /*2de40*/  STL.64 [R1+0xef0], R16 ;  /* 0x000ef01001007387 */ /* 0x0041e80000100a00 */
[----:B0-----:R-:W2:Y:S04]  /*2de50*/  LDL.LU R16, [R1+0xe0] ;  /* 0x0000e00001107983 */ /* 0x001ea80000300800 */
[----:B------:R-:W2:Y:S04]  /*2de60*/  LDL.LU R17, [R1+0xe4] ;  /* 0x0000e40001117983 */ /* 0x000ea80000300800 */
[----:B------:R-:W4:Y:S04]  /*2de70*/  LDL.LU R18, [R1+0xe8] ;  /* 0x0000e80001127983 */ /* 0x000f280000300800 */
[----:B------:R-:W4:Y:S01]  /*2de80*/  LDL.LU R19, [R1+0xec] ;  /* 0x0000ec0001137983 */ /* 0x000f220000300800 */
[----:B---3--:R-:W-:Y:S03]  /*2de90*/  HMMA.16816.F32 R8, R24, R10, R4 ;  /* 0x0000000a1808723c */ /* 0x008fe60000001804 */
[----:B----4-:R0:W-:Y:S04]  /*2dea0*/  STL.64 [R1+0xf08], R18 ;  /* 0x000f081201007387 */ /* 0x0101e80000100a00 */
[----:B--2---:R-:W-:Y:S01]  /*2deb0*/  STL.64 [R1+0xf00], R16 ;  /* 0x000f001001007387 */ /* 0x004fe20000100a00 */
[----:B0-----:R-:W-:-:S03]  /*2dec0*/  IMAD.MOV.U32 R18, RZ, RZ, R28 ;  /* 0x000000ffff127224 */ /* 0x001fc600078e001c */
[----:B------:R-:W2:Y:S01]  /*2ded0*/  LDL.LU R28, [R1+0xfd0] ;  /* 0x000fd000011c7983 */ /* 0x000ea20000300800 */
[----:B------:R-:W-:-:S03]  /*2dee0*/  IMAD.MOV.U32 R19, RZ, RZ, R3 ;  /* 0x000000ffff137224 */ /* 0x000fc600078e0003 */
[----:B------:R-:W3:Y:S04]  /*2def0*/  LDL.LU R3, [R1+0xfcc] ;  /* 0x000fcc0001037983 */ /* 0x000ee80000300800 */
[----:B------:R0:W-:Y:S02]  /*2df00*/  STL.64 [R1+0xf20], R18 ;  /* 0x000f201201007387 */ /* 0x0001e40000100a00 */
[----:B0-----:R-:W-:Y:S02]  /*2df10*/  IMAD.MOV.U32 R18, RZ, RZ, R0 ;  /* 0x000000ffff127224 */ /* 0x001fe400078e0000 */
[----:B------:R-:W-:Y:S01]  /*2df20*/  IMAD.MOV.U32 R19, RZ, RZ, R2 ;  /* 0x000000ffff137224 */ /* 0x000fe200078e0002 */
[----:B------:R-:W4:Y:S04]  /*2df30*/  LDL.LU R0, [R1+0xfc8] ;  /* 0x000fc80001007983 */ /* 0x000f280000300800 */
[----:B------:R-:W4:Y:S04]  /*2df40*/  LDL.LU R2, [R1+0xfc4] ;  /* 0x000fc40001027983 */ /* 0x000f280000300800 */
[----:B------:R0:W-:Y:S04]  /*2df50*/  STL.64 [R1+0xf38], R18 ;  /* 0x000f381201007387 */ /* 0x0001e80000100a00 */
[----:B0-----:R-:W3:Y:S01]  /*2df60*/  LDL.LU R18, [R1+0x68] ;  /* 0x0000680001127983 */ /* 0x001ee20000300800 */
[----:B--2---:R-:W-:-:S03]  /*2df70*/  IMAD.MOV.U32 R19, RZ, RZ, R28 ;  /* 0x000000ffff137224 */ /* 0x004fc600078e001c */
[----:B------:R-:W2:Y:S04]  /*2df80*/  LDL.LU R28, [R1+0xfc0] ;  /* 0x000fc000011c7983 */ /* 0x000ea80000300800 */
[----:B------:R-:W4:Y:S04]  /*2df90*/  LDL.LU.64 R6, [R1+0xfb8] ;  /* 0x000fb80001067983 */ /* 0x000f280000300a00 */
[----:B------:R-:W-:Y:S04]  /*2dfa0*/  STL.64 [R1+0x170], R8 ;  /* 0x0001700801007387 */ /* 0x000fe80000100a00 */
[----:B------:R0:W-:Y:S04]  /*2dfb0*/  STL.64 [R1+0x178], R10 ;  /* 0x0001780a01007387 */ /* 0x0001e80000100a00 */
[----:B0-----:R-:W3:Y:S01]  /*2dfc0*/  LDL.LU.64 R10, [R1+0xfb0] ;  /* 0x000fb000010a7983 */ /* 0x001ee20000300a00 */
[----:B------:R-:W-:-:S02]  /*2dfd0*/  IMAD.MOV.U32 R5, RZ, RZ, R9 ;  /* 0x000000ffff057224 */ /* 0x000fc400078e0009 */
[----:B------:R-:W-:-:S05]  /*2dfe0*/  IMAD.MOV.U32 R4, RZ, RZ, R8 ;  /* 0x000000ffff047224 */ /* 0x000fca00078e0008 */
[----:B------:R-:W-:Y:S04]  /*2dff0*/  STL [R1+0xe44], R4 ;  /* 0x000e440401007387 */ /* 0x000fe80000100800 */
[----:B------:R-:W-:Y:S01]  /*2e000*/  STL [R1+0xe40], R5 ;  /* 0x000e400501007387 */ /* 0x000fe20000100800 */
[----:B---3--:R-:W-:Y:S03]  /*2e010*/  HMMA.16816.F32 R8, R24, R10, R20 ;  /* 0x0000000a1808723c */ /* 0x008fe60000001814 */
[----:B------:R-:W3:-:S15]  /*2e020*/  LDL.LU.64 R22, [R1+0xfa8] ;  /* 0x000fa80001167983 */ /* 0x000ede0000300a00 */
[----:B------:R-:W-:-:S05]  /*2e030*/  NOP ;  /* 0x0000000000007918 */ /* 0x000fca0000000000 */
[----:B------:R-:W-:Y:S04]  /*2e040*/  STL.64 [R1+0x370], R8 ;  /* 0x0003700801007387 */ /* 0x000fe80000100a00 */
[----:B------:R0:W-:Y:S04]  /*2e050*/  STL.64 [R1+0x378], R10 ;  /* 0x0003780a01007387 */ /* 0x0001e80000100a00 */
[----:B0-----:R-:W2:Y:S04]  /*2e060*/  LDL.LU.64 R10, [R1+0xfa0] ;  /* 0x000fa000010a7983 */ /* 0x001ea80000300a00 */
[----:B------:R-:W2:Y:S02]  /*2e070*/  LDL.LU.64 R8, [R1+0xf98] ;  /* 0x000f980001087983 */ /* 0x000ea40000300a00 */
[----:B--2---:R-:W-:Y:S02]  /*2e080*/  HMMA.16816.F32 R16, R24, R18, R8 ;  /* 0x000000121810723c */ /* 0x004fe40000001808 */
[----:B------:R-:W2:Y:S04]  /*2e090*/  LDL.LU.64 R10, [R1+0xf90] ;  /* 0x000f9000010a7983 */ /* 0x000ea80000300a00 */
[----:B------:R-:W4:-:S15]  /*2e0a0*/  LDL.LU.64 R8, [R1+0xf88] ;  /* 0x000f880001087983 */ /* 0x000f1e0000300a00 */
[----:B------:R-:W-:-:S02]  /*2e0b0*/  NOP ;  /* 0x0000000000007918 */ /* 0x000fc40000000000 */
[----:B------:R-:W-:Y:S04]  /*2e0c0*/  STL.64 [R1+0x360], R16 ;  /* 0x0003601001007387 */ /* 0x000fe80000100a00 */
[----:B------:R0:W-:Y:S02]  /*2e0d0*/  STL.64 [R1+0x368], R18 ;  /* 0x0003681201007387 */ /* 0x0001e40000100a00 */
[----:B0-----:R-:W-:Y:S02]  /*2e0e0*/  IMAD.MOV.U32 R18, RZ, RZ, R29 ;  /* 0x000000ffff127224 */ /* 0x001fe400078e001d */
[----:B----4-:R-:W-:-:S05]  /*2e0f0*/  IMAD.MOV.U32 R19, RZ, RZ, R9 ;  /* 0x000000ffff137224 */ /* 0x010fca00078e0009 */
[----:B------:R0:W-:Y:S04]  /*2e100*/  STL.64 [R1+0xf50], R18 ;  /* 0x000f501201007387 */ /* 0x0001e80000100a00 */
[----:B------:R-:W3:Y:S04]  /*2e110*/  LDL.LU R16, [R1+0x140] ;  /* 0x0001400001107983 */ /* 0x000ee80000300800 */
[----:B------:R-:W3:Y:S04]  /*2e120*/  LDL.LU R17, [R1+0x144] ;  /* 0x0001440001117983 */ /* 0x000ee80000300800 */
[----:B0-----:R-:W3:Y:S04]  /*2e130*/  LDL.LU R18, [R1+0x148] ;  /* 0x0001480001127983 */ /* 0x001ee80000300800 */
[----:B------:R-:W3:Y:S02]  /*2e140*/  LDL.LU R19, [R1+0x14c] ;  /* 0x00014c0001137983 */ /* 0x000ee40000300800 */
[----:B---3--:R-:W-:Y:S07]  /*2e150*/  HMMA.16816.F32 R20, R24, R22, R16 ;  /* 0x000000161814723c */ /* 0x008fee0000001810 */
[----:B------:R-:W-:-:S02]  /*2e160*/  IMAD.MOV.U32 R18, RZ, RZ, R8 ;  /* 0x000000ffff127224 */ /* 0x000fc400078e0008 */
[----:B------:R-:W-:-:S14]  /*2e170*/  IMAD.MOV.U32 R19, RZ, RZ, R3 ;  /* 0x000000ffff137224 */ /* 0x000fdc00078e0003 */
[----:B------:R-:W-:Y:S04]  /*2e180*/  STL.64 [R1+0x350], R20 ;  /* 0x0003501401007387 */ /* 0x000fe80000100a00 */
[----:B------:R-:W-:Y:S04]  /*2e190*/  STL.64 [R1+0x358], R22 ;  /* 0x0003581601007387 */ /* 0x000fe80000100a00 */
[----:B------:R-:W-:Y:S04]  /*2e1a0*/  STL.64 [R1+0xf68], R18 ;  /* 0x000f681201007387 */ /* 0x000fe80000100a00 */
[----:B------:R-:W3:Y:S04]  /*2e1b0*/  LDL.LU R5, [R1+0x558] ;  /* 0x0005580001057983 */ /* 0x000ee80000300800 */
[----:B------:R-:W3:Y:S04]  /*2e1c0*/  LDL.LU R4, [R1+0x554] ;  /* 0x0005540001047983 */ /* 0x000ee80000300800 */
[----:B------:R-:W-:Y:S04]  /*2e1d0*/  STL.64 [R1+0xf18], R6 ;  /* 0x000f180601007387 */ /* 0x000fe80000100a00 */
[----:B---3--:R0:W-:Y:S04]  /*2e1e0*/  STL.64 [R1+0xf10], R4 ;  /* 0x000f100401007387 */ /* 0x0081e80000100a00 */
[----:B0-----:R-:W3:Y:S04]  /*2e1f0*/  LDL.LU R4, [R1+0xf0] ;  /* 0x0000f00001047983 */ /* 0x001ee80000300800 */
[----:B------:R-:W3:Y:S04]  /*2e200*/  LDL.LU R5, [R1+0xf4] ;  /* 0x0000f40001057983 */ /* 0x000ee80000300800 */
[----:B------:R-:W4:Y:S01]  /*2e210*/  LDL.LU R6, [R1+0xf8] ;  /* 0x0000f80001067983 */ /* 0x000f220000300800 */
[----:B------:R-:W-:-:S03]  /*2e220*/  IMAD.MOV.U32 R7, RZ, RZ, R28 ;  /* 0x000000ffff077224 */ /* 0x000fc600078e001c */
[----:B------:R-:W2:Y:S04]  /*2e230*/  LDL.LU R28, [R1+0xf84] ;  /* 0x000f8400011c7983 */ /* 0x000ea80000300800 */
        /* <DEDUP_REMOVED lines=10> */
[----:B------:R-:W4:Y:S01]  /*2e2e0*/  LDL.LU R6, [R1+0x118] ;  /* 0x0001180001067983 */ /* 0x000f220000300800 */
[----:B--2---:R-:W-:-:S03]  /*2e2f0*/  IMAD.MOV.U32 R7, RZ, RZ, R28 ;  /* 0x000000ffff077224 */ /* 0x004fc600078e001c */
[----:B------:R-:W2:Y:S04]  /*2e300*/  LDL.LU R28, [R1+0xf80] ;  /* 0x000f8000011c7983 */ /* 0x000ea80000300800 */
        /* <DEDUP_REMOVED lines=8> */
[----:B----4-:R-:W-:Y:S04]  /*2e390*/  STL.64 [R1+0xf78], R6 ;  /* 0x000f780601007387 */ /* 0x010fe80000100a00 */
[----:B---3--:R0:W-:Y:S04]  /*2e3a0*/  STL.64 [R1+0xf70], R4 ;  /* 0x000f700401007387 */ /* 0x0081e80000100a00 */
[----:B0-----:R-:W3:Y:S04]  /*2e3b0*/  LDL.LU R4, [R1+0x130] ;  /* 0x0001300001047983 */ /* 0x001ee80000300800 */
[----:B------:R-:W3:Y:S04]  /*2e3c0*/  LDL.LU R5, [R1+0x134] ;  /* 0x0001340001057983 */ /* 0x000ee80000300800 */
[----:B------:R-:W3:Y:S01]  /*2e3d0*/  LDL.LU R6, [R1+0x138] ;  /* 0x0001380001067983 */ /* 0x000ee20000300800 */
[----:B--2---:R-:W-:-:S03]  /*2e3e0*/  IMAD.MOV.U32 R7, RZ, RZ, R28 ;  /* 0x000000ffff077224 */ /* 0x004fc600078e001c */
[----:B------:R-:W2:Y:S04]  /*2e3f0*/  LDL.LU R13, [R1+0x550] ;  /* 0x00055000010d7983 */ /* 0x000ea80000300800 */
        /* <DEDUP_REMOVED lines=11> */
[----:B------:R-:W4:Y:S01]  /*2e4b0*/  LDL.LU R28, [R1+0x544] ;  /* 0x00054400011c7983 */ /* 0x000f220000300800 */
[----:B---3--:R-:W-:Y:S03]  /*2e4c0*/  HMMA.16816.F32 R16, R24, R18, R4 ;  /* 0x000000121810723c */ /* 0x008fe60000001804 */
[----:B------:R-:W3:Y:S04]  /*2e4d0*/  LDL.LU.64 R6, [R1+0xf78] ;  /* 0x000f780001067983 */ /* 0x000ee80000300a00 */
[----:B------:R-:W3:-:S15]  /*2e4e0*/  LDL.LU.64 R4, [R1+0xf70] ;  /* 0x000f700001047983 */ /* 0x000ede0000300a00 */
[----:B------:R-:W-:-:S01]  /*2e4f0*/  NOP ;  /* 0x0000000000007918 */ /* 0x000fc20000000000 */
[----:B------:R-:W-:Y:S04]  /*2e500*/  STL.64 [R1+0x340], R16 ;  /* 0x0003401001007387 */ /* 0x000fe80000100a00 */
        /* <DEDUP_REMOVED lines=25> */
[----:B------:R-:W2:-:S15]  /*2e6a0*/  LDL.LU.64 R4, [R1+0xf10] ;  /* 0x000f100001047983 */ /* 0x000e9e0000300a00 */
[----:B------:R-:W-:-:S02]  /*2e6b0*/  NOP ;  /* 0x0000000000007918 */ /* 0x000fc40000000000 */
[----:B------:R-:W-:Y:S04]  /*2e6c0*/  STL.64 [R1+0x300], R16 ;  /* 0x0003001001007387 */ /* 0x000fe80000100a00 */
[----:B------:R0:W-:Y:S04]  /*2e6d0*/  STL.64 [R1+0x308], R18 ;  /* 0x0003081201007387 */ /* 0x0001e80000100a00 */
[----:B0-----:R-:W3:Y:S04]  /*2e6e0*/  LDL.LU.64 R18, [R1+0xf08] ;  /* 0x000f080001127983 */ /* 0x001ee80000300a00 */
[----:B------:R-:W3:Y:S02]  /*2e6f0*/  LDL.LU.64 R16, [R1+0xf00] ;  /* 0x000f000001107983 */ /* 0x000ee40000300a00 */
[----:B---3--:R-:W-:Y:S01]  /*2e700*/  HMMA.16816.F32 R16, R24, R6, R16 ;  /* 0x000000061810723c */ /* 0x008fe20000001810 */
[----:B------:R-:W0:-:S15]  /*2e710*/  LDC R6, c[0x0][0x230] ;  /* 0x00008c00ff067b82 */ /* 0x000e1e0000000800 */
[----:B------:R-:W-:-:S07]  /*2e720*/  NOP ;  /* 0x0000000000007918 */ /* 0x000fce0000000000 */
[----:B------:R-:W-:Y:S04]  /*2e730*/  STL.64 [R1+0x2f0], R16 ;  /* 0x0002f01001007387 */ /* 0x000fe80000100a00 */
[----:B------:R1:W-:Y:S04]  /*2e740*/  STL.64 [R1+0x2f8], R18 ;  /* 0x0002f81201007387 */ /* 0x0003e80000100a00 */
[----:B-1----:R-:W3:Y:S04]  /*2e750*/  LDL.LU.64 R18, [R1+0xef8] ;  /* 0x000ef80001127983 */ /* 0x002ee80000300a00 */
[----:B------:R-:W3:Y:S02]  /*2e760*/  LDL.LU.64 R16, [R1+0xef0] ;  /* 0x000ef00001107983 */ /* 0x000ee40000300a00 */
[----:B---3--:R-:W-:-:S15]  /*2e770*/  HMMA.16816.F32 R16, R24, R10, R16 ;  /* 0x0000000a1810723c */ /* 0x008fde0000001810 */
[----:B------:R-:W-:-:S08]  /*2e780*/  NOP ;  /* 0x0000000000007918 */ /* 0x000fd00000000000 */
[----:B------:R-:W-:Y:S04]  /*2e790*/  STL.64 [R1+0x2e0], R16 ;  /* 0x0002e01001007387 */ /* 0x000fe80000100a00 */
[----:B------:R1:W-:Y:S01]  /*2e7a0*/  STL.64 [R1+0x2e8], R18 ;  /* 0x0002e81201007387 */ /* 0x0003e20000100a00 */
[----:B------:R-:W-:-:S03]  /*2e7b0*/  IMAD.MOV.U32 R7, RZ, RZ, R19 ;  /* 0x000000ffff077224 */ /* 0x000fc600078e0013 */
[----:B-1----:R-:W3:Y:S04]  /*2e7c0*/  LDL.LU.64 R18, [R1+0xee8] ;  /* 0x000ee80001127983 */ /* 0x002ee80000300a00 */
[----:B------:R-:W3:Y:S04]  /*2e7d0*/  LDL.LU.64 R16, [R1+0xee0] ;  /* 0x000ee00001107983 */ /* 0x000ee80000300a00 */
[----:B------:R-:W3:Y:S04]  /*2e7e0*/  LDL.LU R10, [R1+0x4d4] ;  /* 0x0004d400010a7983 */ /* 0x000ee80000300800 */
[----:B------:R-:W3:Y:S04]  /*2e7f0*/  LDL.LU R11, [R1+0x55c] ;  /* 0x00055c00010b7983 */ /* 0x000ee80000300800 */
[----:B------:R1:W-:Y:S02]  /*2e800*/  STL [R1+0xe48], R7 ;  /* 0x000e480701007387 */ /* 0x0003e40000100800 */
[----:B-1----:R-:W1:Y:S01]  /*2e810*/  LDC R7, c[0x0][0x230] ;  /* 0x00008c00ff077b82 */ /* 0x002e620000000800 */
[----:B0-----:R-:W-:-:S05]  /*2e820*/  VIADD R6, R6, 0x3f ;  /* 0x0000003f06067836 */ /* 0x001fca0000000000 */
[----:B------:R-:W-:Y:S02]  /*2e830*/  SHF.R.S32.HI R6, RZ, 0x1f, R6 ;  /* 0x0000001fff067819 */ /* 0x000fe40000011406 */
[----:B--2---:R-:W-:Y:S02]  /*2e840*/  IADD3 R5, P1, R5, UR13, RZ ;  /* 0x0000000d05057c10 */ /* 0x004fe4000ff3e0ff */
[----:B------:R-:W-:Y:S02]  /*2e850*/  IADD3 R4, P6, R4, UR13, RZ ;  /* 0x0000000d04047c10 */ /* 0x000fe4000ffde0ff */
[----:B------:R-:W-:Y:S02]  /*2e860*/  IADD3 R13, P5, R13, UR13, RZ ;  /* 0x0000000d0d0d7c10 */ /* 0x000fe4000ffbe0ff */
[----:B----4-:R-:W-:Y:S01]  /*2e870*/  IADD3 R12, P4, R12, UR13, RZ ;  /* 0x0000000d0c0c7c10 */ /* 0x010fe2000ff9e0ff */
[----:B-1----:R-:W-:-:S05]  /*2e880*/  VIADD R7, R7, 0x3f ;  /* 0x0000003f07077836 */ /* 0x002fca0000000000 */
[----:B------:R-:W-:Y:S02]  /*2e890*/  LEA.HI R7, R6, R7, RZ, 0x6 ;  /* 0x0000000706077211 */ /* 0x000fe400078f30ff */
[----:B------:R-:W-:Y:S02]  /*2e8a0*/  IADD3.X R9, R9, UR8, RZ, P1, !PT ;  /* 0x0000000809097c10 */ /* 0x000fe40008ffe4ff */
[----:B------:R-:W-:Y:S02]  /*2e8b0*/  IADD3 R8, P1, R8, UR13, RZ ;  /* 0x0000000d08087c10 */ /* 0x000fe4000ff3e0ff */
[----:B------:R-:W-:Y:S02]  /*2e8c0*/  IADD3.X R29, R29, UR8, RZ, P6, !PT ;  /* 0x000000081d1d7c10 */ /* 0x000fe4000b7fe4ff */
[----:B------:R-:W-:Y:S01]  /*2e8d0*/  IADD3 R2, P6, R2, UR13, RZ ;  /* 0x0000000d02027c10 */ /* 0x000fe2000ffde0ff */
[----:B---3--:R-:W-:Y:S01]  /*2e8e0*/  HMMA.16816.F32 R16, R24, R14, R16 ;  /* 0x0000000e1810723c */ /* 0x008fe20000001810 */
[----:B------:R-:W-:-:S02]  /*2e8f0*/  IADD3 R10, P3, R10, UR13, RZ ;  /* 0x0000000d0a0a7c10 */ /* 0x000fc4000ff7e0ff */
[----:B------:R-:W-:Y:S02]  /*2e900*/  IADD3 R11, P2, R11, UR13, RZ ;  /* 0x0000000d0b0b7c10 */ /* 0x000fe4000ff5e0ff */
[----:B------:R-:W-:Y:S02]  /*2e910*/  IADD3.X R23, R23, UR8, RZ, P3, !PT ;  /* 0x0000000817177c10 */ /* 0x000fe40009ffe4ff */
[----:B------:R-:W-:Y:S02]  /*2e920*/  IADD3 R22, P3, R22, UR13, RZ ;  /* 0x0000000d16167c10 */ /* 0x000fe4000ff7e0ff */
[----:B------:R-:W-:Y:S02]  /*2e930*/  IADD3.X R21, R21, UR8, RZ, P2, !PT ;  /* 0x0000000815157c10 */ /* 0x000fe400097fe4ff */
[----:B------:R-:W-:-:S13]  /*2e940*/  IADD3 R20, P2, R20, UR13, RZ ;  /* 0x0000000d14147c10 */ /* 0x000fda000ff5e0ff */
[----:B------:R-:W-:Y:S01]  /*2e950*/  IMAD.MOV.U32 R6, RZ, RZ, R19 ;  /* 0x000000ffff067224 */ /* 0x000fe200078e0013 */
[----:B------:R-:W-:Y:S04]  /*2e960*/  STL.64 [R1+0x2c0], R16 ;  /* 0x0002c01001007387 */ /* 0x000fe80000100a00 */
[----:B------:R-:W-:Y:S04]  /*2e970*/  STL.64 [R1+0x2c8], R18 ;  /* 0x0002c81201007387 */ /* 0x000fe80000100a00 */
        /* <DEDUP_REMOVED lines=15> */
[----:B0-----:R-:W2:Y:S01]  /*2ea70*/  LDL.LU R6, [R1+0x510] ;  /* 0x0005100001067983 */ /* 0x001ea20000300800 */
[----:B------:R-:W-:-:S02]  /*2ea80*/  IADD3.X R3, R3, UR8, RZ, P5, !PT ;  /* 0x0000000803037c10 */ /* 0x000fc4000affe4ff */
[----:B------:R-:W-:-:S03]  /*2ea90*/  IADD3 R0, P5, R0, UR13, RZ ;  /* 0x0000000d00007c10 */ /* 0x000fc6000ffbe0ff */
[----:B------:R-:W-:Y:S04]  /*2eaa0*/  STL [R1+0x54c], R3 ;  /* 0x00054c0301007387 */ /* 0x000fe80000100800 */
[----:B--2---:R0:W-:Y:S04]  /*2eab0*/  STL [R1+0xed4], R6 ;  /* 0x000ed40601007387 */ /* 0x0041e80000100800 */
[----:B------:R-:W-:Y:S04]  /*2eac0*/  STL [R1+0x520], R0 ;  /* 0x0005200001007387 */ /* 0x000fe80000100800 */
[----:B0-----:R-:W2:Y:S01]  /*2ead0*/  LDL.LU R6, [R1+0x53c] ;  /* 0x00053c0001067983 */ /* 0x001ea20000300800 */
[----:B------:R-:W-:-:S05]  /*2eae0*/  IADD3.X R28, R28, UR8, RZ, P4, !PT ;  /* 0x000000081c1c7c10 */ /* 0x000fca000a7fe4ff */
[----:B------:R-:W-:Y:S01]  /*2eaf0*/  STL [R1+0x544], R28 ;  /* 0x0005441c01007387 */ /* 0x000fe20000100800 */
[----:B------:R-:W-:Y:S01]  /*2eb00*/  UIADD3 UR4, UR4, 0x1, URZ ;  /* 0x0000000104047890 */ /* 0x000fe2000fffe03f */
[----:B------:R-:W-:-:S05]  /*2eb10*/  SHF.R.S32.HI R7, RZ, 0x6, R7 ;  /* 0x00000006ff077819 */ /* 0x000fca0000011407 */
[----:B------:R-:W-:Y:S01]  /*2eb20*/  ISETP.NE.U32.AND P0, PT, R7, UR4, PT ;  /* 0x0000000407007c0c */ /* 0x000fe2000bf05070 */
[----:B--2---:R0:W-:Y:S04]  /*2eb30*/  STL [R1+0xed8], R6 ;  /* 0x000ed80601007387 */ /* 0x0041e80000100800 */
[----:B0-----:R-:W2:Y:S04]  /*2eb40*/  LDL.LU R6, [R1+0x518] ;  /* 0x0005180001067983 */ /* 0x001ea80000300800 */
        /* <DEDUP_REMOVED lines=28> */
[----:B--2---:R-:W-:-:S05]  /*2ed10*/  IADD3 R6, P4, R6, UR13, RZ ;  /* 0x0000000d06067c10 */ /* 0x004fca000ff9e0ff */
[----:B------:R0:W-:Y:S04]  /*2ed20*/  STL [R1+0x518], R6 ;  /* 0x0005180601007387 */ /* 0x0001e80000100800 */
[----:B0-----:R-:W2:Y:S02]  /*2ed30*/  LDL.LU R6, [R1+0xed8] ;  /* 0x000ed80001067983 */ /* 0x001ea40000300800 */
[----:B--2---:R-:W-:-:S05]  /*2ed40*/  IADD3.X R6, R6, UR8, RZ, P3, !PT ;  /* 0x0000000806067c10 */ /* 0x004fca0009ffe4ff */
[----:B------:R0:W-:Y:S04]  /*2ed50*/  STL [R1+0x53c], R6 ;  /* 0x00053c0601007387 */ /* 0x0001e80000100800 */
[----:B0-----:R-:W2:Y:S01]  /*2ed60*/  LDL.LU R6, [R1+0xed4] ;  /* 0x000ed40001067983 */ /* 0x001ea20000300800 */
[----:B---3--:R-:W-:Y:S02]  /*2ed70*/  IADD3.X R24, R24, UR8, RZ, P2, !PT ;  /* 0x0000000818187c10 */ /* 0x008fe400097fe4ff */
[----:B----4-:R-:W-:Y:S02]  /*2ed80*/  IADD3 R25, P2, R25, UR13, RZ ;  /* 0x0000000d19197c10 */ /* 0x010fe4000ff5e0ff */
[----:B------:R-:W-:Y:S02]  /*2ed90*/  IADD3.X R26, R26, UR8, RZ, P1, !PT ;  /* 0x000000081a1a7c10 */ /* 0x000fe40008ffe4ff */
[----:B------:R-:W-:-:S02]  /*2eda0*/  IADD3 R27, P1, R27, UR13, RZ ;  /* 0x0000000d1b1b7c10 */ /* 0x000fc4000ff3e0ff */
[----:B------:R-:W-:Y:S02]  /*2edb0*/  IADD3.X R14, R14, UR8, RZ, P6, !PT ;  /* 0x000000080e0e7c10 */ /* 0x000fe4000b7fe4ff */
[----:B------:R-:W-:Y:S02]  /*2edc0*/  IADD3 R15, P6, R15, UR13, RZ ;  /* 0x0000000d0f0f7c10 */ /* 0x000fe4000ffde0ff */
[----:B------:R-:W-:Y:S02]  /*2edd0*/  IADD3.X R16, R16, UR8, RZ, P5, !PT ;  /* 0x0000000810107c10 */ /* 0x000fe4000affe4ff */
[----:B------:R-:W-:Y:S02]  /*2ede0*/  IADD3 R17, P5, R17, UR13, RZ ;  /* 0x0000000d11117c10 */ /* 0x000fe4000ffbe0ff */
        /* <DEDUP_REMOVED lines=13> */
[----:B--2---:R-:W-:-:S05]  /*2eec0*/  IADD3 R6, P3, R6, UR13, RZ ;  /* 0x0000000d06067c10 */ /* 0x004fca000ff7e0ff */
[----:B------:R0:W-:Y:S04]  /*2eed0*/  STL [R1+0x510], R6 ;  /* 0x0005100601007387 */ /* 0x0001e80000100800 */
[----:B------:R-:W-:Y:S04]  /*2eee0*/  STL [R1+0x534], R24 ;  /* 0x0005341801007387 */ /* 0x000fe80000100800 */
[----:B------:R-:W-:Y:S04]  /*2eef0*/  STL [R1+0x508], R25 ;  /* 0x0005081901007387 */ /* 0x000fe80000100800 */
[----:B------:R-:W-:Y:S04]  /*2ef00*/  STL [R1+0x52c], R26 ;  /* 0x00052c1a01007387 */ /* 0x000fe80000100800 */
[----:B------:R-:W-:Y:S04]  /*2ef10*/  STL [R1+0x500], R27 ;  /* 0x0005001b01007387 */ /* 0x000fe80000100800 */
[----:B------:R-:W-:Y:S04]  /*2ef20*/  STL [R1+0x524], R14 ;  /* 0x0005240e01007387 */ /* 0x000fe80000100800 */
[----:B------:R-:W-:Y:S01]  /*2ef30*/  STL [R1+0x4f8], R15 ;  /* 0x0004f80f01007387 */ /* 0x000fe20000100800 */
[----:B------:R-:W-:-:S03]  /*2ef40*/  IADD3.X R7, R7, UR8, RZ, P3, !PT ;  /* 0x0000000807077c10 */ /* 0x000fc60009ffe4ff */
[----:B------:R-:W-:Y:S01]  /*2ef50*/  STL [R1+0x51c], R16 ;  /* 0x00051c1001007387 */ /* 0x000fe20000100800 */
[----:B------:R-:W-:-:S03]  /*2ef60*/  IADD3 R10, P3, R10, UR13, RZ ;  /* 0x0000000d0a0a7c10 */ /* 0x000fc6000ff7e0ff */
        /* <DEDUP_REMOVED lines=20> */
[----:B0-----:R-:W2:Y:S01]  /*2f0b0*/  LDL.LU R6, [R1+0x4a8] ;  /* 0x0004a80001067983 */ /* 0x001ea20000300800 */
[----:B------:R-:W-:-:S02]  /*2f0c0*/  IADD3 R3, P2, R3, UR13, RZ ;  /* 0x0000000d03037c10 */ /* 0x000fc4000ff5e0ff */
[----:B------:R-:W-:-:S03]  /*2f0d0*/  IADD3.X R0, R0, UR8, RZ, P1, !PT ;  /* 0x0000000800007c10 */ /* 0x000fc60008ffe4ff */
[----:B------:R-:W-:Y:S04]  /*2f0e0*/  STL [R1+0x494], R3 ;  /* 0x0004940301007387 */ /* 0x000fe80000100800 */
[----:B--2---:R0:W-:Y:S04]  /*2f0f0*/  STL [R1+0xecc], R6 ;  /* 0x000ecc0601007387 */ /* 0x0041e80000100800 */
[----:B------:R-:W-:Y:S04]  /*2f100*/  STL [R1+0x4b8], R0 ;  /* 0x0004b80001007387 */ /* 0x000fe80000100800 */
[----:B0-----:R-:W2:Y:S01]  /*2f110*/  LDL.LU R6, [R1+0x484] ;  /* 0x0004840001067983 */ /* 0x001ea20000300800 */
[----:B------:R-:W-:-:S05]  /*2f120*/  IADD3 R28, P1, R28, UR13, RZ ;  /* 0x0000000d1c1c7c10 */ /* 0x000fca000ff3e0ff */
[----:B------:R-:W-:Y:S04]  /*2f130*/  STL [R1+0x48c], R28 ;  /* 0x00048c1c01007387 */ /* 0x000fe80000100800 */
[----:B--2---:R0:W-:Y:S04]  /*2f140*/  STL [R1+0xed0], R6 ;  /* 0x000ed00601007387 */ /* 0x0041e80000100800 */
[----:B0-----:R-:W2:Y:S04]  /*2f150*/  LDL.LU R6, [R1+0x4b0] ;  /* 0x0004b00001067983 */ /* 0x001ea80000300800 */
[----:B------:R-:W3:Y:S04]  /*2f160*/  LDL.LU R24, [R1+0x47c] ;  /* 0x00047c0001187983 */ /* 0x000ee80000300800 */
        /* <DEDUP_REMOVED lines=27> */
[----:B--2---:R-:W-:-:S05]  /*2f320*/  IADD3.X R6, R6, UR8, RZ, P6, !PT ;  /* 0x0000000806067c10 */ /* 0x004fca000b7fe4ff */
[----:B------:R0:W-:Y:S04]  /*2f330*/  STL [R1+0x4b0], R6 ;  /* 0x0004b00601007387 */ /* 0x0001e80000100800 */
[----:B0-----:R-:W2:Y:S02]  /*2f340*/  LDL.LU R6, [R1+0xed0] ;  /* 0x000ed00001067983 */ /* 0x001ea40000300800 */
[----:B--2---:R-:W-:-:S05]  /*2f350*/  IADD3 R6, P6, R6, UR13, RZ ;  /* 0x0000000d06067c10 */ /* 0x004fca000ffde0ff */
[----:B------:R0:W-:Y:S04]  /*2f360*/  STL [R1+0x484], R6 ;  /* 0x0004840601007387 */ /* 0x0001e80000100800 */
[----:B0-----:R-:W2:Y:S01]  /*2f370*/  LDL.LU R6, [R1+0xecc] ;  /* 0x000ecc0001067983 */ /* 0x001ea20000300800 */
[----:B----4-:R-:W-:Y:S02]  /*2f380*/  IADD3.X R25, R25, UR8, RZ, P4, !PT ;  /* 0x0000000819197c10 */ /* 0x010fe4000a7fe4ff */
[----:B---3--:R-:W-:Y:S02]  /*2f390*/  IADD3 R26, P4, R26, UR13, RZ ;  /* 0x0000000d1a1a7c10 */ /* 0x008fe4000ff9e0ff */
        /* <DEDUP_REMOVED lines=18> */
[----:B--2---:R-:W-:Y:S02]  /*2f4c0*/  IADD3.X R6, R6, UR8, RZ, P5, !PT ;  /* 0x0000000806067c10 */ /* 0x004fe4000affe4ff */
[----:B------:R-:W-:-:S03]  /*2f4d0*/  IADD3 R24, P5, R24, UR13, RZ ;  /* 0x0000000d18187c10 */ /* 0x000fc6000ffbe0ff */
[----:B------:R0:W-:Y:S04]  /*2f4e0*/  STL [R1+0x4a8], R6 ;  /* 0x0004a80601007387 */ /* 0x0001e80000100800 */
        /* <DEDUP_REMOVED lines=37> */
[----:B------:R-:W-:Y:S04]  /*2f740*/  STL [R1+0x570], R28 ;  /* 0x0005701c01007387 */ /* 0x000fe80000100800 */
        /* <DEDUP_REMOVED lines=1416> */
[----:B--2---:R-:W-:-:S05]  /*34fd0*/  IADD3 R6, P1, R6, UR12, RZ ;  /* 0x0000000c06067c10 */ /* 0x004fca000ff3e0ff */
        /* <DEDUP_REMOVED lines=15> */
[----:B------:R0:W-:Y:S04]  /*350d0*/  STL [R1+0x5e8], R11 ;  /* 0x0005e80b01007387 */ /* 0x0001e80000100800 */
        /* <DEDUP_REMOVED lines=14> */
[----:B0-----:R-:W2:Y:S04]  /*351c0*/  LDL.LU R11, [R1+0x5a8] ;  /* 0x0005a800010b7983 */ /* 0x001ea80000300800 */
[----:B------:R-:W-:Y:S04]  /*351d0*/  STL [R1+0xd14], R3 ;  /* 0x000d140301007387 */ /* 0x000fe80000100800 */
[----:B------:R-:W3:Y:S01]  /*351e0*/  LDL.LU R6, [R1+0x5a0] ;  /* 0x0005a00001067983 */ /* 0x000ee20000300800 */
[----:B------:R-:W-:-:S02]  /*351f0*/  IADD3.X R0, R0, UR9, RZ, P5, !PT ;  /* 0x0000000900007c10 */ /* 0x000fc4000affe4ff */
[----:B------:R-:W-:-:S03]  /*35200*/  IADD3 R28, P5, R28, UR12, RZ ;  /* 0x0000000c1c1c7c10 */ /* 0x000fc6000ffbe0ff */
[----:B------:R-:W-:Y:S04]  /*35210*/  STL [R1+0x5b0], R0 ;  /* 0x0005b00001007387 */ /* 0x000fe80000100800 */
[----:B---3--:R0:W-:Y:S04]  /*35220*/  STL [R1+0xe50], R6 ;  /* 0x000e500601007387 */ /* 0x0081e80000100800 */
[----:B------:R1:W-:Y:S04]  /*35230*/  STL [R1+0xd1c], R28 ;  /* 0x000d1c1c01007387 */ /* 0x0003e80000100800 */
[----:B0-----:R-:W3:Y:S04]  /*35240*/  LDL.LU R6, [R1+0xd24] ;  /* 0x000d240001067983 */ /* 0x001ee80000300800 */
        /* <DEDUP_REMOVED lines=17> */
[----:B------:R-:W4:Y:S04]  /*35360*/  LDL.LU R25, [R1+0xd08] ;  /* 0x000d080001197983 */ /* 0x000f280000300800 */
[----:B------:R-:W4:Y:S04]  /*35370*/  LDL.LU R26, [R1+0xd4c] ;  /* 0x000d4c00011a7983 */ /* 0x000f280000300800 */
[----:B------:R-:W4:Y:S04]  /*35380*/  LDL.LU R27, [R1+0xd10] ;  /* 0x000d1000011b7983 */ /* 0x000f280000300800 */
[----:B------:R-:W4:Y:S04]  /*35390*/  LDL.LU R14, [R1+0xd48] ;  /* 0x000d4800010e7983 */ /* 0x000f280000300800 */
[----:B------:R-:W4:Y:S04]  /*353a0*/  LDL.LU R15, [R1+0xd18] ;  /* 0x000d1800010f7983 */ /* 0x000f280000300800 */
[----:B------:R-:W4:Y:S01]  /*353b0*/  LDL.LU R16, [R1+0x564] ;  /* 0x0005640001107983 */ /* 0x000f220000300800 */
[----:B--2---:R-:W-:-:S03]  /*353c0*/  IADD3.X R11, R11, UR9, RZ, P4, !PT ;  /* 0x000000090b0b7c10 */ /* 0x004fc6000a7fe4ff */
[----:B------:R-:W2:Y:S04]  /*353d0*/  LDL.LU R17, [R1+0xd20] ;  /* 0x000d200001117983 */ /* 0x000ea80000300800 */
[----:B------:R-:W2:Y:S04]  /*353e0*/  LDL.LU R18, [R1+0xd28] ;  /* 0x000d280001127983 */ /* 0x000ea80000300800 */
[----:B------:R-:W2:Y:S04]  /*353f0*/  LDL.LU R19, [R1+0xd30] ;  /* 0x000d300001137983 */ /* 0x000ea80000300800 */
[----:B------:R-:W2:Y:S04]  /*35400*/  LDL.LU R10, [R1+0xd38] ;  /* 0x000d3800010a7983 */ /* 0x000ea80000300800 */
[----:B------:R0:W-:Y:S04]  /*35410*/  STL [R1+0x5a8], R11 ;  /* 0x0005a80b01007387 */ /* 0x0001e80000100800 */
[----:B0-----:R-:W2:Y:S01]  /*35420*/  LDL.LU R11, [R1+0x560] ;  /* 0x00056000010b7983 */ /* 0x001ea20000300800 */
[----:B---3--:R-:W-:-:S05]  /*35430*/  IADD3 R6, P4, R6, UR12, RZ ;  /* 0x0000000c06067c10 */ /* 0x008fca000ff9e0ff */
[----:B------:R0:W-:Y:S04]  /*35440*/  STL [R1+0xd24], R6 ;  /* 0x000d240601007387 */ /* 0x0001e80000100800 */
[----:B0-----:R-:W3:Y:S01]  /*35450*/  LDL.LU R6, [R1+0xe50] ;  /* 0x000e500001067983 */ /* 0x001ee20000300800 */
[----:B----4-:R-:W-:Y:S02]  /*35460*/  IADD3.X R4, R4, UR9, RZ, P2, !PT ;  /* 0x0000000904047c10 */ /* 0x010fe400097fe4ff */
        /* <DEDUP_REMOVED lines=12> */
[----:B---3--:R-:W-:Y:S02]  /*35530*/  IADD3.X R6, R6, UR9, RZ, P3, !PT ;  /* 0x0000000906067c10 */ /* 0x008fe40009ffe4ff */
[----:B------:R-:W-:-:S03]  /*35540*/  IADD3 R7, P3, R7, UR12, RZ ;  /* 0x0000000c07077c10 */ /* 0x000fc6000ff7e0ff */
[----:B------:R0:W-:Y:S04]  /*35550*/  STL [R1+0x5a0], R6 ;  /* 0x0005a00601007387 */ /* 0x0001e80000100800 */
[----:B0-----:R0:W5:Y:S04]  /*35560*/  LDL.LU R6, [R1+0xe4c] ;  /* 0x000e4c0001067983 */ /* 0x0011680000300800 */
[----:B------:R1:W-:Y:S04]  /*35570*/  STL [R1+0xd2c], R7 ;  /* 0x000d2c0701007387 */ /* 0x0003e80000100800 */
[----:B-1----:R0:W5:Y:S04]  /*35580*/  LDL.LU R7, [R1+0xe48] ;  /* 0x000e480001077983 */ /* 0x0021680000300800 */
[----:B------:R1:W-:Y:S04]  /*35590*/  STL [R1+0x59c], R4 ;  /* 0x00059c0401007387 */ /* 0x0003e80000100800 */
[----:B-1----:R0:W5:Y:S04]  /*355a0*/  LDL.LU R4, [R1+0xe44] ;  /* 0x000e440001047983 */ /* 0x0021680000300800 */
[----:B------:R1:W-:Y:S04]  /*355b0*/  STL [R1+0xd34], R5 ;  /* 0x000d340501007387 */ /* 0x0003e80000100800 */
[----:B-1----:R0:W5:Y:S04]  /*355c0*/  LDL.LU R5, [R1+0xe40] ;  /* 0x000e400001057983 */ /* 0x0021680000300800 */
[----:B------:R1:W-:Y:S04]  /*355d0*/  STL [R1+0x598], R12 ;  /* 0x0005980c01007387 */ /* 0x0003e80000100800 */
[----:B-1----:R0:W5:Y:S04]  /*355e0*/  LDL.LU R12, [R1+0xe3c] ;  /* 0x000e3c00010c7983 */ /* 0x0021680000300800 */
[----:B------:R1:W-:Y:S01]  /*355f0*/  STL [R1+0xd3c], R13 ;  /* 0x000d3c0d01007387 */ /* 0x0003e20000100800 */
[----:B------:R-:W-:-:S03]  /*35600*/  IADD3.X R2, R2, UR9, RZ, P3, !PT ;  /* 0x0000000902027c10 */ /* 0x000fc60009ffe4ff */
[----:B-1----:R0:W5:Y:S04]  /*35610*/  LDL.LU R13, [R1+0xe38] ;  /* 0x000e3800010d7983 */ /* 0x0021680000300800 */
[----:B------:R1:W-:Y:S01]  /*35620*/  STL [R1+0x594], R20 ;  /* 0x0005941401007387 */ /* 0x0003e20000100800 */
[----:B------:R-:W-:-:S03]  /*35630*/  IADD3 R29, P3, R29, UR12, RZ ;  /* 0x0000000c1d1d7c10 */ /* 0x000fc6000ff7e0ff */
[----:B-1----:R0:W5:Y:S04]  /*35640*/  LDL.LU R20, [R1+0xe34] ;  /* 0x000e340001147983 */ /* 0x0021680000300800 */
        /* <DEDUP_REMOVED lines=19> */
[----:B-1----:R-:W3:Y:S01]  /*35780*/  LDL.LU R28, [R1+0xe0c] ;  /* 0x000e0c00011c7983 */ /* 0x002ee20000300800 */
[----:B------:R-:W-:-:S02]  /*35790*/  IADD3 R24, P1, R24, UR12, RZ ;  /* 0x0000000c18187c10 */ /* 0x000fc4000ff3e0ff */
[----:B------:R-:W-:Y:S02]  /*357a0*/  IADD3.X R25, R25, UR9, RZ, P6, !PT ;  /* 0x0000000919197c10 */ /* 0x000fe4000b7fe4ff */
[----:B------:R-:W-:Y:S02]  /*357b0*/  IADD3 R26, P6, R26, UR12, RZ ;  /* 0x0000000c1a1a7c10 */ /* 0x000fe4000ffde0ff */
[----:B------:R-:W-:Y:S02]  /*357c0*/  IADD3.X R27, R27, UR9, RZ, P5, !PT ;  /* 0x000000091b1b7c10 */ /* 0x000fe4000affe4ff */
[----:B------:R-:W-:Y:S01]  /*357d0*/  IADD3 R14, P5, R14, UR12, RZ ;  /* 0x0000000c0e0e7c10 */ /* 0x000fe2000ffbe0ff */
[----:B------:R-:W-:Y:S01]  /*357e0*/  STL [R1+0xd50], R24 ;  /* 0x000d501801007387 */ /* 0x000fe20000100800 */
[----:B------:R-:W-:-:S03]  /*357f0*/  IADD3.X R15, R15, UR9, RZ, P4, !PT ;  /* 0x000000090f0f7c10 */ /* 0x000fc6000a7fe4ff */
[----:B------:R-:W-:Y:S01]  /*35800*/  STL [R1+0xd08], R25 ;  /* 0x000d081901007387 */ /* 0x000fe20000100800 */
[----:B------:R-:W-:-:S03]  /*35810*/  IADD3 R16, P4, R16, UR13, RZ ;  /* 0x0000000d10107c10 */ /* 0x000fc6000ff9e0ff */
[----:B------:R-:W-:Y:S01]  /*35820*/  STL [R1+0xd4c], R26 ;  /* 0x000d4c1a01007387 */ /* 0x000fe20000100800 */
[----:B--2---:R-:W-:-:S03]  /*35830*/  IADD3.X R17, R17, UR9, RZ, P3, !PT ;  /* 0x0000000911117c10 */ /* 0x004fc60009ffe4ff */
[----:B------:R-:W-:Y:S01]  /*35840*/  STL [R1+0xd10], R27 ;  /* 0x000d101b01007387 */ /* 0x000fe20000100800 */
[----:B------:R-:W-:-:S03]  /*35850*/  IADD3.X R18, R18, UR9, RZ, P2, !PT ;  /* 0x0000000912127c10 */ /* 0x000fc600097fe4ff */
[----:B------:R-:W-:Y:S04]  /*35860*/  STL [R1+0xd48], R14 ;  /* 0x000d480e01007387 */ /* 0x000fe80000100800 */
[----:B------:R-:W-:Y:S04]  /*35870*/  STL [R1+0xd18], R15 ;  /* 0x000d180f01007387 */ /* 0x000fe80000100800 */
[----:B------:R-:W-:Y:S04]  /*35880*/  STL [R1+0x564], R16 ;  /* 0x0005641001007387 */ /* 0x000fe80000100800 */
[----:B------:R-:W-:Y:S04]  /*35890*/  STL [R1+0xd20], R17 ;  /* 0x000d201101007387 */ /* 0x000fe80000100800 */
[----:B------:R-:W-:Y:S01]  /*358a0*/  STL [R1+0xd28], R18 ;  /* 0x000d281201007387 */ /* 0x000fe20000100800 */
[----:B------:R-:W-:-:S02]  /*358b0*/  IADD3.X R19, R19, UR9, RZ, P1, !PT ;  /* 0x0000000913137c10 */ /* 0x000fc40008ffe4ff */
[----:B------:R-:W-:Y:S02]  /*358c0*/  IADD3.X R10, R10, UR9, RZ, P6, !PT ;  /* 0x000000090a0a7c10 */ /* 0x000fe4000b7fe4ff */
[----:B------:R-:W-:Y:S02]  /*358d0*/  IADD3.X R11, R11, UR8, RZ, P4, !PT ;  /* 0x000000080b0b7c10 */ /* 0x000fe4000a7fe4ff */
[----:B---3--:R-:W-:-:S05]  /*358e0*/  IADD3.X R28, R28, UR9, RZ, P5, !PT ;  /* 0x000000091c1c7c10 */ /* 0x008fca000affe4ff */
[----:B------:R1:W-:Y:S02]  /*358f0*/  STL [R1+0xd40], R28 ;  /* 0x000d401c01007387 */ /* 0x0003e40000100800 */
[----:B-1----:R-:W1:Y:S02]  /*35900*/  S2R R28, SR_TID.X ;  /* 0x00000000001c7919 */ /* 0x002e640000002100 */
[----:B------:R0:W-:Y:S04]  /*35910*/  STL [R1+0xd30], R19 ;  /* 0x000d301301007387 */ /* 0x0001e80000100800 */
[----:B------:R0:W-:Y:S04]  /*35920*/  STL [R1+0xd38], R10 ;  /* 0x000d380a01007387 */ /* 0x0001e80000100800 */
[----:B------:R0:W-:Y:S01]  /*35930*/  STL [R1+0x560], R11 ;  /* 0x0005600b01007387 */ /* 0x0001e20000100800 */
[----:B-1----:R-:W-:-:S05]  /*35940*/  LOP3.LUT R28, R28, 0x3f, RZ, 0xc0, !PT ;  /* 0x0000003f1c1c7812 */ /* 0x002fca00078ec0ff */
[----:B------:R-:W-:Y:S01]  /*35950*/  IMAD.SHL.U32 R28, R28, 0x2, RZ ;  /* 0x000000021c1c7824 */ /* 0x000fe200078e00ff */
[----:B0-----:R-:W-:Y:S06]  /*35960*/  @P0 BRA `(.L_x_2) ;  /* 0xfffffe4c00500947 */ /* 0x001fec000383ffff */
[----:B------:R-:W2:Y:S04]  /*35970*/  LDL.LU R28, [R1+0x3bc] ;  /* 0x0003bc00011c7983 */ /* 0x000ea80000300800 */
[----:B--2---:R0:W-:Y:S04]  /*35980*/  STL [R1+0xeb8], R28 ;  /* 0x000eb81c01007387 */ /* 0x0041e80000100800 */
[----:B0-----:R-:W2:Y:S04]  /*35990*/  LDL.LU R28, [R1+0x388] ;  /* 0x00038800011c7983 */ /* 0x001ea80000300800 */
        /* <DEDUP_REMOVED lines=25> */
[----:B------:R-:W2:Y:S01]  /*35b30*/  LDL.LU R24, [R1+0x3a8] ;  /* 0x0003a80001187983 */ /* 0x000ea20000300800 */
[----:B0----5:R-:W-:-:S03]  /*35b40*/  IMAD.MOV.U32 R28, RZ, RZ, R7 ;  /* 0x000000ffff1c7224 */ /* 0x021fc600078e0007 */
        /* <DEDUP_REMOVED lines=25> */
[----:B------:R-:W2:Y:S04]  /*35ce0*/  LDL.LU R25, [R1+0x3b8] ;  /* 0x0003b80001197983 */ /* 0x000ea80000300800 */
[----:B------:R-:W3:Y:S04]  /*35cf0*/  LDL.LU R26, [R1+0x3a4] ;  /* 0x0003a400011a7983 */ /* 0x000ee80000300800 */
[----:B------:R-:W3:Y:S04]  /*35d00*/  LDL.LU R27, [R1+0x3b4] ;  /* 0x0003b400011b7983 */ /* 0x000ee80000300800 */
[----:B------:R-:W4:Y:S04]  /*35d10*/  LDL.LU R14, [R1+0x3a0] ;  /* 0x0003a000010e7983 */ /* 0x000f280000300800 */
[----:B------:R-:W4:Y:S04]  /*35d20*/  LDL.LU R15, [R1+0x3b0] ;  /* 0x0003b000010f7983 */ /* 0x000f280000300800 */
[----:B------:R-:W4:Y:S04]  /*35d30*/  LDL.LU R16, [R1+0x33c] ;  /* 0x00033c0001107983 */ /* 0x000f280000300800 */
[----:B------:R-:W4:Y:S01]  /*35d40*/  LDL.LU R17, [R1+0x34c] ;  /* 0x00034c0001117983 */ /* 0x000f220000300800 */
[----:B0-----:R-:W-:-:S03]  /*35d50*/  IMAD.MOV.U32 R24, RZ, RZ, R6 ;  /* 0x000000ffff187224 */ /* 0x001fc600078e0006 */
[----:B------:R-:W4:Y:S04]  /*35d60*/  LDL.LU R18, [R1+0x338] ;  /* 0x0003380001127983 */ /* 0x000f280000300800 */
[----:B------:R-:W4:Y:S04]  /*35d70*/  LDL.LU R19, [R1+0x348] ;  /* 0x0003480001137983 */ /* 0x000f280000300800 */
[----:B------:R-:W4:Y:S04]  /*35d80*/  LDL.LU R10, [R1+0x334] ;  /* 0x00033400010a7983 */ /* 0x000f280000300800 */
[----:B------:R-:W4:Y:S04]  /*35d90*/  LDL.LU R11, [R1+0x344] ;  /* 0x00034400010b7983 */ /* 0x000f280000300800 */
[----:B------:R-:W4:Y:S04]  /*35da0*/  LDL.LU R6, [R1+0x330] ;  /* 0x0003300001067983 */ /* 0x000f280000300800 */
[----:B------:R-:W4:Y:S04]  /*35db0*/  LDL.LU R7, [R1+0x340] ;  /* 0x0003400001077983 */ /* 0x000f280000300800 */
[----:B------:R0:W-:Y:S04]  /*35dc0*/  STL [R1+0xe50], R5 ;  /* 0x000e500501007387 */ /* 0x0001e80000100800 */
[----:B0-----:R-:W4:Y:S04]  /*35dd0*/  LDL.LU R5, [R1+0x3ac] ;  /* 0x0003ac0001057983 */ /* 0x001f280000300800 */
[----:B------:R0:W-:Y:S04]  /*35de0*/  STL [R1+0xe4c], R4 ;  /* 0x000e4c0401007387 */ /* 0x0001e80000100800 */
[----:B0-----:R-:W2:Y:S04]  /*35df0*/  LDL.LU R4, [R1+0x320] ;  /* 0x0003200001047983 */ /* 0x001ea80000300800 */
[----:B------:R0:W-:Y:S04]  /*35e00*/  STL [R1+0xe40], R9 ;  /* 0x000e400901007387 */ /* 0x0001e80000100800 */
[----:B0-----:R-:W2:Y:S04]  /*35e10*/  LDL.LU R9, [R1+0x310] ;  /* 0x0003100001097983 */ /* 0x001ea80000300800 */
[----:B------:R0:W-:Y:S04]  /*35e20*/  STL [R1+0xe3c], R8 ;  /* 0x000e3c0801007387 */ /* 0x0001e80000100800 */
[----:B0-----:R-:W3:Y:S04]  /*35e30*/  LDL.LU R8, [R1+0x324] ;  /* 0x0003240001087983 */ /* 0x001ee80000300800 */
[----:B------:R0:W-:Y:S04]  /*35e40*/  STL [R1+0xe30], R13 ;  /* 0x000e300d01007387 */ /* 0x0001e80000100800 */
[----:B0-----:R-:W3:Y:S04]  /*35e50*/  LDL.LU R13, [R1+0x314] ;  /* 0x00031400010d7983 */ /* 0x001ee80000300800 */
[----:B------:R0:W-:Y:S04]  /*35e60*/  STL [R1+0xe2c], R12 ;  /* 0x000e2c0c01007387 */ /* 0x0001e80000100800 */
[----:B0-----:R-:W4:Y:S04]  /*35e70*/  LDL.LU R12, [R1+0x328] ;  /* 0x00032800010c7983 */ /* 0x001f280000300800 */
[----:B------:R0:W-:Y:S04]  /*35e80*/  STL [R1+0xe28], R23 ;  /* 0x000e281701007387 */ /* 0x0001e80000100800 */
[----:B0-----:R-:W4:Y:S04]  /*35e90*/  LDL.LU R23, [R1+0x318] ;  /* 0x0003180001177983 */ /* 0x001f280000300800 */
[----:B------:R0:W-:Y:S01]  /*35ea0*/  STL [R1+0xe24], R22 ;  /* 0x000e241601007387 */ /* 0x0001e20000100800 */
[----:B------:R-:W-:-:S03]  /*35eb0*/  F2FP.F16.F32.PACK_AB R28, R24, R28 ;  /* 0x0000001c181c723e */ /* 0x000fc600000000ff */
        /* <DEDUP_REMOVED lines=11> */
[----:B------:R0:W-:Y:S04]  /*35f70*/  STL [R1+0xe0c], R2 ;  /* 0x000e0c0201007387 */ /* 0x0001e80000100800 */
[----:B0-----:R-:W2:Y:S04]  /*35f80*/  LDL.LU R2, [R1+0x398] ;  /* 0x0003980001027983 */ /* 0x001ea80000300800 */
[----:B------:R-:W3:Y:S04]  /*35f90*/  LDL.LU R24, [R1+0xf20] ;  /* 0x000f200001187983 */ /* 0x000ee80000300800 */
[----:B------:R0:W-:Y:S04]  /*35fa0*/  STL [R1+0x9c], R28 ;  /* 0x00009c1c01007387 */ /* 0x0001e80000100800 */
[----:B0-----:R-:W3:Y:S02]  /*35fb0*/  LDL.LU R28, [R1+0xf1c] ;  /* 0x000f1c00011c7983 */ /* 0x001ee40000300800 */
[----:B---3--:R-:W-:-:S02]  /*35fc0*/  F2FP.F16.F32.PACK_AB R28, R24, R28 ;  /* 0x0000001c181c723e */ /* 0x008fc400000000ff */
        /* <DEDUP_REMOVED lines=46> */
[----:B0-----:R-:W2:Y:S02]  /*362b0*/  LDL.LU R28, [R1+0xebc] ;  /* 0x000ebc00011c7983 */ /* 0x001ea40000300800 */
[----:B--2---:R-:W-:-:S02]  /*362c0*/  F2FP.F16.F32.PACK_AB R2, R28, R2 ;  /* 0x000000021c02723e */ /* 0x004fc400000000ff */
[----:B------:R-:W2:Y:S04]  /*362d0*/  LDL.LU R28, [R1+0xeb8] ;  /* 0x000eb800011c7983 */ /* 0x000ea80000300800 */
[----:B------:R4:W-:Y:S02]  /*362e0*/  STL [R1+0x68], R2 ;  /* 0x0000680201007387 */ /* 0x0009e40000100800 */
[----:B----4-:R-:W-:Y:S02]  /*362f0*/  F2FP.F16.F32.PACK_AB R2, R0, R29 ;  /* 0x0000001d0002723e */ /* 0x010fe400000000ff */
[----:B------:R-:W-:Y:S02]  /*36300*/  F2FP.F16.F32.PACK_AB R0, R3, R20 ;  /* 0x000000140300723e */ /* 0x000fe400000000ff */
[----:B------:R-:W-:Y:S01]  /*36310*/  F2FP.F16.F32.PACK_AB R3, R21, R22 ;  /* 0x000000161503723e */ /* 0x000fe200000000ff */
[----:B------:R0:W-:Y:S04]  /*36320*/  STL [R1+0x64], R2 ;  /* 0x0000640201007387 */ /* 0x0001e80000100800 */
[----:B------:R1:W-:Y:S04]  /*36330*/  STL [R1+0x60], R0 ;  /* 0x0000600001007387 */ /* 0x0003e80000100800 */
[----:B------:R4:W-:Y:S01]  /*36340*/  STL [R1+0x5c], R3 ;  /* 0x00005c0301007387 */ /* 0x0009e20000100800 */
[----:B0-----:R-:W-:-:S02]  /*36350*/  F2FP.F16.F32.PACK_AB R2, R23, R12 ;  /* 0x0000000c1702723e */ /* 0x001fc400000000ff */
[----:B-1----:R-:W-:-:S03]  /*36360*/  F2FP.F16.F32.PACK_AB R0, R13, R8 ;  /* 0x000000080d00723e */ /* 0x002fc600000000ff */
[----:B------:R-:W-:Y:S01]  /*36370*/  STL [R1+0x58], R2 ;  /* 0x0000580201007387 */ /* 0x000fe20000100800 */
[----:B----4-:R-:W-:-:S03]  /*36380*/  F2FP.F16.F32.PACK_AB R3, R9, R4 ;  /* 0x000000040903723e */ /* 0x010fc600000000ff */
[----:B------:R3:W-:Y:S04]  /*36390*/  STL [R1+0x54], R0 ;  /* 0x0000540001007387 */ /* 0x0007e80000100800 */
[----:B------:R0:W-:Y:S01]  /*363a0*/  STL [R1+0x50], R3 ;  /* 0x0000500301007387 */ /* 0x0001e20000100800 */
[----:B---3--:R-:W-:Y:S02]  /*363b0*/  F2FP.F16.F32.PACK_AB R0, R24, R25 ;  /* 0x000000191800723e */ /* 0x008fe400000000ff */
[----:B0-----:R-:W-:Y:S02]  /*363c0*/  F2FP.F16.F32.PACK_AB R3, R26, R27 ;  /* 0x0000001b1a03723e */ /* 0x001fe400000000ff */
[----:B--2---:R-:W-:-:S05]  /*363d0*/  F2FP.F16.F32.PACK_AB R2, R5, R28 ;  /* 0x0000001c0502723e */ /* 0x004fca00000000ff */
[----:B------:R0:W-:Y:S04]  /*363e0*/  STL [R1+0x4c], R2 ;  /* 0x00004c0201007387 */ /* 0x0001e80000100800 */
[----:B------:R1:W-:Y:S04]  /*363f0*/  STL [R1+0x48], R0 ;  /* 0x0000480001007387 */ /* 0x0003e80000100800 */
[----:B------:R2:W-:Y:S01]  /*36400*/  STL [R1+0x44], R3 ;  /* 0x0000440301007387 */ /* 0x0005e20000100800 */
[----:B0-----:R-:W-:Y:S02]  /*36410*/  F2FP.F16.F32.PACK_AB R2, R14, R15 ;  /* 0x0000000f0e02723e */ /* 0x001fe400000000ff */
[----:B-1----:R-:W-:-:S03]  /*36420*/  F2FP.F16.F32.PACK_AB R0, R16, R17 ;  /* 0x000000111000723e */ /* 0x002fc600000000ff */
[----:B------:R-:W-:Y:S01]  /*36430*/  STL [R1+0x40], R2 ;  /* 0x0000400201007387 */ /* 0x000fe20000100800 */
[----:B--2---:R-:W-:-:S03]  /*36440*/  F2FP.F16.F32.PACK_AB R3, R18, R19 ;  /* 0x000000131203723e */ /* 0x004fc600000000ff */
[----:B------:R0:W-:Y:S04]  /*36450*/  STL [R1+0x3c], R0 ;  /* 0x00003c0001007387 */ /* 0x0001e80000100800 */
[----:B------:R-:W-:Y:S01]  /*36460*/  STL [R1+0x38], R3 ;  /* 0x0000380301007387 */ /* 0x000fe20000100800 */
[----:B0-----:R-:W-:-:S03]  /*36470*/  F2FP.F16.F32.PACK_AB R0, R6, R7 ;  /* 0x000000070600723e */ /* 0x001fc600000000ff */
[----:B------:R-:W2:Y:S01]  /*36480*/  LDL.LU R7, [R1+0x17c] ;  /* 0x00017c0001077983 */ /* 0x000ea20000300800 */
[----:B------:R-:W-:-:S05]  /*36490*/  F2FP.F16.F32.PACK_AB R2, R10, R11 ;  /* 0x0000000b0a02723e */ /* 0x000fca00000000ff */
[----:B------:R-:W-:Y:S04]  /*364a0*/  STL [R1+0x34], R2 ;  /* 0x0000340201007387 */ /* 0x000fe80000100800 */
[----:B--2---:R0:W-:Y:S04]  /*364b0*/  STL [R1+0xe58], R7 ;  /* 0x000e580701007387 */ /* 0x0041e80000100800 */
[----:B------:R-:W-:Y:S04]  /*364c0*/  STL [R1+0x30], R0 ;  /* 0x0000300001007387 */ /* 0x000fe80000100800 */
        /* <DEDUP_REMOVED lines=23> */
[----:B------:R-:W3:Y:S04]  /*36640*/  LDL.LU R5, [R1+0x378] ;  /* 0x0003780001057983 */ /* 0x000ee80000300800 */
[----:B---3--:R0:W-:Y:S04]  /*36650*/  STL [R1+0xe54], R5 ;  /* 0x000e540501007387 */ /* 0x0081e80000100800 */
[----:B0-----:R-:W3:Y:S04]  /*36660*/  LDL.LU R5, [R1+0x37c] ;  /* 0x00037c0001057983 */ /* 0x001ee80000300800 */
        /* <DEDUP_REMOVED lines=23> */
[----:B0-----:R-:W2:Y:S04]  /*367e0*/  LDL.LU R5, [R1+0x3cc] ;  /* 0x0003cc0001057983 */ /* 0x001ea80000300800 */
[----:B------:R-:W3:Y:S04]  /*367f0*/  LDL.LU R6, [R1+0x178] ;  /* 0x0001780001067983 */ /* 0x000ee80000300800 */
[----:B------:R-:W4:Y:S04]  /*36800*/  LDL.LU R4, [R1+0x374] ;  /* 0x0003740001047983 */ /* 0x000f280000300800 */
[----:B------:R-:W2:Y:S04]  /*36810*/  LDL.LU R11, [R1+0x41c] ;  /* 0x00041c00010b7983 */ /* 0x000ea80000300800 */
[----:B--2---:R0:W-:Y:S04]  /*36820*/  STL [R1+0xe48], R11 ;  /* 0x000e480b01007387 */ /* 0x0041e80000100800 */
[----:B0-----:R-:W2:Y:S04]  /*36830*/  LDL.LU R11, [R1+0x370] ;  /* 0x00037000010b7983 */ /* 0x001ea80000300800 */
[----:B------:R-:W3:Y:S04]  /*36840*/  LDL.LU R9, [R1+0x408] ;  /* 0x0004080001097983 */ /* 0x000ee80000300800 */
[----:B---3--:R0:W-:Y:S04]  /*36850*/  STL [R1+0xe44], R9 ;  /* 0x000e440901007387 */ /* 0x0081e80000100800 */
[----:B0-----:R-:W3:Y:S04]  /*36860*/  LDL.LU R9, [R1+0x40c] ;  /* 0x00040c0001097983 */ /* 0x001ee80000300800 */
[----:B------:R-:W3:Y:S04]  /*36870*/  LDL.LU R10, [R1+0x418] ;  /* 0x00041800010a7983 */ /* 0x000ee80000300800 */
[----:B------:R-:W3:Y:S04]  /*36880*/  LDL.LU R8, [R1+0x404] ;  /* 0x0004040001087983 */ /* 0x000ee80000300800 */
[----:B------:R-:W4:Y:S04]  /*36890*/  LDL.LU R15, [R1+0x19c] ;  /* 0x00019c00010f7983 */ /* 0x000f280000300800 */
[----:B----4-:R0:W-:Y:S04]  /*368a0*/  STL [R1+0xe38], R15 ;  /* 0x000e380f01007387 */ /* 0x0101e80000100800 */
[----:B0-----:R-:W4:Y:S04]  /*368b0*/  LDL.LU R15, [R1+0x400] ;  /* 0x00040000010f7983 */ /* 0x001f280000300800 */
[----:B------:R-:W2:Y:S01]  /*368c0*/  LDL.LU R13, [R1+0x188] ;  /* 0x00018800010d7983 */ /* 0x000ea20000300800 */
[----:B------:R-:W-:-:S03]  /*368d0*/  F2FP.F16.F32.PACK_AB R7, R5, R7 ;  /* 0x000000070507723e */ /* 0x000fc600000000ff */
[----:B--2---:R0:W-:Y:S04]  /*368e0*/  STL [R1+0xe34], R13 ;  /* 0x000e340d01007387 */ /* 0x0041e80000100800 */
[----:B0-----:R-:W2:Y:S04]  /*368f0*/  LDL.LU R13, [R1+0x18c] ;  /* 0x00018c00010d7983 */ /* 0x001ea80000300800 */
[----:B------:R-:W2:Y:S04]  /*36900*/  LDL.LU R14, [R1+0x198] ;  /* 0x00019800010e7983 */ /* 0x000ea80000300800 */
        /* <DEDUP_REMOVED lines=63> */
[----:B------:R0:W-:Y:S04]  /*36d00*/  STL [R1], R7 ;  /* 0x0000000701007387 */ /* 0x0001e80000100800 */
[----:B0-----:R-:W3:Y:S02]  /*36d10*/  LDL.LU R7, [R1+0xe58] ;  /* 0x000e580001077983 */ /* 0x001ee40000300800 */
[----:B---3--:R-:W-:-:S02]  /*36d20*/  F2FP.F16.F32.PACK_AB R7, R5, R7 ;  /* 0x000000070507723e */ /* 0x008fc400000000ff */
[----:B------:R-:W3:Y:S02]  /*36d30*/  LDL.LU R5, [R1+0xe54] ;  /* 0x000e540001057983 */ /* 0x000ee40000300800 */
[----:B---3--:R-:W-:Y:S02]  /*36d40*/  F2FP.F16.F32.PACK_AB R6, R5, R6 ;  /* 0x000000060506723e */ /* 0x008fe400000000ff */
[----:B------:R-:W3:Y:S02]  /*36d50*/  LDL.LU R5, [R1+0xe50] ;  /* 0x000e500001057983 */ /* 0x000ee40000300800 */
[----:B---3--:R-:W-:Y:S02]  /*36d60*/  F2FP.F16.F32.PACK_AB R5, R4, R5 ;  /* 0x000000050405723e */ /* 0x008fe400000000ff */
[----:B------:R-:W3:Y:S02]  /*36d70*/  LDL.LU R4, [R1+0xe4c] ;  /* 0x000e4c0001047983 */ /* 0x000ee40000300800 */
[----:B---3--:R-:W-:-:S02]  /*36d80*/  F2FP.F16.F32.PACK_AB R4, R11, R4 ;  /* 0x000000040b04723e */ /* 0x008fc400000000ff */
[----:B------:R-:W3:Y:S02]  /*36d90*/  LDL.LU R11, [R1+0xe48] ;  /* 0x000e4800010b7983 */ /* 0x000ee40000300800 */
[----:B---3--:R-:W-:Y:S02]  /*36da0*/  F2FP.F16.F32.PACK_AB R11, R9, R11 ;  /* 0x0000000b090b723e */ /* 0x008fe400000000ff */
[----:B------:R-:W3:Y:S02]  /*36db0*/  LDL.LU R9, [R1+0xe44] ;  /* 0x000e440001097983 */ /* 0x000ee40000300800 */
[----:B---3--:R-:W-:Y:S02]  /*36dc0*/  F2FP.F16.F32.PACK_AB R10, R9, R10 ;  /* 0x0000000a090a723e */ /* 0x008fe400000000ff */
[----:B------:R-:W3:Y:S02]  /*36dd0*/  LDL.LU R9, [R1+0xe40] ;  /* 0x000e400001097983 */ /* 0x000ee40000300800 */
[----:B---3--:R-:W-:-:S02]  /*36de0*/  F2FP.F16.F32.PACK_AB R9, R8, R9 ;  /* 0x000000090809723e */ /* 0x008fc400000000ff */
[----:B------:R-:W4:Y:S02]  /*36df0*/  LDL.LU R8, [R1+0xe3c] ;  /* 0x000e3c0001087983 */ /* 0x000f240000300800 */
[----:B----4-:R-:W-:Y:S02]  /*36e00*/  F2FP.F16.F32.PACK_AB R8, R15, R8 ;  /* 0x000000080f08723e */ /* 0x010fe400000000ff */
[----:B------:R-:W2:Y:S02]  /*36e10*/  LDL.LU R15, [R1+0xe38] ;  /* 0x000e3800010f7983 */ /* 0x000ea40000300800 */
[----:B--2---:R-:W-:Y:S02]  /*36e20*/  F2FP.F16.F32.PACK_AB R15, R13, R15 ;  /* 0x0000000f0d0f723e */ /* 0x004fe400000000ff */
[----:B------:R-:W2:Y:S02]  /*36e30*/  LDL.LU R13, [R1+0xe34] ;  /* 0x000e3400010d7983 */ /* 0x000ea40000300800 */
[----:B--2---:R-:W-:-:S02]  /*36e40*/  F2FP.F16.F32.PACK_AB R14, R13, R14 ;  /* 0x0000000e0d0e723e */ /* 0x004fc400000000ff */
[----:B------:R-:W2:Y:S02]  /*36e50*/  LDL.LU R13, [R1+0xe30] ;  /* 0x000e3000010d7983 */ /* 0x000ea40000300800 */
[----:B--2---:R-:W-:Y:S02]  /*36e60*/  F2FP.F16.F32.PACK_AB R13, R12, R13 ;  /* 0x0000000d0c0d723e */ /* 0x004fe400000000ff */
[----:B------:R-:W2:Y:S01]  /*36e70*/  LDL.LU R12, [R1+0xe2c] ;  /* 0x000e2c00010c7983 */ /* 0x000ea20000300800 */
[----:B------:R-:W-:Y:S02]  /*36e80*/  F2FP.F16.F32.PACK_AB R19, R22, R19 ;  /* 0x000000131613723e */ /* 0x000fe400000000ff */
[----:B------:R-:W-:Y:S02]  /*36e90*/  F2FP.F16.F32.PACK_AB R18, R21, R18 ;  /* 0x000000121512723e */ /* 0x000fe400000000ff */
[----:B--2---:R-:W-:Y:S02]  /*36ea0*/  F2FP.F16.F32.PACK_AB R12, R23, R12 ;  /* 0x0000000c170c723e */ /* 0x004fe400000000ff */
[----:B------:R-:W2:Y:S04]  /*36eb0*/  LDL.LU R23, [R1+0xe28] ;  /* 0x000e280001177983 */ /* 0x000ea80000300800 */
[----:B------:R-:W3:Y:S04]  /*36ec0*/  LDL.LU R22, [R1+0xe24] ;  /* 0x000e240001167983 */ /* 0x000ee80000300800 */
[----:B------:R-:W4:Y:S01]  /*36ed0*/  LDL.LU R21, [R1+0xe20] ;  /* 0x000e200001157983 */ /* 0x000f220000300800 */
[----:B------:R-:W-:-:S02]  /*36ee0*/  F2FP.F16.F32.PACK_AB R17, R20, R17 ;  /* 0x000000111411723e */ /* 0x000fc400000000ff */
[----:B------:R-:W-:Y:S01]  /*36ef0*/  F2FP.F16.F32.PACK_AB R16, R3, R16 ;  /* 0x000000100310723e */ /* 0x000fe200000000ff */
[----:B------:R-:W4:Y:S04]  /*36f00*/  LDL.LU R20, [R1+0xe1c] ;  /* 0x000e1c0001147983 */ /* 0x000f280000300800 */
[----:B------:R-:W4:Y:S01]  /*36f10*/  LDL.LU R3, [R1+0xe18] ;  /* 0x000e180001037983 */ /* 0x000f220000300800 */
[----:B--2---:R-:W-:-:S03]  /*36f20*/  F2FP.F16.F32.PACK_AB R23, R29, R23 ;  /* 0x000000171d17723e */ /* 0x004fc600000000ff */
[----:B------:R-:W2:Y:S01]  /*36f30*/  LDL.LU R29, [R1+0xe14] ;  /* 0x000e1400011d7983 */ /* 0x000ea20000300800 */
[----:B---3--:R-:W-:-:S03]  /*36f40*/  F2FP.F16.F32.PACK_AB R22, R0, R22 ;  /* 0x000000160016723e */ /* 0x008fc600000000ff */
[----:B------:R-:W3:Y:S01]  /*36f50*/  LDL.LU R0, [R1+0xe10] ;  /* 0x000e100001007983 */ /* 0x000ee20000300800 */
[----:B----4-:R-:W-:-:S03]  /*36f60*/  F2FP.F16.F32.PACK_AB R21, R2, R21 ;  /* 0x000000150215723e */ /* 0x010fc600000000ff */
[----:B------:R-:W3:Y:S01]  /*36f70*/  LDL.LU R2, [R1+0xe0c] ;  /* 0x000e0c0001027983 */ /* 0x000ee20000300800 */
[----:B------:R-:W-:Y:S02]  /*36f80*/  F2FP.F16.F32.PACK_AB R27, R24, R27 ;  /* 0x0000001b181b723e */ /* 0x000fe400000000ff */
[----:B------:R-:W-:Y:S02]  /*36f90*/  F2FP.F16.F32.PACK_AB R26, R25, R26 ;  /* 0x0000001a191a723e */ /* 0x000fe400000000ff */
[----:B------:R-:W-:Y:S02]  /*36fa0*/  F2FP.F16.F32.PACK_AB R20, R28, R20 ;  /* 0x000000141c14723e */ /* 0x000fe400000000ff */
[----:B--2---:R-:W-:Y:S02]  /*36fb0*/  F2FP.F16.F32.PACK_AB R25, R29, R3 ;  /* 0x000000031d19723e */ /* 0x004fe400000000ff */
[----:B---3--:R-:W-:-:S07]  /*36fc0*/  F2FP.F16.F32.PACK_AB R24, R2, R0 ;  /* 0x000000000218723e */ /* 0x008fce00000000ff */
.L_x_1:
[----:B------:R-:W2:Y:S01]  /*36fd0*/  LDL.LU R2, [R1+0xe04] ;  /* 0x000e040001027983 */ /* 0x000ea20000300800 */
[----:B0-----:R-:W0:Y:S01]  /*36fe0*/  S2R R0, SR_TID.X ;  /* 0x0000000000007919 */ /* 0x001e220000002100 */
[----:B------:R-:W1:Y:S01]  /*36ff0*/  S2UR UR5, SR_CgaCtaId ;  /* 0x00000000000579c3 */ /* 0x000e620000008800 */
[----:B------:R-:W-:Y:S01]  /*37000*/  UMOV UR4, 0x400 ;  /* 0x0000040000047882 */ /* 0x000fe20000000000 */
[----:B------:R-:W-:Y:S01]  /*37010*/  ULDC.64 UR6, c[0x0][0x228] ;  /* 0x00008a0000067ab9 */ /* 0x000fe20000000a00 */
[----:B------:R3:W-:Y:S04]  /*37020*/  STL [R1+0xebc], R6 ;  /* 0x000ebc0601007387 */ /* 0x0007e80000100800 */
[----:B---3--:R-:W3:Y:S04]  /*37030*/  LDL.LU R6, [R1+0xe00] ;  /* 0x000e000001067983 */ /* 0x008ee80000300800 */
[----:B------:R4:W-:Y:S04]  /*37040*/  STL [R1+0xeb8], R7 ;  /* 0x000eb80701007387 */ /* 0x0009e80000100800 */
[----:B----4-:R-:W4:Y:S01]  /*37050*/  LDL.LU R7, [R1+0x2d0] ;  /* 0x0002d00001077983 */ /* 0x010f220000300800 */
[----:B-1----:R-:W-:Y:S01]  /*37060*/  ULEA UR4, UR5, UR4, 0x18 ;  /* 0x0000000405047291 */ /* 0x002fe2000f8ec03f */
[C---:B0-----:R-:W-:Y:S01]  /*37070*/  IMAD.SHL.U32 R3, R0.reuse, 0x40, RZ ;  /* 0x0000004000037824 */ /* 0x041fe200078e00ff */
[----:B------:R-:W-:Y:S01]  /*37080*/  SHF.R.U32.HI R28, RZ, 0x5, R0 ;  /* 0x00000005ff1c7819 */ /* 0x000fe20000011600 */
[----:B------:R-:W-:-:S03]  /*37090*/  IMAD.SHL.U32 R29, R0, 0x10, RZ ;  /* 0x00000010001d7824 */ /* 0x000fc600078e00ff */
[----:B------:R-:W-:Y:S02]  /*370a0*/  LOP3.LUT R3, R3, 0x200, RZ, 0xc0, !PT ;  /* 0x0000020003037812 */ /* 0x000fe400078ec0ff */
[----:B------:R-:W-:Y:S02]  /*370b0*/  SGXT.U32 R0, R28, 0x1 ;  /* 0x000000011c00781a */ /* 0x000fe40000000000 */
[----:B------:R-:W-:Y:S01]  /*370c0*/  LOP3.LUT R29, R29, 0x70, RZ, 0xc0, !PT ;  /* 0x000000701d1d7812 */ /* 0x000fe200078ec0ff */
[----:B------:R-:W-:Y:S01]  /*370d0*/  BAR.SYNC.DEFER_BLOCKING 0x0 ;  /* 0x0000000000007b1d */ /* 0x000fe20000010000 */
[----:B--2---:R-:W-:-:S04]  /*370e0*/  LOP3.LUT R2, R2, 0x80, RZ, 0xc0, !PT ;  /* 0x0000008002027812 */ /* 0x004fc800078ec0ff */
[----:B------:R-:W-:Y:S02]  /*370f0*/  IADD3 R2, R2, UR4, R3 ;  /* 0x0000000402027c10 */ /* 0x000fe4000fffe003 */
[C---:B----4-:R-:W-:Y:S02]  /*37100*/  LOP3.LUT R3, R7.reuse, 0xfe, R0, 0xfe, !PT ;  /* 0x000000fe07037812 */ /* 0x050fe400078efe00 */
[----:B------:R-:W-:-:S03]  /*37110*/  LOP3.LUT R28, R7, R0, RZ, 0xfc, !PT ;  /* 0x00000000071c7212 */ /* 0x000fc600078efcff */
[----:B------:R3:W-:Y:S02]  /*37120*/  STL [R1+0x170], R3 ;  /* 0x0001700301007387 */ /* 0x0007e40000100800 */
[----:B---3--:R-:W-:Y:S02]  /*37130*/  IADD3 R3, R29, R2, R6 ;  /* 0x000000021d037210 */ /* 0x008fe40007ffe006 */
[C-C-:B------:R-:W-:Y:S02]  /*37140*/  LOP3.LUT R2, R7.reuse, 0x4, R0.reuse, 0xfe, !PT ;  /* 0x0000000407027812 */ /* 0x140fe400078efe00 */
[C-C-:B------:R-:W-:Y:S02]  /*37150*/  LOP3.LUT R6, R7.reuse, 0x6, R0.reuse, 0xfe, !PT ;  /* 0x0000000607067812 */ /* 0x140fe400078efe00 */
[C-C-:B------:R-:W-:Y:S01]  /*37160*/  LOP3.LUT R29, R7.reuse, 0x2, R0.reuse, 0xfe, !PT ;  /* 0x00000002071d7812 */ /* 0x140fe200078efe00 */
[----:B------:R0:W-:Y:S04]  /*37170*/  STL [R1+0xc4], R2 ;  /* 0x0000c40201007387 */ /* 0x0001e80000100800 */
[----:B------:R1:W-:Y:S01]  /*37180*/  STL [R1+0xc8], R6 ;  /* 0x0000c80601007387 */ /* 0x0003e20000100800 */
[----:B0-----:R-:W-:-:S02]  /*37190*/  LOP3.LUT R2, R7, 0x8, R0, 0xfe, !PT ;  /* 0x0000000807027812 */ /* 0x001fc400078efe00 */
[----:B-1----:R-:W-:-:S03]  /*371a0*/  LOP3.LUT R6, R7, 0xa, R0, 0xfe, !PT ;  /* 0x0000000a07067812 */ /* 0x002fc600078efe00 */
[----:B------:R0:W-:Y:S04]  /*371b0*/  STL [R1+0xcc], R2 ;  /* 0x0000cc0201007387 */ /* 0x0001e80000100800 */
[----:B------:R1:W-:Y:S01]  /*371c0*/  STL [R1+0x100], R6 ;  /* 0x0001000601007387 */ /* 0x0003e20000100800 */
[C-C-:B0-----:R-:W-:Y:S02]  /*371d0*/  LOP3.LUT R2, R7.reuse, 0xc, R0.reuse, 0xfe, !PT ;  /* 0x0000000c07027812 */ /* 0x141fe400078efe00 */
        /* <DEDUP_REMOVED lines=227> */
[C-C-:B0-----:R-:W-:Y:S01]  /*38010*/  LOP3.LUT R2, R7.reuse, 0xf0, R0.reuse, 0xfe, !PT ;  /* 0x000000f007027812 */ /* 0x141fe200078efe00 */
[----:B-1----:R-:W0:Y:S04]  /*38020*/  S2R R6, SR_TID.X ;  /* 0x0000000000067919 */ /* 0x002e280000002100 */
[----:B------:R1:W-:Y:S04]  /*38030*/  STL [R1+0x2dc], R2 ;  /* 0x0002dc0201007387 */ /* 0x0003e80000100800 */
[----:B------:R-:W-:Y:S04]  /*38040*/  STSM.16.M88.4 [R3], R24 ;  /* 0x0000001803007844 */ /* 0x000fe80000000200 */
[----:B------:R-:W-:Y:S01]  /*38050*/  STSM.16.M88.4 [R3+0x100], R20 ;  /* 0x0001001403007844 */ /* 0x000fe20000000200 */
[----:B-1----:R-:W-:-:S05]  /*38060*/  LOP3.LUT R2, R7, 0xf2, R0, 0xfe, !PT ;  /* 0x000000f207027812 */ /* 0x002fca00078efe00 */
[----:B------:R1:W-:Y:S02]  /*38070*/  STL [R1+0x2e0], R2 ;  /* 0x0002e00201007387 */ /* 0x0003e40000100800 */
[----:B-1----:R-:W-:-:S05]  /*38080*/  LOP3.LUT R2, R7, 0xf4, R0, 0xfe, !PT ;  /* 0x000000f407027812 */ /* 0x002fca00078efe00 */
[----:B------:R1:W-:Y:S02]  /*38090*/  STL [R1+0x2e4], R2 ;  /* 0x0002e40201007387 */ /* 0x0003e40000100800 */
[----:B-1----:R-:W-:-:S05]  /*380a0*/  LOP3.LUT R2, R7, 0xf6, R0, 0xfe, !PT ;  /* 0x000000f607027812 */ /* 0x002fca00078efe00 */
[----:B------:R0:W-:Y:S02]  /*380b0*/  STL [R1+0x2e8], R2 ;  /* 0x0002e80201007387 */ /* 0x0001e40000100800 */
[----:B0-----:R-:W-:Y:S02]  /*380c0*/  LOP3.LUT R2, R6, 0x3f, RZ, 0xc0, !PT ;  /* 0x0000003f06027812 */ /* 0x001fe400078ec0ff */
[C-C-:B------:R-:W-:Y:S02]  /*380d0*/  LOP3.LUT R6, R7.reuse, 0xf8, R0.reuse, 0xfe, !PT ;  /* 0x000000f807067812 */ /* 0x140fe400078efe00 */
[----:B------:R-:W-:Y:S01]  /*380e0*/  LEA R2, R2, UR4, 0x4 ;  /* 0x0000000402027c11 */ /* 0x000fe2000f8e20ff */
[----:B------:R-:W-:Y:S06]  /*380f0*/  BAR.SYNC.DEFER_BLOCKING 0x0 ;  /* 0x0000000000007b1d */ /* 0x000fec0000010000 */
[----:B------:R-:W-:Y:S01]  /*38100*/  ULDC UR4, c[0x0][0x244] ;  /* 0x0000910000047ab9 */ /* 0x000fe20000000800 */
[----:B------:R0:W-:Y:S02]  /*38110*/  STL [R1+0x2ec], R6 ;  /* 0x0002ec0601007387 */ /* 0x0001e40000100800 */
[----:B0-----:R-:W-:-:S02]  /*38120*/  LOP3.LUT R6, R7, 0xfa, R0, 0xfe, !PT ;  /* 0x000000fa07067812 */ /* 0x001fc400078efe00 */
[----:B------:R-:W0:Y:S04]  /*38130*/  LDS.128 R24, [R2+0x400] ;  /* 0x0004000002187984 */ /* 0x000e280000000c00 */
[----:B------:R-:W1:Y:S01]  /*38140*/  LDS.128 R20, [R2] ;  /* 0x0000000002147984 */ /* 0x000e620000000c00 */
[----:B------:R-:W-:Y:S01]  /*38150*/  BAR.SYNC.DEFER_BLOCKING 0x0 ;  /* 0x0000000000007b1d */ /* 0x000fe20000010000 */
[----:B------:R-:W-:-:S05]  /*38160*/  LOP3.LUT R0, R7, 0xfc, R0, 0xfe, !PT ;  /* 0x000000fc07007812 */ /* 0x000fca00078efe00 */
[----:B------:R2:W-:Y:S04]  /*38170*/  STL [R1+0x2f0], R6 ;  /* 0x0002f00601007387 */ /* 0x0005e80000100800 */
[----:B--2---:R-:W2:Y:S04]  /*38180*/  LDL.LU R6, [R1+0xebc] ;  /* 0x000ebc0001067983 */ /* 0x004ea80000300800 */
[----:B------:R-:W2:Y:S04]  /*38190*/  LDL.LU R7, [R1+0xeb8] ;  /* 0x000eb80001077983 */ /* 0x000ea80000300800 */
[----:B------:R-:W-:Y:S04]  /*381a0*/  STL [R1+0x23c], R0 ;  /* 0x00023c0001007387 */ /* 0x000fe80000100800 */
[----:B------:R-:W-:Y:S04]  /*381b0*/  STL [R1+0xc0], R2 ;  /* 0x0000c00201007387 */ /* 0x000fe80000100800 */
[----:B0-----:R-:W-:Y:S04]  /*381c0*/  STL [R1+0xe6c], R25 ;  /* 0x000e6c1901007387 */ /* 0x001fe80000100800 */
[----:B-1----:R-:W-:Y:S04]  /*381d0*/  STL.64 [R1+0xa0], R20 ;  /* 0x0000a01401007387 */ /* 0x002fe80000100a00 */
[----:B------:R-:W-:Y:S04]  /*381e0*/  STL.64 [R1+0xa8], R22 ;  /* 0x0000a81601007387 */ /* 0x000fe80000100a00 */
[----:B------:R-:W-:Y:S04]  /*381f0*/  STL.64 [R1+0xe58], R26 ;  /* 0x000e581a01007387 */ /* 0x000fe80000100a00 */
[----:B------:R-:W-:Y:S04]  /*38200*/  STL [R1+0xe90], R24 ;  /* 0x000e901801007387 */ /* 0x000fe80000100800 */
[----:B------:R0:W-:Y:S04]  /*38210*/  STSM.16.M88.4 [R3], R16 ;  /* 0x0000001003007844 */ /* 0x0001e80000000200 */
[----:B0-----:R-:W3:Y:S04]  /*38220*/  LDL R19, [R1+0xc0] ;  /* 0x0000c00001137983 */ /* 0x001ee80000100800 */
[----:B------:R0:W-:Y:S01]  /*38230*/  STSM.16.M88.4 [R3+0x100], R12 ;  /* 0x0001000c03007844 */ /* 0x0001e20000000200 */
[----:B------:R-:W-:Y:S06]  /*38240*/  BAR.SYNC.DEFER_BLOCKING 0x0 ;  /* 0x0000000000007b1d */ /* 0x000fec0000010000 */
[----:B0-----:R-:W4:Y:S04]  /*38250*/  LDL.LU R12, [R1+0x10] ;  /* 0x00001000010c7983 */ /* 0x001f280000300800 */
[----:B---3--:R-:W0:Y:S04]  /*38260*/  LDS.128 R20, [R19] ;  /* 0x0000000013147984 */ /* 0x008e280000000c00 */
[----:B0-----:R-:W-:Y:S04]  /*38270*/  STL.64 [R1+0xb0], R20 ;  /* 0x0000b01401007387 */ /* 0x001fe80000100a00 */
[----:B------:R-:W-:Y:S04]  /*38280*/  STL.64 [R1+0xb8], R22 ;  /* 0x0000b81601007387 */ /* 0x000fe80000100a00 */
[----:B------:R-:W4:Y:S04]  /*38290*/  LDL.LU R13, [R1+0x14] ;  /* 0x00001400010d7983 */ /* 0x000f280000300800 */
[----:B------:R-:W3:Y:S04]  /*382a0*/  LDL.LU R14, [R1+0x18] ;  /* 0x00001800010e7983 */ /* 0x000ee80000300800 */
[----:B------:R-:W3:Y:S04]  /*382b0*/  LDL.LU R15, [R1+0x1c] ;  /* 0x00001c00010f7983 */ /* 0x000ee80000300800 */
[----:B------:R-:W0:Y:S01]  /*382c0*/  LDS.128 R20, [R19+0x400] ;  /* 0x0004000013147984 */ /* 0x000e220000000c00 */
[----:B------:R-:W-:Y:S06]  /*382d0*/  BAR.SYNC.DEFER_BLOCKING 0x0 ;  /* 0x0000000000007b1d */ /* 0x000fec0000010000 */
[----:B------:R-:W-:Y:S04]  /*382e0*/  STSM.16.M88.4 [R3], R8 ;  /* 0x0000000803007844 */ /* 0x000fe80000000200 */
[----:B--2---:R-:W-:Y:S01]  /*382f0*/  STSM.16.M88.4 [R3+0x100], R4 ;  /* 0x0001000403007844 */ /* 0x004fe20000000200 */
[----:B------:R-:W-:Y:S06]  /*38300*/  BAR.SYNC.DEFER_BLOCKING 0x0 ;  /* 0x0000000000007b1d */ /* 0x000fec0000010000 */
[----:B---3--:R-:W-:Y:S04]  /*38310*/  STL.64 [R1+0xeb0], R14 ;  /* 0x000eb00e01007387 */ /* 0x008fe80000100a00 */
[----:B----4-:R-:W-:Y:S04]  /*38320*/  STL.64 [R1+0xea8], R12 ;  /* 0x000ea80c01007387 */ /* 0x010fe80000100a00 */
[----:B------:R-:W2:Y:S04]  /*38330*/  LDL.LU R24, [R1+0x30] ;  /* 0x0000300001187983 */ /* 0x000ea80000300800 */
[----:B------:R-:W2:Y:S04]  /*38340*/  LDL.LU R25, [R1+0x34] ;  /* 0x0000340001197983 */ /* 0x000ea80000300800 */
[----:B------:R-:W3:Y:S04]  /*38350*/  LDL.LU R26, [R1+0x38] ;  /* 0x00003800011a7983 */ /* 0x000ee80000300800 */
[----:B------:R-:W3:Y:S04]  /*38360*/  LDL.LU R27, [R1+0x3c] ;  /* 0x00003c00011b7983 */ /* 0x000ee80000300800 */
[----:B------:R-:W1:Y:S04]  /*38370*/  LDS.128 R12, [R19] ;  /* 0x00000000130c7984 */ /* 0x000e680000000c00 */
[----:B---3--:R-:W-:Y:S04]  /*38380*/  STL.64 [R1+0xea0], R26 ;  /* 0x000ea01a01007387 */ /* 0x008fe80000100a00 */
[----:B--2---:R2:W-:Y:S04]  /*38390*/  STL.64 [R1+0xe98], R24 ;  /* 0x000e981801007387 */ /* 0x0045e80000100a00 */
[----:B--2---:R-:W2:Y:S04]  /*383a0*/  LDL.LU R24, [R1+0x20] ;  /* 0x0000200001187983 */ /* 0x004ea80000300800 */
[----:B------:R-:W2:Y:S04]  /*383b0*/  LDL.LU R25, [R1+0x24] ;  /* 0x0000240001197983 */ /* 0x000ea80000300800 */
[----:B------:R-:W2:Y:S04]  /*383c0*/  LDL.LU R26, [R1+0x28] ;  /* 0x00002800011a7983 */ /* 0x000ea80000300800 */
[----:B------:R-:W2:Y:S04]  /*383d0*/  LDL.LU R27, [R1+0x2c] ;  /* 0x00002c00011b7983 */ /* 0x000ea80000300800 */
[----:B0-----:R-:W-:Y:S04]  /*383e0*/  STL [R1+0xe44], R20 ;  /* 0x000e441401007387 */ /* 0x001fe80000100800 */
[----:B------:R0:W-:Y:S04]  /*383f0*/  STL [R1+0xe68], R20 ;  /* 0x000e681401007387 */ /* 0x0001e80000100800 */
[----:B------:R3:W-:Y:S04]  /*38400*/  STL [R1+0xe40], R21 ;  /* 0x000e401501007387 */ /* 0x0007e80000100800 */
[----:B------:R-:W-:Y:S04]  /*38410*/  STL [R1+0xe3c], R22 ;  /* 0x000e3c1601007387 */ /* 0x000fe80000100800 */
[----:B------:R-:W-:Y:S04]  /*38420*/  STL [R1+0xe38], R23 ;  /* 0x000e381701007387 */ /* 0x000fe80000100800 */
[----:B------:R4:W-:Y:S04]  /*38430*/  STL.64 [R1+0xe60], R22 ;  /* 0x000e601601007387 */ /* 0x0009e80000100a00 */
[----:B0-----:R-:W5:Y:S04]  /*38440*/  LDL.LU R20, [R1] ;  /* 0x0000000001147983 */ /* 0x001f680000300800 */
[----:B---3--:R-:W5:Y:S04]  /*38450*/  LDL.LU R21, [R1+0x4] ;  /* 0x0000040001157983 */ /* 0x008f680000300800 */
[----:B----4-:R-:W5:Y:S04]  /*38460*/  LDL.LU R22, [R1+0x8] ;  /* 0x0000080001167983 */ /* 0x010f680000300800 */
[----:B------:R-:W5:Y:S04]  /*38470*/  LDL.LU R23, [R1+0xc] ;  /* 0x00000c0001177983 */ /* 0x000f680000300800 */
[----:B------:R-:W3:Y:S04]  /*38480*/  LDL.LU R8, [R1+0x50] ;  /* 0x0000500001087983 */ /* 0x000ee80000300800 */
[----:B------:R-:W3:Y:S04]  /*38490*/  LDL.LU R9, [R1+0x54] ;  /* 0x0000540001097983 */ /* 0x000ee80000300800 */
[----:B------:R-:W3:Y:S04]  /*384a0*/  LDL.LU R10, [R1+0x58] ;  /* 0x00005800010a7983 */ /* 0x000ee80000300800 */
[----:B------:R-:W3:Y:S04]  /*384b0*/  LDL.LU R11, [R1+0x5c] ;  /* 0x00005c00010b7983 */ /* 0x000ee80000300800 */
[----:B------:R-:W4:Y:S04]  /*384c0*/  LDL.LU R4, [R1+0x40] ;  /* 0x0000400001047983 */ /* 0x000f280000300800 */
[----:B------:R-:W4:Y:S04]  /*384d0*/  LDL.LU R5, [R1+0x44] ;  /* 0x0000440001057983 */ /* 0x000f280000300800 */
[----:B------:R-:W4:Y:S04]  /*384e0*/  LDL.LU R6, [R1+0x48] ;  /* 0x0000480001067983 */ /* 0x000f280000300800 */
[----:B------:R-:W4:Y:S04]  /*384f0*/  LDL.LU R7, [R1+0x4c] ;  /* 0x00004c0001077983 */ /* 0x000f280000300800 */
[----:B-1----:R-:W-:Y:S04]  /*38500*/  STL.64 [R1+0xd0], R12 ;  /* 0x0000d00c01007387 */ /* 0x002fe80000100a00 */
[----:B------:R-:W-:Y:S04]  /*38510*/  STL.64 [R1+0xd8], R14 ;  /* 0x0000d80e01007387 */ /* 0x000fe80000100a00 */
[----:B------:R-:W0:Y:S01]  /*38520*/  LDS.128 R12, [R19+0x400] ;  /* 0x00040000130c7984 */ /* 0x000e220000000c00 */
[----:B------:R-:W-:Y:S06]  /*38530*/  BAR.SYNC.DEFER_BLOCKING 0x0 ;  /* 0x0000000000007b1d */ /* 0x000fec0000010000 */
[----:B0-----:R-:W-:Y:S04]  /*38540*/  STL.64 [R1+0xe0], R12 ;  /* 0x0000e00c01007387 */ /* 0x001fe80000100a00 */
[----:B------:R0:W-:Y:S04]  /*38550*/  STL.64 [R1+0xe8], R14 ;  /* 0x0000e80e01007387 */ /* 0x0001e80000100a00 */
[----:B0-----:R-:W2:Y:S04]  /*38560*/  LDL.LU.64 R14, [R1+0xeb0] ;  /* 0x000eb000010e7983 */ /* 0x001ea80000300a00 */
[----:B------:R-:W2:Y:S04]  /*38570*/  LDL.LU.64 R12, [R1+0xea8] ;  /* 0x000ea800010c7983 */ /* 0x000ea80000300a00 */
[----:B-----5:R-:W-:Y:S04]  /*38580*/  STSM.16.M88.4 [R3], R20 ;  /* 0x0000001403007844 */ /* 0x020fe80000000200 */
[----:B--2---:R-:W-:Y:S01]  /*38590*/  STSM.16.M88.4 [R3+0x100], R12 ;  /* 0x0001000c03007844 */ /* 0x004fe20000000200 */
[----:B------:R-:W-:Y:S06]  /*385a0*/  BAR.SYNC.DEFER_BLOCKING 0x0 ;  /* 0x0000000000007b1d */ /* 0x000fec0000010000 */
[----:B------:R-:W0:Y:S04]  /*385b0*/  LDS.128 R20, [R19] ;  /* 0x0000000013147984 */ /* 0x000e280000000c00 */
[----:B------:R-:W1:Y:S01]  /*385c0*/  LDS.128 R12, [R19+0x400] ;  /* 0x00040000130c7984 */ /* 0x000e620000000c00 */
[----:B------:R-:W-:Y:S06]  /*385d0*/  BAR.SYNC.DEFER_BLOCKING 0x0 ;  /* 0x0000000000007b1d */ /* 0x000fec0000010000 */
[----:B0-----:R0:W-:Y:S04]  /*385e0*/  STL.64 [R1+0x10], R20 ;  /* 0x0000101401007387 */ /* 0x0011e80000100a00 */
[----:B------:R2:W-:Y:S04]  /*385f0*/  STL.64 [R1+0x18], R22 ;  /* 0x0000181601007387 */ /* 0x0005e80000100a00 */
[----:B0-----:R-:W5:Y:S04]  /*38600*/  LDL.LU R20, [R1+0x60] ;  /* 0x0000600001147983 */ /* 0x001f680000300800 */
[----:B-1----:R0:W-:Y:S04]  /*38610*/  STL.64 [R1+0xf0], R12 ;  /* 0x0000f00c01007387 */ /* 0x0021e80000100a00 */
[----:B------:R1:W-:Y:S04]  /*38620*/  STL.64 [R1+0xf8], R14 ;  /* 0x0000f80e01007387 */ /* 0x0003e80000100a00 */
[----:B------:R-:W5:Y:S04]  /*38630*/  LDL.LU R21, [R1+0x64] ;  /* 0x0000640001157983 */ /* 0x000f680000300800 */
[----:B--2---:R-:W5:Y:S04]  /*38640*/  LDL.LU R22, [R1+0x68] ;  /* 0x0000680001167983 */ /* 0x004f680000300800 */
[----:B------:R-:W5:Y:S04]  /*38650*/  LDL.LU R23, [R1+0x6c] ;  /* 0x00006c0001177983 */ /* 0x000f680000300800 */
[----:B------:R-:W2:Y:S04]  /*38660*/  LDL.LU R0, [R1+0xe08] ;  /* 0x000e080001007983 */ /* 0x000ea80000300800 */
[----:B0-----:R-:W5:Y:S04]  /*38670*/  LDL.LU R12, [R1+0x70] ;  /* 0x00007000010c7983 */ /* 0x001f680000300800 */
[----:B------:R-:W5:Y:S04]  /*38680*/  LDL.LU R13, [R1+0x74] ;  /* 0x00007400010d7983 */ /* 0x000f680000300800 */
[----:B-1----:R-:W5:Y:S04]  /*38690*/  LDL.LU R14, [R1+0x78] ;  /* 0x00007800010e7983 */ /* 0x002f680000300800 */
[----:B------:R-:W5:Y:S04]  /*386a0*/  LDL.LU R15, [R1+0x7c] ;  /* 0x00007c00010f7983 */ /* 0x000f680000300800 */
[----:B------:R0:W-:Y:S04]  /*386b0*/  STSM.16.M88.4 [R3], R24 ;  /* 0x0000001803007844 */ /* 0x0001e80000000200 */
[----:B0-----:R-:W3:Y:S04]  /*386c0*/  LDL.LU.64 R26, [R1+0xea0] ;  /* 0x000ea000011a7983 */ /* 0x001ee80000300a00 */
[----:B------:R-:W3:Y:S04]  /*386d0*/  LDL.LU.64 R24, [R1+0xe98] ;  /* 0x000e980001187983 */ /* 0x000ee80000300a00 */
[----:B---3--:R-:W-:Y:S01]  /*386e0*/  STSM.16.M88.4 [R3+0x100], R24 ;  /* 0x0001001803007844 */ /* 0x008fe20000000200 */
[----:B------:R-:W-:Y:S06]  /*386f0*/  BAR.SYNC.DEFER_BLOCKING 0x0 ;  /* 0x0000000000007b1d */ /* 0x000fec0000010000 */
[----:B------:R-:W0:Y:S04]  /*38700*/  LDS.128 R24, [R19] ;  /* 0x0000000013187984 */ /* 0x000e280000000c00 */
[----:B0-----:R-:W-:Y:S04]  /*38710*/  STL.64 [R1+0x20], R24 ;  /* 0x0000201801007387 */ /* 0x001fe80000100a00 */
[----:B------:R-:W-:Y:S04]  /*38720*/  STL.64 [R1+0x28], R26 ;  /* 0x0000281a01007387 */ /* 0x000fe80000100a00 */
[----:B------:R-:W0:Y:S01]  /*38730*/  LDS.128 R24, [R19+0x400] ;  /* 0x0004000013187984 */ /* 0x000e220000000c00 */
[----:B------:R-:W-:Y:S06]  /*38740*/  BAR.SYNC.DEFER_BLOCKING 0x0 ;  /* 0x0000000000007b1d */ /* 0x000fec0000010000 */
[----:B0-----:R0:W-:Y:S04]  /*38750*/  STL.64 [R1+0x30], R24 ;  /* 0x0000301801007387 */ /* 0x0011e80000100a00 */
[----:B------:R1:W-:Y:S04]  /*38760*/  STL.64 [R1+0x38], R26 ;  /* 0x0000381a01007387 */ /* 0x0003e80000100a00 */
[----:B0-----:R-:W3:Y:S04]  /*38770*/  LDL.LU R24, [R1+0xe90] ;  /* 0x000e900001187983 */ /* 0x001ee80000300800 */
[----:B-1----:R-:W3:Y:S04]  /*38780*/  LDL.LU R27, [R1+0xc4] ;  /* 0x0000c400011b7983 */ /* 0x002ee80000300800 */
[----:B----4-:R-:W-:Y:S04]  /*38790*/  STSM.16.M88.4 [R3], R4 ;  /* 0x0000000403007844 */ /* 0x010fe80000000200 */
[----:B------:R-:W-:Y:S01]  /*387a0*/  STSM.16.M88.4 [R3+0x100], R8 ;  /* 0x0001000803007844 */ /* 0x000fe20000000200 */
[----:B------:R-:W-:Y:S06]  /*387b0*/  BAR.SYNC.DEFER_BLOCKING 0x0 ;  /* 0x0000000000007b1d */ /* 0x000fec0000010000 */
[----:B------:R-:W0:Y:S04]  /*387c0*/  LDS.128 R8, [R19] ;  /* 0x0000000013087984 */ /* 0x000e280000000c00 */
[----:B------:R-:W1:Y:S01]  /*387d0*/  LDS.128 R4, [R19+0x400] ;  /* 0x0004000013047984 */ /* 0x000e620000000c00 */
[----:B------:R-:W-:Y:S01]  /*387e0*/  BAR.SYNC.DEFER_BLOCKING 0x0 ;  /* 0x0000000000007b1d */ /* 0x000fe20000010000 */
[C---:B--2---:R-:W-:Y:S01]  /*387f0*/  IMAD R2, R0.reuse, UR4, RZ ;  /* 0x0000000400027c24 */ /* 0x044fe2000f8e02ff */
[----:B------:R-:W-:-:S04]  /*38800*/  ISETP.GE.AND P0, PT, R0, UR6, PT ;  /* 0x0000000600007c0c */ /* 0x000fc8000bf06270 */
[----:B------:R-:W-:Y:S01]  /*38810*/  ULDC.64 UR4, c[0x0][0x220] ;  /* 0x0000880000047ab9 */ /* 0x000fe20000000a00 */
[----:B------:R-:W-:Y:S01]  /*38820*/  ULDC UR6, c[0x0][0x22c] ;  /* 0x00008b0000067ab9 */ /* 0x000fe20000000800 */
[----:B------:R-:W-:Y:S01]  /*38830*/  LEA R0, P2, R2, UR4, 0x1 ;  /* 0x0000000402007c11 */ /* 0x000fe2000f8408ff */
[----:B------:R-:W-:Y:S01]  /*38840*/  ULDC UR4, c[0x0][0x22c] ;  /* 0x00008b0000047ab9 */ /* 0x000fe20000000800 */
[----:B0-----:R-:W-:Y:S04]  /*38850*/  STL [R1+0xe18], R8 ;  /* 0x000e180801007387 */ /* 0x001fe80000100800 */
[----:B------:R-:W-:Y:S04]  /*38860*/  STL [R1+0xe14], R9 ;  /* 0x000e140901007387 */ /* 0x000fe80000100800 */
[----:B------:R-:W-:Y:S04]  /*38870*/  STL [R1+0xe10], R10 ;  /* 0x000e100a01007387 */ /* 0x000fe80000100800 */
[----:B------:R0:W-:Y:S02]  /*38880*/  STL [R1+0xe0c], R11 ;  /* 0x000e0c0b01007387 */ /* 0x0001e40000100800 */
[----:B0-----:R-:W0:Y:S02]  /*38890*/  LDC R11, c[0x0][0x248] ;  /* 0x00009200ff0b7b82 */ /* 0x001e240000000800 */
[----:B-1----:R-:W-:Y:S04]  /*388a0*/  STL [R1+0xe28], R4 ;  /* 0x000e280401007387 */ /* 0x002fe80000100800 */
[----:B------:R-:W-:Y:S04]  /*388b0*/  STL [R1+0xe24], R5 ;  /* 0x000e240501007387 */ /* 0x000fe80000100800 */
[----:B------:R1:W-:Y:S04]  /*388c0*/  STL.64 [R1+0xe48], R4 ;  /* 0x000e480401007387 */ /* 0x0003e80000100a00 */
[----:B------:R-:W-:Y:S01]  /*388d0*/  STL [R1+0xe20], R6 ;  /* 0x000e200601007387 */ /* 0x000fe20000100800 */
[----:B------:R-:W-:Y:S01]  /*388e0*/  ISETP.LT.AND P5, PT, R29, UR4, !P0 ;  /* 0x000000041d007c0c */ /* 0x000fe2000c7a1270 */
[----:B------:R-:W-:-:S02]  /*388f0*/  ULDC UR4, c[0x0][0x22c] ;  /* 0x00008b0000047ab9 */ /* 0x000fc40000000800 */
[----:B------:R-:W-:Y:S04]  /*38900*/  STL [R1+0xe1c], R7 ;  /* 0x000e1c0701007387 */ /* 0x000fe80000100800 */
[----:B------:R-:W-:Y:S01]  /*38910*/  STL.64 [R1+0xe50], R6 ;  /* 0x000e500601007387 */ /* 0x000fe20000100a00 */
[----:B------:R-:W-:Y:S01]  /*38920*/  LEA.HI.X.SX32 R2, R2, UR5, 0x1, P2 ;  /* 0x0000000502027c11 */ /* 0x000fe200090f0eff */
[----:B------:R-:W-:Y:S02]  /*38930*/  ULDC UR5, c[0x0][0x22c] ;  /* 0x00008b0000057ab9 */ /* 0x000fe40000000800 */
[----:B-----5:R2:W-:Y:S01]  /*38940*/  STSM.16.M88.4 [R3], R20 ;  /* 0x0000001403007844 */ /* 0x0205e20000000200 */
[----:B0-----:R-:W-:-:S03]  /*38950*/  IMAD R25, R29, R11, RZ ;  /* 0x0000000b1d197224 */ /* 0x001fc600078e02ff */
[----:B-1----:R-:W4:Y:S04]  /*38960*/  LDL.LU R4, [R1+0xa0] ;  /* 0x0000a00001047983 */ /* 0x002f280000300800 */
[----:B--2---:R-:W2:Y:S04]  /*38970*/  LDL.LU R21, [R1+0xc8] ;  /* 0x0000c80001157983 */ /* 0x004ea80000300800 */
[----:B------:R-:W5:Y:S04]  /*38980*/  LDL.LU R5, [R1+0xa4] ;  /* 0x0000a40001057983 */ /* 0x000f680000300800 */
[----:B------:R-:W5:Y:S04]  /*38990*/  LDL.LU R20, [R1+0xcc] ;  /* 0x0000cc0001147983 */ /* 0x000f680000300800 */
[----:B------:R-:W5:Y:S01]  /*389a0*/  LDL.LU R26, [R1+0x100] ;  /* 0x00010000011a7983 */ /* 0x000f620000300800 */
[C---:B---3--:R-:W-:Y:S01]  /*389b0*/  ISETP.LT.AND P2, PT, R27.reuse, UR4, !P0 ;  /* 0x000000041b007c0c */ /* 0x048fe2000c741270 */
[----:B------:R-:W-:-:S02]  /*389c0*/  IMAD R29, R27, R11, RZ ;  /* 0x0000000b1b1d7224 */ /* 0x000fc400078e02ff */
[----:B------:R0:W-:Y:S01]  /*389d0*/  STSM.16.M88.4 [R3+0x100], R12 ;  /* 0x0001000c03007844 */ /* 0x0001e20000000200 */
[----:B------:R-:W-:Y:S01]  /*389e0*/  BAR.SYNC.DEFER_BLOCKING 0x0 ;  /* 0x0000000000007b1d */ /* 0x000fe20000010000 */
[----:B------:R-:W-:Y:S02]  /*389f0*/  LEA R6, P4, R25, R0, 0x1 ;  /* 0x0000000019067211 */ /* 0x000fe400078808ff */
[----:B------:R-:W-:-:S03]  /*38a00*/  ISETP.LT.AND P1, PT, R28, UR7, !P0 ;  /* 0x000000071c007c0c */ /* 0x000fc6000c721270 */
[----:B------:R-:W-:Y:S01]  /*38a10*/  ULDC UR4, c[0x0][0x22c] ;  /* 0x00008b0000047ab9 */ /* 0x000fe20000000800 */
[----:B------:R-:W3:Y:S04]  /*38a20*/  LDL.LU R27, [R1+0x104] ;  /* 0x00010400011b7983 */ /* 0x000ee80000300800 */
[----:B------:R-:W4:Y:S01]  /*38a30*/  LDL.LU R10, [R1+0xac] ;  /* 0x0000ac00010a7983 */ /* 0x000f220000300800 */
[----:B0-----:R-:W-:-:S03]  /*38a40*/  IMAD R12, R28, R11, RZ ;  /* 0x0000000b1c0c7224 */ /* 0x001fc600078e02ff */
[----:B----4-:R-:W-:Y:S04]  /*38a50*/  STL.64 [R1+0xe78], R10 ;  /* 0x000e780a01007387 */ /* 0x010fe80000100a00 */
[----:B------:R0:W-:Y:S04]  /*38a60*/  STL [R1+0xe70], R8 ;  /* 0x000e700801007387 */ /* 0x0001e80000100800 */
[----:B0-----:R-:W4:Y:S04]  /*38a70*/  LDL.LU R8, [R1+0x90] ;  /* 0x0000900001087983 */ /* 0x001f280000300800 */
[----:B------:R-:W4:Y:S04]  /*38a80*/  LDL.LU R9, [R1+0x94] ;  /* 0x0000940001097983 */ /* 0x000f280000300800 */
[----:B------:R-:W2:Y:S04]  /*38a90*/  LDL.LU R10, [R1+0x98] ;  /* 0x00009800010a7983 */ /* 0x000ea80000300800 */
[----:B------:R-:W2:Y:S01]  /*38aa0*/  LDL.LU R11, [R1+0x9c] ;  /* 0x00009c00010b7983 */ /* 0x000ea20000300800 */
[----:B------:R-:W-:-:S04]  /*38ab0*/  LEA R22, P3, R12, R0, 0x1 ;  /* 0x000000000c167211 */ /* 0x000fc800078608ff */
[-C--:B------:R-:W-:Y:S02]  /*38ac0*/  LEA.HI.X.SX32 R23, R12, R2.reuse, 0x1, P3 ;  /* 0x000000020c177211 */ /* 0x080fe400018f0eff */
[----:B------:R-:W0:Y:S04]  /*38ad0*/  LDS.128 R12, [R19] ;  /* 0x00000000130c7984 */ /* 0x000e280000000c00 */
[----:B------:R-:W1:Y:S01]  /*38ae0*/  LDS.128 R16, [R19+0x400] ;  /* 0x0004000013107984 */ /* 0x000e620000000c00 */
[----:B------:R-:W-:Y:S06]  /*38af0*/  BAR.SYNC.DEFER_BLOCKING 0x0 ;  /* 0x0000000000007b1d */ /* 0x000fec0000010000 */
[----:B--2---:R-:W-:Y:S04]  /*38b00*/  STL.64 [R1+0xe88], R10 ;  /* 0x000e880a01007387 */ /* 0x004fe80000100a00 */
[----:B----4-:R2:W-:Y:S04]  /*38b10*/  STL.64 [R1+0xe80], R8 ;  /* 0x000e800801007387 */ /* 0x0105e80000100a00 */
[----:B--2---:R-:W2:Y:S04]  /*38b20*/  LDL.LU R8, [R1+0x80] ;  /* 0x0000800001087983 */ /* 0x004ea80000300800 */
[----:B------:R-:W2:Y:S04]  /*38b30*/  LDL.LU R9, [R1+0x84] ;  /* 0x0000840001097983 */ /* 0x000ea80000300800 */
[----:B------:R-:W2:Y:S04]  /*38b40*/  LDL.LU R10, [R1+0x88] ;  /* 0x00008800010a7983 */ /* 0x000ea80000300800 */
[----:B------:R-:W2:Y:S04]  /*38b50*/  LDL.LU R11, [R1+0x8c] ;  /* 0x00008c00010b7983 */ /* 0x000ea80000300800 */
[----:B0-----:R-:W-:Y:S04]  /*38b60*/  STL [R1+0xe34], R13 ;  /* 0x000e340d01007387 */ /* 0x001fe80000100800 */
[----:B------:R-:W-:Y:S04]  /*38b70*/  STL [R1+0xe30], R14 ;  /* 0x000e300e01007387 */ /* 0x000fe80000100800 */
[----:B------:R0:W-:Y:S04]  /*38b80*/  STL [R1+0xe2c], R15 ;  /* 0x000e2c0f01007387 */ /* 0x0001e80000100800 */
[----:B0-----:R-:W4:Y:S04]  /*38b90*/  LDL.LU R15, [R1+0xa8] ;  /* 0x0000a800010f7983 */ /* 0x001f280000300800 */
[----:B--2---:R0:W-:Y:S04]  /*38ba0*/  STSM.16.M88.4 [R3], R8 ;  /* 0x0000000803007844 */ /* 0x0041e80000000200 */
[----:B0-----:R-:W2:Y:S04]  /*38bb0*/  LDL.LU.64 R10, [R1+0xe88] ;  /* 0x000e8800010a7983 */ /* 0x001ea80000300a00 */
[----:B------:R-:W2:Y:S01]  /*38bc0*/  LDL.LU.64 R8, [R1+0xe80] ;  /* 0x000e800001087983 */ /* 0x000ea20000300a00 */
[----:B------:R-:W-:-:S02]  /*38bd0*/  LEA.HI.X.SX32 R7, R25, R2, 0x1, P4 ;  /* 0x0000000219077211 */ /* 0x000fc400020f0eff */
[C---:B------:R-:W-:Y:S01]  /*38be0*/  LEA R28, P3, R29.reuse, R0, 0x1 ;  /* 0x000000001d1c7211 */ /* 0x040fe200078608ff */
[----:B--2---:R0:W-:Y:S01]  /*38bf0*/  STSM.16.M88.4 [R3+0x100], R8 ;  /* 0x0001000803007844 */ /* 0x0041e20000000200 */
[----:B------:R-:W-:Y:S06]  /*38c00*/  BAR.SYNC.DEFER_BLOCKING 0x0 ;  /* 0x0000000000007b1d */ /* 0x000fec0000010000 */
[----:B0-----:R-:W2:Y:S04]  /*38c10*/  LDL.LU.64 R10, [R1+0xe78] ;  /* 0x000e7800010a7983 */ /* 0x001ea80000300a00 */
[----:B------:R-:W3:Y:S04]  /*38c20*/  LDL.LU R8, [R1+0xe70] ;  /* 0x000e700001087983 */ /* 0x000ee80000300800 */
[----:B------:R-:W3:Y:S04]  /*38c30*/  LDL.LU R9, [R1+0x170] ;  /* 0x0001700001097983 */ /* 0x000ee80000300800 */
[----:B------:R-:W3:Y:S01]  /*38c40*/  LDL.LU R25, [R1+0xe6c] ;  /* 0x000e6c0001197983 */ /* 0x000ee20000300800 */
[----:B------:R-:W-:-:S03]  /*38c50*/  LEA.HI.X.SX32 R29, R29, R2, 0x1, P3 ;  /* 0x000000021d1d7211 */ /* 0x000fc600018f0eff */
[----:B------:R-:W-:Y:S01]  /*38c60*/  @P1 STG.E.U16 desc[UR10][R22.64], R4 ;  /* 0x0000000416001986 */ /* 0x000fe2000c10150a */
[C---:B------:R-:W-:Y:S01]  /*38c70*/  ISETP.LT.AND P1, PT, R21.reuse, UR4, !P0 ;  /* 0x0000000415007c0c */ /* 0x040fe2000c721270 */
[----:B------:R-:W-:Y:S02]  /*38c80*/  ULDC UR4, c[0x0][0x22c] ;  /* 0x00008b0000047ab9 */ /* 0x000fe40000000800 */
[----:B-----5:R-:W-:Y:S04]  /*38c90*/  @P5 STG.E.U16 desc[UR10][R6.64], R5 ;  /* 0x0000000506005986 */ /* 0x020fe8000c10150a */
[----:B----4-:R0:W-:Y:S01]  /*38ca0*/  @P2 STG.E.U16 desc[UR10][R28.64], R15 ;  /* 0x0000000f1c002986 */ /* 0x0101e2000c10150a */
[----:B------:R-:W-:Y:S01]  /*38cb0*/  ISETP.LT.AND P4, PT, R20, UR4, !P0 ;  /* 0x0000000414007c0c */ /* 0x000fe2000c781270 */
[----:B------:R-:W-:Y:S01]  /*38cc0*/  ULDC UR4, c[0x0][0x22c] ;  /* 0x00008b0000047ab9 */ /* 0x000fe20000000800 */
[----:B------:R-:W-:Y:S01]  /*38cd0*/  ISETP.LT.AND P3, PT, R26, UR5, !P0 ;  /* 0x000000051a007c0c */ /* 0x000fe2000c761270 */
[----:B------:R-:W-:Y:S01]  /*38ce0*/  ULDC UR5, c[0x0][0x22c] ;  /* 0x00008b0000057ab9 */ /* 0x000fe20000000800 */
[----:B--2---:R-:W-:-:S02]  /*38cf0*/  IMAD R3, R21, R11, RZ ;  /* 0x0000000b15037224 */ /* 0x004fc400078e02ff */
[-C--:B------:R-:W-:Y:S01]  /*38d00*/  IMAD R20, R20, R11.reuse, RZ ;  /* 0x0000000b14147224 */ /* 0x080fe200078e02ff */
[----:B------:R-:W2:Y:S02]  /*38d10*/  LDL.LU R21, [R1+0x108] ;  /* 0x0001080001157983 */ /* 0x000ea40000300800 */
[CC--:B0-----:R-:W-:Y:S01]  /*38d20*/  LEA R28, P2, R3.reuse, R0.reuse, 0x1 ;  /* 0x00000000031c7211 */ /* 0x0c1fe200078408ff */
[-C--:B------:R-:W-:Y:S01]  /*38d30*/  IMAD R14, R26, R11.reuse, RZ ;  /* 0x0000000b1a0e7224 */ /* 0x080fe200078e02ff */
[C---:B------:R-:W-:Y:S01]  /*38d40*/  LEA R22, P5, R20.reuse, R0, 0x1 ;  /* 0x0000000014167211 */ /* 0x040fe200078a08ff */
[----:B------:R-:W4:Y:S01]  /*38d50*/  LDL.LU R6, [R1+0x10c] ;  /* 0x00010c0001067983 */ /* 0x000f220000300800 */
[-C--:B------:R-:W-:Y:S01]  /*38d60*/  LEA.HI.X.SX32 R29, R3, R2.reuse, 0x1, P2 ;  /* 0x00000002031d7211 */ /* 0x080fe200010f0eff */
[----:B---3--:R-:W-:Y:S01]  /*38d70*/  IMAD R3, R27, R11, RZ ;  /* 0x0000000b1b037224 */ /* 0x008fe200078e02ff */
[----:B------:R-:W-:Y:S01]  /*38d80*/  LEA.HI.X.SX32 R23, R20, R2, 0x1, P5 ;  /* 0x0000000214177211 */ /* 0x000fe200028f0eff */
[----:B------:R-:W3:Y:S04]  /*38d90*/  LDL.LU R7, [R1+0x110] ;  /* 0x0001100001077983 */ /* 0x000ee80000300800 */
[----:B------:R-:W-:Y:S01]  /*38da0*/  @P1 STG.E.U16 desc[UR10][R28.64], R10 ;  /* 0x0000000a1c001986 */ /* 0x000fe2000c10150a */
[----:B------:R-:W-:-:S02]  /*38db0*/  LEA R26, P1, R14, R0, 0x1 ;  /* 0x000000000e1a7211 */ /* 0x000fc400078208ff */
[----:B------:R-:W-:Y:S01]  /*38dc0*/  ISETP.LT.AND P2, PT, R27, UR6, !P0 ;  /* 0x000000061b007c0c */ /* 0x000fe2000c741270 */
[----:B------:R-:W5:Y:S01]  /*38dd0*/  LDL.LU R20, [R1+0xe68] ;  /* 0x000e680001147983 */ /* 0x000f620000300800 */
[----:B------:R-:W-:Y:S01]  /*38de0*/  LEA.HI.X.SX32 R27, R14, R2, 0x1, P1 ;  /* 0x000000020e1b7211 */ /* 0x000fe200008f0eff */
[----:B------:R-:W-:Y:S02]  /*38df0*/  ULDC UR6, c[0x0][0x22c] ;  /* 0x00008b0000067ab9 */ /* 0x000fe40000000800 */
[----:B------:R0:W-:Y:S04]  /*38e00*/  @P4 STG.E.U16 desc[UR10][R22.64], R24 ;  /* 0x0000001816004986 */ /* 0x0001e8000c10150a */
[----:B------:R1:W-:Y:S04]  /*38e10*/  @P3 STG.E.U16 desc[UR10][R26.64], R25 ;  /* 0x000000191a003986 */ /* 0x0003e8000c10150a */
[----:B0-----:R-:W3:Y:S04]  /*38e20*/  LDL.LU.64 R22, [R1+0xe60] ;  /* 0x000e600001167983 */ /* 0x001ee80000300a00 */
[----:B-1----:R-:W3:Y:S01]  /*38e30*/  LDL.LU.64 R26, [R1+0xe58] ;  /* 0x000e5800011a7983 */ /* 0x002ee20000300a00 */
[----:B------:R-:W-:Y:S01]  /*38e40*/  ISETP.LT.AND P1, PT, R9, UR4, !P0 ;  /* 0x0000000409007c0c */ /* 0x000fe2000c721270 */
[----:B------:R-:W-:-:S02]  /*38e50*/  ULDC UR4, c[0x0][0x22c] ;  /* 0x00008b0000047ab9 */ /* 0x000fc40000000800 */
[----:B------:R-:W3:Y:S01]  /*38e60*/  LDL.LU R9, [R1+0x114] ;  /* 0x0001140001097983 */ /* 0x000ee20000300800 */
[----:B------:R-:W-:-:S04]  /*38e70*/  LEA R28, P6, R3, R0, 0x1 ;  /* 0x00000000031c7211 */ /* 0x000fc800078c08ff */
[----:B------:R-:W-:Y:S02]  /*38e80*/  LEA.HI.X.SX32 R29, R3, R2, 0x1, P6 ;  /* 0x00000002031d7211 */ /* 0x000fe400030f0eff */
[----:B------:R-:W-:Y:S02]  /*38e90*/  PRMT R25, R4, 0x7632, R25 ;  /* 0x0000763204197816 */ /* 0x000fe40000000019 */
[----:B------:R-:W-:Y:S01]  /*38ea0*/  PRMT R24, R5, 0x7632, R24 ;  /* 0x0000763205187816 */ /* 0x000fe20000000018 */
[CC--:B--2---:R-:W-:Y:S01]  /*38eb0*/  IMAD R3, R21.reuse, R11.reuse, RZ ;  /* 0x0000000b15037224 */ /* 0x0c4fe200078e02ff */
[----:B------:R-:W-:Y:S01]  /*38ec0*/  ISETP.LT.AND P4, PT, R21, UR4, !P0 ;  /* 0x0000000415007c0c */ /* 0x000fe2000c781270 */
[----:B------:R-:W-:Y:S01]  /*38ed0*/  ULDC UR4, c[0x0][0x22c] ;  /* 0x00008b0000047ab9 */ /* 0x000fe20000000800 */
[----:B------:R-:W2:Y:S01]  /*38ee0*/  LDL.LU R21, [R1+0x11c] ;  /* 0x00011c0001157983 */ /* 0x000ea20000300800 */
[C---:B----4-:R-:W-:Y:S01]  /*38ef0*/  IMAD R14, R6.reuse, R11, RZ ;  /* 0x0000000b060e7224 */ /* 0x050fe200078e02ff */
[----:B------:R-:W-:Y:S01]  /*38f00*/  ISETP.LT.AND P3, PT, R6, UR5, !P0 ;  /* 0x0000000506007c0c */ /* 0x000fe2000c761270 */
[----:B------:R-:W-:Y:S01]  /*38f10*/  ULDC UR5, c[0x0][0x22c] ;  /* 0x00008b0000057ab9 */ /* 0x000fe20000000800 */
[----:B------:R-:W-:-:S02]  /*38f20*/  LEA R6, P6, R3, R0, 0x1 ;  /* 0x0000000003067211 */ /* 0x000fc400078c08ff */
[----:B------:R-:W-:-:S04]  /*38f30*/  LEA R4, P5, R14, R0, 0x1 ;  /* 0x000000000e047211 */ /* 0x000fc800078a08ff */
[-C--:B------:R-:W-:Y:S02]  /*38f40*/  LEA.HI.X.SX32 R5, R14, R2.reuse, 0x1, P5 ;  /* 0x000000020e057211 */ /* 0x080fe400028f0eff */
[----:B-----5:R-:W-:Y:S02]  /*38f50*/  PRMT R20, R15, 0x7632, R20 ;  /* 0x000076320f147816 */ /* 0x020fe40000000014 */
[----:B------:R-:W4:Y:S04]  /*38f60*/  LDL.LU R15, [R1+0x120] ;  /* 0x00012000010f7983 */ /* 0x000f280000300800 */
[----:B---3--:R0:W-:Y:S01]  /*38f70*/  @P2 STG.E.U16 desc[UR10][R28.64], R26 ;  /* 0x0000001a1c002986 */ /* 0x0081e2000c10150a */
[C---:B------:R-:W-:Y:S01]  /*38f80*/  ISETP.LT.AND P2, PT, R7.reuse, UR6, !P0 ;  /* 0x0000000607007c0c */ /* 0x040fe2000c741270 */
[----:B------:R-:W-:Y:S01]  /*38f90*/  ULDC UR6, c[0x0][0x22c] ;  /* 0x00008b0000067ab9 */ /* 0x000fe20000000800 */
[----:B0-----:R-:W-:Y:S01]  /*38fa0*/  IMAD R29, R7, R11, RZ ;  /* 0x0000000b071d7224 */ /* 0x001fe200078e02ff */
[----:B------:R-:W-:-:S04]  /*38fb0*/  LEA.HI.X.SX32 R7, R3, R2, 0x1, P6 ;  /* 0x0000000203077211 */ /* 0x000fc800030f0eff */
[C---:B------:R-:W-:Y:S01]  /*38fc0*/  LEA R28, P6, R29.reuse, R0, 0x1 ;  /* 0x000000001d1c7211 */ /* 0x040fe200078c08ff */
[----:B------:R0:W-:Y:S03]  /*38fd0*/  @P4 STG.E.U16 desc[UR10][R6.64], R27 ;  /* 0x0000001b06004986 */ /* 0x0001e6000c10150a */
[----:B------:R-:W-:Y:S01]  /*38fe0*/  LEA.HI.X.SX32 R29, R29, R2, 0x1, P6 ;  /* 0x000000021d1d7211 */ /* 0x000fe200030f0eff */
[----:B------:R1:W-:Y:S01]  /*38ff0*/  @P3 STG.E.U16 desc[UR10][R4.64], R25 ;  /* 0x0000001904003986 */ /* 0x0003e2000c10150a */
[----:B------:R-:W-:-:S03]  /*39000*/  PRMT R23, R10, 0x7632, R23 ;  /* 0x000076320a177816 */ /* 0x000fc60000000017 */
[----:B------:R3:W-:Y:S04]  /*39010*/  @P2 STG.E.U16 desc[UR10][R28.64], R24 ;  /* 0x000000181c002986 */ /* 0x0007e8000c10150a */
[----:B0-----:R-:W5:Y:S04]  /*39020*/  LDL.LU.64 R6, [R1+0xe50] ;  /* 0x000e500001067983 */ /* 0x001f680000300a00 */
[----:B-1----:R-:W4:Y:S04]  /*39030*/  LDL.LU.64 R4, [R1+0xe48] ;  /* 0x000e480001047983 */ /* 0x002f280000300a00 */
[----:B------:R-:W4:Y:S04]  /*39040*/  LDL.LU R14, [R1+0x124] ;  /* 0x00012400010e7983 */ /* 0x000f280000300800 */
[----:B------:R-:W4:Y:S04]  /*39050*/  LDL.LU R10, [R1+0x128] ;  /* 0x00012800010a7983 */ /* 0x000f280000300800 */
[----:B---3--:R-:W3:Y:S01]  /*39060*/  LDL.LU R29, [R1+0x118] ;  /* 0x00011800011d7983 */ /* 0x008ee20000300800 */
[C---:B------:R-:W-:Y:S01]  /*39070*/  ISETP.LT.AND P4, PT, R9.reuse, UR4, !P0 ;  /* 0x0000000409007c0c */ /* 0x040fe2000c781270 */
[----:B------:R-:W-:Y:S01]  /*39080*/  IMAD R3, R9, R11, RZ ;  /* 0x0000000b09037224 */ /* 0x000fe200078e02ff */
[----:B------:R-:W-:Y:S01]  /*39090*/  ULDC UR4, c[0x0][0x22c] ;  /* 0x00008b0000047ab9 */ /* 0x000fe20000000800 */
[----:B------:R-:W4:Y:S03]  /*390a0*/  LDL.LU R9, [R1+0x12c] ;  /* 0x00012c0001097983 */ /* 0x000f260000300800 */
[----:B------:R-:W-:-:S02]  /*390b0*/  LEA R28, P6, R3, R0, 0x1 ;  /* 0x00000000031c7211 */ /* 0x000fc400078c08ff */
[----:B------:R-:W-:Y:S02]  /*390c0*/  PRMT R13, R24, 0x7632, R13 ;  /* 0x00007632180d7816 */ /* 0x000fe4000000000d */
[----:B------:R-:W-:Y:S02]  /*390d0*/  PRMT R22, R26, 0x7632, R22 ;  /* 0x000076321a167816 */ /* 0x000fe40000000016 */
[----:B------:R-:W-:Y:S02]  /*390e0*/  PRMT R8, R27, 0x7632, R8 ;  /* 0x000076321b087816 */ /* 0x000fe40000000008 */
[C---:B--2---:R-:W-:Y:S01]  /*390f0*/  ISETP.LT.AND P2, PT, R21.reuse, UR4, !P0 ;  /* 0x0000000415007c0c */ /* 0x044fe2000c741270 */
[-C--:B------:R-:W-:Y:S01]  /*39100*/  IMAD R21, R21, R11.reuse, RZ ;  /* 0x0000000b15157224 */ /* 0x080fe200078e02ff */
[----:B------:R-:W-:Y:S01]  /*39110*/  ULDC UR4, c[0x0][0x22c] ;  /* 0x00008b0000047ab9 */ /* 0x000fe20000000800 */
[----:B-----5:R-:W-:Y:S01]  /*39120*/  PRMT R6, R25, 0x7632, R6 ;  /* 0x0000763219067816 */ /* 0x020fe20000000006 */
[C---:B---3--:R-:W-:Y:S01]  /*39130*/  IMAD R25, R29.reuse, R11, RZ ;  /* 0x0000000b1d197224 */ /* 0x048fe200078e02ff */
[----:B------:R-:W-:Y:S01]  /*39140*/  ISETP.LT.AND P3, PT, R29, UR5, !P0 ;  /* 0x000000051d007c0c */ /* 0x000fe2000c761270 */
[----:B------:R-:W-:Y:S01]  /*39150*/  ULDC UR5, c[0x0][0x22c] ;  /* 0x00008b0000057ab9 */ /* 0x000fe20000000800 */
[----:B------:R-:W-:-:S02]  /*39160*/  LEA.HI.X.SX32 R29, R3, R2, 0x1, P6 ;  /* 0x00000002031d7211 */ /* 0x000fc400030f0eff */
[-C--:B------:R-:W-:Y:S02]  /*39170*/  LEA R24, P5, R25, R0.reuse, 0x1 ;  /* 0x0000000019187211 */ /* 0x080fe400078a08ff */
[----:B------:R-:W-:Y:S02]  /*39180*/  LEA R26, P6, R21, R0, 0x1 ;  /* 0x00000000151a7211 */ /* 0x000fe400078c08ff */
[-C--:B------:R-:W-:Y:S01]  /*39190*/  LEA.HI.X.SX32 R25, R25, R2.reuse, 0x1, P5 ;  /* 0x0000000219197211 */ /* 0x080fe200028f0eff */
[----:B----4-:R-:W-:Y:S01]  /*391a0*/  IMAD R3, R15, R11, RZ ;  /* 0x0000000b0f037224 */ /* 0x010fe200078e02ff */
[----:B------:R-:W-:Y:S01]  /*391b0*/  LEA.HI.X.SX32 R27, R21, R2, 0x1, P6 ;  /* 0x00000002151b7211 */ /* 0x000fe200030f0eff */
[----:B------:R0:W-:Y:S01]  /*391c0*/  @P4 STG.E.U16 desc[UR10][R28.64], R20 ;  /* 0x000000141c004986 */ /* 0x0001e2000c10150a */
[----:B------:R-:W-:Y:S01]  /*391d0*/  ISETP.LT.AND P5, PT, R15, UR4, !P0 ;  /* 0x000000040f007c0c */ /* 0x000fe2000c7a1270 */
[----:B------:R-:W-:Y:S02]  /*391e0*/  ULDC UR4, c[0x0][0x22c] ;  /* 0x00008b0000047ab9 */ /* 0x000fe40000000800 */
[----:B------:R1:W-:Y:S04]  /*391f0*/  @P3 STG.E.U16 desc[UR10][R24.64], R23 ;  /* 0x0000001718003986 */ /* 0x0003e8000c10150a */
[----:B------:R2:W-:Y:S04]  /*39200*/  @P2 STG.E.U16 desc[UR10][R26.64], R13 ;  /* 0x0000000d1a002986 */ /* 0x0005e8000c10150a */
[----:B0-----:R-:W3:Y:S01]  /*39210*/  LDL.LU R20, [R1+0xe44] ;  /* 0x000e440001147983 */ /* 0x001ee20000300800 */
[----:B-1----:R-:W-:-:S03]  /*39220*/  LEA R24, P2, R3, R0, 0x1 ;  /* 0x0000000003187211 */ /* 0x002fc600078408ff */
[----:B------:R-:W4:Y:S01]  /*39230*/  LDL.LU R21, [R1+0xe40] ;  /* 0x000e400001157983 */ /* 0x000f220000300800 */
[----:B------:R-:W-:Y:S01]  /*39240*/  LEA.HI.X.SX32 R25, R3, R2, 0x1, P2 ;  /* 0x0000000203197211 */ /* 0x000fe200010f0eff */
[-C--:B------:R-:W-:Y:S02]  /*39250*/  IMAD R3, R10, R11.reuse, RZ ;  /* 0x0000000b0a037224 */ /* 0x080fe400078e02ff */
[----:B------:R-:W5:Y:S01]  /*39260*/  LDL.LU R23, [R1+0xb0] ;  /* 0x0000b00001177983 */ /* 0x000f620000300800 */
[CC--:B--2---:R-:W-:Y:S01]  /*39270*/  IMAD R26, R14.reuse, R11.reuse, RZ ;  /* 0x0000000b0e1a7224 */ /* 0x0c4fe200078e02ff */
[----:B------:R-:W-:Y:S02]  /*39280*/  ISETP.LT.AND P4, PT, R14, UR4, !P0 ;  /* 0x000000040e007c0c */ /* 0x000fe4000c781270 */
[----:B------:R-:W-:Y:S01]  /*39290*/  ISETP.LT.AND P3, PT, R10, UR5, !P0 ;  /* 0x000000050a007c0c */ /* 0x000fe2000c761270 */
[----:B------:R-:W2:Y:S04]  /*392a0*/  LDL.LU R13, [R1+0x138] ;  /* 0x00013800010d7983 */ /* 0x000ea80000300800 */
[----:B------:R0:W-:Y:S01]  /*392b0*/  @P5 STG.E.U16 desc[UR10][R24.64], R6 ;  /* 0x0000000618005986 */ /* 0x0001e2000c10150a */
[C---:B------:R-:W-:Y:S01]  /*392c0*/  ISETP.LT.AND P2, PT, R9.reuse, UR6, !P0 ;  /* 0x0000000609007c0c */ /* 0x040fe2000c741270 */
[----:B------:R-:W-:Y:S01]  /*392d0*/  IMAD R27, R9, R11, RZ ;  /* 0x0000000b091b7224 */ /* 0x000fe200078e02ff */
[-C--:B------:R-:W-:Y:S01]  /*392e0*/  LEA R28, P6, R26, R0.reuse, 0x1 ;  /* 0x000000001a1c7211 */ /* 0x080fe200078c08ff */
[----:B------:R-:W3:Y:S01]  /*392f0*/  LDL.LU R15, [R1+0xb4] ;  /* 0x0000b400010f7983 */ /* 0x000ee20000300800 */
[----:B------:R-:W-:Y:S01]  /*39300*/  ULDC UR4, c[0x0][0x22c] ;  /* 0x00008b0000047ab9 */ /* 0x000fe20000000800 */
[----:B------:R-:W-:Y:S01]  /*39310*/  ULDC UR5, c[0x0][0x22c] ;  /* 0x00008b0000057ab9 */ /* 0x000fe20000000800 */
[C---:B0-----:R-:W-:Y:S01]  /*39320*/  LEA R24, P5, R3.reuse, R0, 0x1 ;  /* 0x0000000003187211 */ /* 0x041fe200078a08ff */
[----:B------:R-:W4:Y:S04]  /*39330*/  LDL.LU R6, [R1+0x13c] ;  /* 0x00013c0001067983 */ /* 0x000f280000300800 */
[----:B------:R-:W4:Y:S01]  /*39340*/  LDL.LU R10, [R1+0x174] ;  /* 0x00017400010a7983 */ /* 0x000f220000300800 */
[----:B------:R-:W-:-:S03]  /*39350*/  LEA.HI.X.SX32 R25, R3, R2, 0x1, P5 ;  /* 0x0000000203197211 */ /* 0x000fc600028f0eff */
[----:B------:R-:W4:Y:S04]  /*39360*/  LDL.LU R14, [R1+0xb8] ;  /* 0x0000b800010e7983 */ /* 0x000f280000300800 */
[----:B------:R-:W4:Y:S04]  /*39370*/  LDL.LU R9, [R1+0xbc] ;  /* 0x0000bc0001097983 */ /* 0x000f280000300800 */
[----:B------:R-:W3:Y:S01]  /*39380*/  LDL.LU R3, [R1+0x130] ;  /* 0x0001300001037983 */ /* 0x000ee20000300800 */
[----:B------:R-:W-:-:S05]  /*39390*/  LEA.HI.X.SX32 R29, R26, R2, 0x1, P6 ;  /* 0x000000021a1d7211 */ /* 0x000fca00030f0eff */
[----:B------:R0:W-:Y:S04]  /*393a0*/  @P4 STG.E.U16 desc[UR10][R28.64], R22 ;  /* 0x000000161c004986 */ /* 0x0001e8000c10150a */
[----:B0-----:R-:W4:Y:S04]  /*393b0*/  LDL.LU R22, [R1+0xe3c] ;  /* 0x000e3c0001167983 */ /* 0x001f280000300800 */
[----:B------:R-:W4:Y:S04]  /*393c0*/  LDL.LU R28, [R1+0x134] ;  /* 0x00013400011c7983 */ /* 0x000f280000300800 */
[----:B------:R0:W-:Y:S04]  /*393d0*/  @P3 STG.E.U16 desc[UR10][R24.64], R8 ;  /* 0x0000000818003986 */ /* 0x0001e8000c10150a */
[----:B0-----:R-:W4:Y:S01]  /*393e0*/  LDL.LU R8, [R1+0x144] ;  /* 0x0001440001087983 */ /* 0x001f220000300800 */
[----:B------:R-:W-:-:S04]  /*393f0*/  LEA R26, P6, R27, R0, 0x1 ;  /* 0x000000001b1a7211 */ /* 0x000fc800078c08ff */
[----:B------:R-:W-:-:S05]  /*39400*/  LEA.HI.X.SX32 R27, R27, R2, 0x1, P6 ;  /* 0x000000021b1b7211 */ /* 0x000fca00030f0eff */
[----:B-----5:R0:W-:Y:S01]  /*39410*/  @P2 STG.E.U16 desc[UR10][R26.64], R23 ;  /* 0x000000171a002986 */ /* 0x0201e2000c10150a */
[----:B--2---:R-:W-:Y:S01]  /*39420*/  ISETP.LT.AND P4, PT, R13, UR5, !P0 ;  /* 0x000000050d007c0c */ /* 0x004fe2000c781270 */
[----:B------:R-:W-:Y:S01]  /*39430*/  ULDC UR5, c[0x0][0x22c] ;  /* 0x00008b0000057ab9 */ /* 0x000fe20000000800 */
[C---:B---3--:R-:W-:Y:S01]  /*39440*/  ISETP.LT.AND P5, PT, R3.reuse, UR4, !P0 ;  /* 0x0000000403007c0c */ /* 0x048fe2000c7a1270 */
[----:B------:R-:W-:Y:S01]  /*39450*/  IMAD R3, R3, R11, RZ ;  /* 0x0000000b03037224 */ /* 0x000fe200078e02ff */
[----:B------:R-:W-:-:S04]  /*39460*/  ULDC UR4, c[0x0][0x22c] ;  /* 0x00008b0000047ab9 */ /* 0x000fc80000000800 */
[----:B------:R-:W-:-:S04]  /*39470*/  LEA R24, P3, R3, R0, 0x1 ;  /* 0x0000000003187211 */ /* 0x000fc800078608ff */
[----:B------:R-:W-:-:S05]  /*39480*/  LEA.HI.X.SX32 R25, R3, R2, 0x1, P3 ;  /* 0x0000000203197211 */ /* 0x000fca00018f0eff */
[----:B------:R1:W-:Y:S01]  /*39490*/  @P5 STG.E.U16 desc[UR10][R24.64], R15 ;  /* 0x0000000f18005986 */ /* 0x0003e2000c10150a */
[C---:B----4-:R-:W-:Y:S01]  /*394a0*/  ISETP.LT.AND P3, PT, R28.reuse, UR4, !P0 ;  /* 0x000000041c007c0c */ /* 0x050fe2000c761270 */
[-C--:B------:R-:W-:Y:S01]  /*394b0*/  IMAD R3, R28, R11.reuse, RZ ;  /* 0x0000000b1c037224 */ /* 0x080fe200078e02ff */
[----:B------:R-:W-:Y:S01]  /*394c0*/  ULDC UR4, c[0x0][0x22c] ;  /* 0x00008b0000047ab9 */ /* 0x000fe20000000800 */
[----:B------:R-:W-:Y:S02]  /*394d0*/  IMAD R28, R13, R11, RZ ;  /* 0x0000000b0d1c7224 */ /* 0x000fe400078e02ff */
[----:B------:R-:W2:Y:S01]  /*394e0*/  LDL.LU R13, [R1+0x148] ;  /* 0x00014800010d7983 */ /* 0x000ea20000300800 */
[CC--:B0-----:R-:W-:Y:S02]  /*394f0*/  LEA R26, P2, R3.reuse, R0.reuse, 0x1 ;  /* 0x00000000031a7211 */ /* 0x0c1fe400078408ff */
[----:B-1----:R-:W-:Y:S02]  /*39500*/  LEA R24, P5, R28, R0, 0x1 ;  /* 0x000000001c187211 */ /* 0x002fe400078a08ff */
[----:B------:R-:W-:-:S02]  /*39510*/  LEA.HI.X.SX32 R27, R3, R2, 0x1, P2 ;  /* 0x00000002031b7211 */ /* 0x000fc400010f0eff */
[----:B------:R-:W-:Y:S01]  /*39520*/  LEA.HI.X.SX32 R25, R28, R2, 0x1, P5 ;  /* 0x000000021c197211 */ /* 0x000fe200028f0eff */
[----:B------:R-:W-:Y:S01]  /*39530*/  IMAD R3, R6, R11, RZ ;  /* 0x0000000b06037224 */ /* 0x000fe200078e02ff */
[----:B------:R-:W-:Y:S01]  /*39540*/  ISETP.LT.AND P5, PT, R10, UR5, !P0 ;  /* 0x000000050a007c0c */ /* 0x000fe2000c7a1270 */
[----:B------:R-:W-:Y:S01]  /*39550*/  @P3 STG.E.U16 desc[UR10][R26.64], R14 ;  /* 0x0000000e1a003986 */ /* 0x000fe2000c10150a */
[----:B------:R-:W-:Y:S01]  /*39560*/  ISETP.LT.AND P2, PT, R6, UR4, !P0 ;  /* 0x0000000406007c0c */ /* 0x000fe2000c741270 */
[----:B------:R-:W-:Y:S01]  /*39570*/  ULDC UR5, c[0x0][0x22c] ;  /* 0x00008b0000057ab9 */ /* 0x000fe20000000800 */
[----:B------:R-:W-:Y:S01]  /*39580*/  PRMT R28, R23, 0x7632, R28 ;  /* 0x00007632171c7816 */ /* 0x000fe2000000001c */
[----:B------:R-:W3:Y:S01]  /*39590*/  LDL.LU R10, [R1+0x14c] ;  /* 0x00014c00010a7983 */ /* 0x000ee20000300800 */
[----:B------:R-:W-:Y:S01]  /*395a0*/  PRMT R7, R9, 0x7632, R7 ;  /* 0x0000763209077816 */ /* 0x000fe20000000007 */
[----:B------:R-:W-:Y:S02]  /*395b0*/  ULDC UR4, c[0x0][0x22c] ;  /* 0x00008b0000047ab9 */ /* 0x000fe40000000800 */
[----:B------:R-:W4:Y:S04]  /*395c0*/  LDL.LU R6, [R1+0x150] ;  /* 0x0001500001067983 */ /* 0x000f280000300800 */
[----:B------:R0:W-:Y:S04]  /*395d0*/  @P4 STG.E.U16 desc[UR10][R24.64], R9 ;  /* 0x0000000918004986 */ /* 0x0001e8000c10150a */
[----:B0-----:R-:W5:Y:S01]  /*395e0*/  LDL.LU R25, [R1+0x140] ;  /* 0x0001400001197983 */ /* 0x001f620000300800 */
[----:B------:R-:W-:-:S04]  /*395f0*/  LEA R26, P3, R3, R0, 0x1 ;  /* 0x00000000031a7211 */ /* 0x000fc800078608ff */
[----:B------:R-:W-:Y:S01]  /*39600*/  LEA.HI.X.SX32 R27, R3, R2, 0x1, P3 ;  /* 0x00000002031b7211 */ /* 0x000fe200018f0eff */
[C---:B------:R-:W-:Y:S01]  /*39610*/  IMAD R3, R8.reuse, R11, RZ ;  /* 0x0000000b08037224 */ /* 0x040fe200078e02ff */
[----:B------:R-:W-:Y:S01]  /*39620*/  ISETP.LT.AND P3, PT, R8, UR5, !P0 ;  /* 0x0000000508007c0c */ /* 0x000fe2000c761270 */
[----:B------:R-:W-:Y:S01]  /*39630*/  ULDC UR5, c[0x0][0x22c] ;  /* 0x00008b0000057ab9 */ /* 0x000fe20000000800 */
[----:B------:R-:W4:Y:S04]  /*39640*/  LDL.LU R8, [R1+0x154] ;  /* 0x0001540001087983 */ /* 0x000f280000300800 */
[----:B------:R-:W4:Y:S04]  /*39650*/  LDL.LU R23, [R1+0xe38] ;  /* 0x000e380001177983 */ /* 0x000f280000300800 */
[----:B------:R-:W4:Y:S04]  /*39660*/  LDL.LU R9, [R1+0x158] ;  /* 0x0001580001097983 */ /* 0x000f280000300800 */
[----:B------:R0:W-:Y:S02]  /*39670*/  @P2 STG.E.U16 desc[UR10][R26.64], R20 ;  /* 0x000000141a002986 */ /* 0x0001e4000c10150a */
[----:B0-----:R-:W-:-:S04]  /*39680*/  LEA R26, P6, R3, R0, 0x1 ;  /* 0x00000000031a7211 */ /* 0x001fc800078c08ff */
[----:B------:R-:W-:Y:S01]  /*39690*/  LEA.HI.X.SX32 R27, R3, R2, 0x1, P6 ;  /* 0x00000002031b7211 */ /* 0x000fe200030f0eff */
[-C--:B--2---:R-:W-:Y:S01]  /*396a0*/  IMAD R3, R13, R11.reuse, RZ ;  /* 0x0000000b0d037224 */ /* 0x084fe200078e02ff */
[C---:B-----5:R-:W-:Y:S01]  /*396b0*/  ISETP.LT.AND P4, PT, R25.reuse, UR4, !P0 ;  /* 0x0000000419007c0c */ /* 0x060fe2000c781270 */
[----:B------:R-:W-:Y:S01]  /*396c0*/  IMAD R25, R25, R11, RZ ;  /* 0x0000000b19197224 */ /* 0x000fe200078e02ff */
[----:B------:R-:W-:-:S04]  /*396d0*/  ULDC UR4, c[0x0][0x22c] ;  /* 0x00008b0000047ab9 */ /* 0x000fc80000000800 */
[----:B------:R-:W-:-:S04]  /*396e0*/  LEA R24, P2, R25, R0, 0x1 ;  /* 0x0000000019187211 */ /* 0x000fc800078408ff */
[----:B------:R-:W-:-:S05]  /*396f0*/  LEA.HI.X.SX32 R25, R25, R2, 0x1, P2 ;  /* 0x0000000219197211 */ /* 0x000fca00010f0eff */
[----:B------:R0:W-:Y:S01]  /*39700*/  @P4 STG.E.U16 desc[UR10][R24.64], R21 ;  /* 0x0000001518004986 */ /* 0x0001e2000c10150a */
[----:B------:R-:W-:Y:S01]  /*39710*/  ISETP.LT.AND P4, PT, R13, UR4, !P0 ;  /* 0x000000040d007c0c */ /* 0x000fe2000c781270 */
[----:B------:R-:W-:Y:S02]  /*39720*/  ULDC UR4, c[0x0][0x22c] ;  /* 0x00008b0000047ab9 */ /* 0x000fe40000000800 */
[----:B------:R1:W-:Y:S01]  /*39730*/  @P3 STG.E.U16 desc[UR10][R26.64], R22 ;  /* 0x000000161a003986 */ /* 0x0003e2000c10150a */
[----:B---3--:R-:W-:Y:S01]  /*39740*/  ISETP.LT.AND P3, PT, R10, UR4, !P0 ;  /* 0x000000040a007c0c */ /* 0x008fe2000c761270 */
[----:B------:R-:W-:Y:S02]  /*39750*/  ULDC UR4, c[0x0][0x22c] ;  /* 0x00008b0000047ab9 */ /* 0x000fe40000000800 */
[----:B------:R-:W2:Y:S01]  /*39760*/  LDL.LU R13, [R1+0x15c] ;  /* 0x00015c00010d7983 */ /* 0x000ea20000300800 */
[----:B0-----:R-:W-:Y:S01]  /*39770*/  PRMT R25, R20, 0x7632, R25 ;  /* 0x0000763214197816 */ /* 0x001fe20000000019 */
[----:B------:R-:W-:Y:S01]  /*39780*/  IMAD R24, R10, R11, RZ ;  /* 0x0000000b0a187224 */ /* 0x000fe200078e02ff */
[----:B------:R-:W-:Y:S01]  /*39790*/  LEA R20, P2, R3, R0, 0x1 ;  /* 0x0000000003147211 */ /* 0x000fe200078408ff */
[----:B------:R-:W3:Y:S01]  /*397a0*/  LDL.LU R10, [R1+0x160] ;  /* 0x00016000010a7983 */ /* 0x000ee20000300800 */
[----:B-1----:R-:W-:-:S02]  /*397b0*/  PRMT R26, R21, 0x7632, R26 ;  /* 0x00007632151a7816 */ /* 0x002fc4000000001a */
[----:B------:R-:W-:Y:S02]  /*397c0*/  LEA.HI.X.SX32 R21, R3, R2, 0x1, P2 ;  /* 0x0000000203157211 */ /* 0x000fe400010f0eff */
[----:B------:R-:W-:Y:S02]  /*397d0*/  PRMT R27, R22, 0x7632, R27 ;  /* 0x00007632161b7816 */ /* 0x000fe4000000001b */
[----:B------:R-:W-:Y:S01]  /*397e0*/  LEA R22, P2, R24, R0, 0x1 ;  /* 0x0000000018167211 */ /* 0x000fe200078408ff */
[----:B----4-:R0:W-:Y:S01]  /*397f0*/  @P4 STG.E.U16 desc[UR10][R20.64], R23 ;  /* 0x0000001714004986 */ /* 0x0101e2000c10150a */
[----:B------:R-:W-:Y:S01]  /*39800*/  PRMT R4, R23, 0x7632, R4 ;  /* 0x0000763217047816 */ /* 0x000fe20000000004 */
[CC--:B------:R-:W-:Y:S01]  /*39810*/  IMAD R3, R6.reuse, R11.reuse, RZ ;  /* 0x0000000b06037224 */ /* 0x0c0fe200078e02ff */
[----:B------:R-:W-:Y:S01]  /*39820*/  ISETP.LT.AND P6, PT, R6, UR5, !P0 ;  /* 0x0000000506007c0c */ /* 0x000fe2000c7c1270 */
[----:B------:R-:W-:Y:S01]  /*39830*/  ULDC UR5, c[0x0][0x22c] ;  /* 0x00008b0000057ab9 */ /* 0x000fe20000000800 */
[----:B------:R-:W4:Y:S01]  /*39840*/  LDL.LU R6, [R1+0x164] ;  /* 0x0001640001067983 */ /* 0x000f220000300800 */
[----:B0-----:R-:W-:Y:S01]  /*39850*/  LEA.HI.X.SX32 R23, R24, R2, 0x1, P2 ;  /* 0x0000000218177211 */ /* 0x001fe200010f0eff */
[C---:B------:R-:W-:Y:S01]  /*39860*/  IMAD R24, R8.reuse, R11, RZ ;  /* 0x0000000b08187224 */ /* 0x040fe200078e02ff */
[----:B------:R-:W-:Y:S01]  /*39870*/  ISETP.LT.AND P2, PT, R8, UR4, !P0 ;  /* 0x0000000408007c0c */ /* 0x000fe2000c741270 */
[----:B------:R-:W-:Y:S01]  /*39880*/  ULDC UR4, c[0x0][0x22c] ;  /* 0x00008b0000047ab9 */ /* 0x000fe20000000800 */
[----:B------:R-:W5:Y:S01]  /*39890*/  LDL.LU R8, [R1+0x168] ;  /* 0x0001680001087983 */ /* 0x000f620000300800 */
[----:B------:R-:W-:-:S04]  /*398a0*/  LEA R20, P4, R3, R0, 0x1 ;  /* 0x0000000003147211 */ /* 0x000fc800078808ff */
[----:B------:R-:W-:Y:S01]  /*398b0*/  LEA.HI.X.SX32 R21, R3, R2, 0x1, P4 ;  /* 0x0000000203157211 */ /* 0x000fe200020f0eff */
[C---:B------:R-:W-:Y:S01]  /*398c0*/  IMAD R3, R9.reuse, R11, RZ ;  /* 0x0000000b09037224 */ /* 0x040fe200078e02ff */
[----:B------:R-:W-:Y:S02]  /*398d0*/  ISETP.LT.AND P4, PT, R9, UR5, !P0 ;  /* 0x0000000509007c0c */ /* 0x000fe4000c781270 */
[----:B------:R-:W-:Y:S01]  /*398e0*/  PRMT R29, R15, 0x7632, R29 ;  /* 0x000076320f1d7816 */ /* 0x000fe2000000001d */
[----:B------:R-:W5:Y:S01]  /*398f0*/  LDL.LU R9, [R1+0x16c] ;  /* 0x00016c0001097983 */ /* 0x000f620000300800 */
[----:B------:R-:W-:Y:S01]  /*39900*/  PRMT R5, R14, 0x7632, R5 ;  /* 0x000076320e057816 */ /* 0x000fe20000000005 */
[----:B------:R-:W-:Y:S02]  /*39910*/  ULDC UR5, c[0x0][0x22c] ;  /* 0x00008b0000057ab9 */ /* 0x000fe40000000800 */
[----:B------:R0:W-:Y:S04]  /*39920*/  @P3 STG.E.U16 desc[UR10][R22.64], R28 ;  /* 0x0000001c16003986 */ /* 0x0001e8000c10150a */
[----:B------:R1:W-:Y:S01]  /*39930*/  @P6 STG.E.U16 desc[UR10][R20.64], R29 ;  /* 0x0000001d14006986 */ /* 0x0003e2000c10150a */
[----:B0-----:R-:W-:-:S02]  /*39940*/  LEA R22, P3, R24, R0, 0x1 ;  /* 0x0000000018167211 */ /* 0x001fc400078608ff */
[C---:B-1----:R-:W-:Y:S02]  /*39950*/  LEA R20, P6, R3.reuse, R0, 0x1 ;  /* 0x0000000003147211 */ /* 0x042fe400078c08ff */
[-C--:B------:R-:W-:Y:S02]  /*39960*/  LEA.HI.X.SX32 R23, R24, R2.reuse, 0x1, P3 ;  /* 0x0000000218177211 */ /* 0x080fe400018f0eff */
[----:B------:R-:W-:-:S03]  /*39970*/  LEA.HI.X.SX32 R21, R3, R2, 0x1, P6 ;  /* 0x0000000203157211 */ /* 0x000fc600030f0eff */
[----:B------:R0:W-:Y:S04]  /*39980*/  @P2 STG.E.U16 desc[UR10][R22.64], R5 ;  /* 0x0000000516002986 */ /* 0x0001e8000c10150a */
[----:B------:R1:W-:Y:S04]  /*39990*/  @P4 STG.E.U16 desc[UR10][R20.64], R7 ;  /* 0x0000000714004986 */ /* 0x0003e8000c10150a */
[----:B0-----:R-:W5:Y:S01]  /*399a0*/  LDL.LU R5, [R1+0x178] ;  /* 0x0001780001057983 */ /* 0x001f620000300800 */
[CC--:B--2---:R-:W-:Y:S01]  /*399b0*/  IMAD R24, R13.reuse, R11.reuse, RZ ;  /* 0x0000000b0d187224 */ /* 0x0c4fe200078e02ff */
[----:B------:R-:W-:Y:S01]  /*399c0*/  ISETP.LT.AND P3, PT, R13, UR4, !P0 ;  /* 0x000000040d007c0c */ /* 0x000fe2000c761270 */
[----:B------:R-:W-:Y:S01]  /*399d0*/  ULDC UR4, c[0x0][0x22c] ;  /* 0x00008b0000047ab9 */ /* 0x000fe20000000800 */
[----:B---3--:R-:W-:-:S02]  /*399e0*/  IMAD R3, R10, R11, RZ ;  /* 0x0000000b0a037224 */ /* 0x008fc400078e02ff */
[-C--:B------:R-:W-:Y:S02]  /*399f0*/  LEA R22, P2, R24, R0.reuse, 0x1 ;  /* 0x0000000018167211 */ /* 0x080fe400078408ff */
[----:B------:R-:W-:Y:S01]  /*39a00*/  ISETP.LT.AND P6, PT, R10, UR5, !P0 ;  /* 0x000000050a007c0c */ /* 0x000fe2000c7c1270 */
[----:B------:R-:W-:Y:S01]  /*39a10*/  ULDC UR5, c[0x0][0x22c] ;  /* 0x00008b0000057ab9 */ /* 0x000fe20000000800 */
[C---:B-1----:R-:W-:Y:S01]  /*39a20*/  LEA R20, P4, R3.reuse, R0, 0x1 ;  /* 0x0000000003147211 */ /* 0x042fe200078808ff */
[----:B------:R-:W2:Y:S01]  /*39a30*/  LDL.LU R10, [R1+0x17c] ;  /* 0x00017c00010a7983 */ /* 0x000ea20000300800 */
[-C--:B------:R-:W-:Y:S02]  /*39a40*/  LEA.HI.X.SX32 R23, R24, R2.reuse, 0x1, P2 ;  /* 0x0000000218177211 */ /* 0x080fe400010f0eff */
[----:B------:R-:W-:Y:S01]  /*39a50*/  LEA.HI.X.SX32 R21, R3, R2, 0x1, P4 ;  /* 0x0000000203157211 */ /* 0x000fe200020f0eff */
[----:B------:R-:W3:Y:S01]  /*39a60*/  LDL.LU R13, [R1+0xd0] ;  /* 0x0000d000010d7983 */ /* 0x000ee20000300800 */
[----:B----4-:R-:W-:-:S03]  /*39a70*/  IMAD R24, R6, R11, RZ ;  /* 0x0000000b06187224 */ /* 0x010fc600078e02ff */
[----:B------:R0:W-:Y:S01]  /*39a80*/  @P3 STG.E.U16 desc[UR10][R22.64], R25 ;  /* 0x0000001916003986 */ /* 0x0001e2000c10150a */
[----:B------:R-:W-:Y:S01]  /*39a90*/  ISETP.LT.AND P2, PT, R6, UR4, !P0 ;  /* 0x0000000406007c0c */ /* 0x000fe2000c741270 */
[----:B------:R-:W-:Y:S01]  /*39aa0*/  ULDC UR4, c[0x0][0x22c] ;  /* 0x00008b0000047ab9 */ /* 0x000fe20000000800 */
[C---:B-----5:R-:W-:Y:S01]  /*39ab0*/  ISETP.LT.AND P4, PT, R8.reuse, UR5, !P0 ;  /* 0x0000000508007c0c */ /* 0x060fe2000c781270 */
[----:B------:R-:W-:Y:S01]  /*39ac0*/  IMAD R3, R8, R11, RZ ;  /* 0x0000000b08037224 */ /* 0x000fe200078e02ff */
[----:B0-----:R-:W-:Y:S01]  /*39ad0*/  LEA R22, P3, R24, R0, 0x1 ;  /* 0x0000000018167211 */ /* 0x001fe200078608ff */
[----:B------:R-:W4:Y:S01]  /*39ae0*/  LDL.LU R8, [R1+0x180] ;  /* 0x0001800001087983 */ /* 0x000f220000300800 */
[----:B------:R-:W-:-:S03]  /*39af0*/  ULDC UR5, c[0x0][0x22c] ;  /* 0x00008b0000057ab9 */ /* 0x000fc60000000800 */
[----:B------:R-:W5:Y:S01]  /*39b00*/  LDL.LU R14, [R1+0xd4] ;  /* 0x0000d400010e7983 */ /* 0x000f620000300800 */
[----:B------:R-:W-:Y:S02]  /*39b10*/  LEA.HI.X.SX32 R23, R24, R2, 0x1, P3 ;  /* 0x0000000218177211 */ /* 0x000fe400018f0eff */
[C---:B------:R-:W-:Y:S01]  /*39b20*/  ISETP.LT.AND P3, PT, R9.reuse, UR4, !P0 ;  /* 0x0000000409007c0c */ /* 0x040fe2000c761270 */
[----:B------:R-:W-:Y:S01]  /*39b30*/  IMAD R24, R9, R11, RZ ;  /* 0x0000000b09187224 */ /* 0x000fe200078e02ff */
[----:B------:R-:W-:Y:S01]  /*39b40*/  @P6 STG.E.U16 desc[UR10][R20.64], R26 ;  /* 0x0000001a14006986 */ /* 0x000fe2000c10150a */
[----:B------:R-:W-:-:S03]  /*39b50*/  ULDC UR4, c[0x0][0x22c] ;  /* 0x00008b0000047ab9 */ /* 0x000fc60000000800 */
[----:B------:R-:W4:Y:S04]  /*39b60*/  LDL.LU R9, [R1+0x184] ;  /* 0x0001840001097983 */ /* 0x000f280000300800 */
[----:B------:R-:W4:Y:S04]  /*39b70*/  LDL.LU R28, [R1+0xd8] ;  /* 0x0000d800011c7983 */ /* 0x000f280000300800 */
[----:B------:R-:W4:Y:S04]  /*39b80*/  LDL.LU R11, [R1+0xdc] ;  /* 0x0000dc00010b7983 */ /* 0x000f280000300800 */
[----:B------:R-:W4:Y:S04]  /*39b90*/  LDL.LU R29, [R1+0x188] ;  /* 0x00018800011d7983 */ /* 0x000f280000300800 */
[----:B------:R-:W4:Y:S04]  /*39ba0*/  LDL.LU R6, [R1+0x18c] ;  /* 0x00018c0001067983 */ /* 0x000f280000300800 */
[----:B------:R-:W4:Y:S04]  /*39bb0*/  LDL.LU R7, [R1+0xe0] ;  /* 0x0000e00001077983 */ /* 0x000f280000300800 */
[----:B------:R0:W-:Y:S02]  /*39bc0*/  @P2 STG.E.U16 desc[UR10][R22.64], R27 ;  /* 0x0000001b16002986 */ /* 0x0001e4000c10150a */
[----:B0-----:R-:W0:Y:S01]  /*39bd0*/  LDC R27, c[0x0][0x248] ;  /* 0x00009200ff1b7b82 */ /* 0x001e220000000800 */
[----:B------:R-:W-:-:S04]  /*39be0*/  LEA R20, P6, R3, R0, 0x1 ;  /* 0x0000000003147211 */ /* 0x000fc800078c08ff */
[----:B------:R-:W-:Y:S02]  /*39bf0*/  LEA.HI.X.SX32 R21, R3, R2, 0x1, P6 ;  /* 0x0000000203157211 */ /* 0x000fe400030f0eff */
[----:B------:R-:W-:-:S03]  /*39c00*/  LEA R22, P6, R24, R0, 0x1 ;  /* 0x0000000018167211 */ /* 0x000fc600078c08ff */
[----:B------:R1:W-:Y:S01]  /*39c10*/  @P4 STG.E.U16 desc[UR10][R20.64], R4 ;  /* 0x0000000414004986 */ /* 0x0003e2000c10150a */
[----:B------:R-:W-:Y:S02]  /*39c20*/  LEA.HI.X.SX32 R23, R24, R2, 0x1, P6 ;  /* 0x0000000218177211 */ /* 0x000fe400030f0eff */
[----:B------:R-:W-:Y:S01]  /*39c30*/  ISETP.LT.AND P2, PT, R5, UR5, !P0 ;  /* 0x0000000505007c0c */ /* 0x000fe2000c741270 */
[----:B------:R-:W-:Y:S01]  /*39c40*/  ULDC UR5, c[0x0][0x22c] ;  /* 0x00008b0000057ab9 */ /* 0x000fe20000000800 */
[----:B-1----:R-:W4:Y:S01]  /*39c50*/  LDL.LU R4, [R1+0xe4] ;  /* 0x0000e40001047983 */ /* 0x002f220000300800 */
[----:B0-----:R-:W-:-:S03]  /*39c60*/  IMAD R21, R27, 0x2, R24 ;  /* 0x000000021b157824 */ /* 0x001fc600078e0218 */
[----:B------:R-:W4:Y:S01]  /*39c70*/  LDL.LU R15, [R1+0x198] ;  /* 0x00019800010f7983 */ /* 0x000f220000300800 */
[----:B------:R-:W-:Y:S01]  /*39c80*/  IMAD R3, R27, 0x2, R21 ;  /* 0x000000021b037824 */ /* 0x000fe200078e0215 */
[----:B------:R-:W-:-:S03]  /*39c90*/  LEA R20, P6, R21, R0, 0x1 ;  /* 0x0000000015147211 */ /* 0x000fc600078c08ff */
[----:B------:R-:W-:Y:S01]  /*39ca0*/  IMAD R24, R27, 0x2, R3 ;  /* 0x000000021b187824 */ /* 0x000fe200078e0203 */
[----:B------:R-:W-:Y:S02]  /*39cb0*/  LEA.HI.X.SX32 R21, R21, R2, 0x1, P6 ;  /* 0x0000000215157211 */ /* 0x000fe400030f0eff */
[----:B--2---:R-:W-:Y:S01]  /*39cc0*/  ISETP.LT.AND P4, PT, R10, UR4, !P0 ;  /* 0x000000040a007c0c */ /* 0x004fe2000c781270 */
[----:B------:R-:W-:Y:S01]  /*39cd0*/  ULDC UR4, c[0x0][0x22c] ;  /* 0x00008b0000047ab9 */ /* 0x000fe20000000800 */
[----:B------:R-:W2:Y:S04]  /*39ce0*/  LDL.LU R10, [R1+0x19c] ;  /* 0x00019c00010a7983 */ /* 0x000ea80000300800 */
[----:B---3--:R0:W-:Y:S04]  /*39cf0*/  @P3 STG.E.U16 desc[UR10][R22.64], R13 ;  /* 0x0000000d16003986 */ /* 0x0081e8000c10150a */
[----:B------:R-:W3:Y:S01]  /*39d00*/  LDL.LU R5, [R1+0xe8] ;  /* 0x0000e80001057983 */ /* 0x000ee20000300800 */
[----:B0-----:R-:W-:-:S03]  /*39d10*/  LEA R22, P6, R3, R0, 0x1 ;  /* 0x0000000003167211 */ /* 0x001fc600078c08ff */
[----:B-----5:R0:W-:Y:S01]  /*39d20*/  @P5 STG.E.U16 desc[UR10][R20.64], R14 ;  /* 0x0000000e14005986 */ /* 0x0201e2000c10150a */
[----:B------:R-:W-:Y:S01]  /*39d30*/  LEA.HI.X.SX32 R23, R3, R2, 0x1, P6 ;  /* 0x0000000203177211 */ /* 0x000fe200030f0eff */
[----:B------:R-:W-:Y:S01]  /*39d40*/  IMAD R3, R27, 0x2, R24 ;  /* 0x000000021b037824 */ /* 0x000fe200078e0218 */
[----:B----4-:R-:W-:Y:S01]  /*39d50*/  ISETP.LT.AND P3, PT, R8, UR4, !P0 ;  /* 0x0000000408007c0c */ /* 0x010fe2000c761270 */
[----:B------:R-:W-:Y:S01]  /*39d60*/  ULDC UR4, c[0x0][0x22c] ;  /* 0x00008b0000047ab9 */ /* 0x000fe20000000800 */
[----:B------:R-:W4:Y:S01]  /*39d70*/  LDL.LU R8, [R1+0xec] ;  /* 0x0000ec0001087983 */ /* 0x000f220000300800 */
[----:B0-----:R-:W-:-:S04]  /*39d80*/  LEA R20, P5, R24, R0, 0x1 ;  /* 0x0000000018147211 */ /* 0x001fc800078a08ff */
[----:B------:R-:W-:Y:S01]  /*39d90*/  LEA.HI.X.SX32 R21, R24, R2, 0x1, P5 ;  /* 0x0000000218157211 */ /* 0x000fe200028f0eff */
[----:B------:R-:W-:Y:S01]  /*39da0*/  @P2 STG.E.U16 desc[UR10][R22.64], R28 ;  /* 0x0000001c16002986 */ /* 0x000fe2000c10150a */
[----:B------:R-:W-:-:S03]  /*39db0*/  IMAD R24, R27, 0x2, R3 ;  /* 0x000000021b187824 */ /* 0x000fc600078e0203 */
[----:B------:R0:W-:Y:S01]  /*39dc0*/  @P4 STG.E.U16 desc[UR10][R20.64], R11 ;  /* 0x0000000b14004986 */ /* 0x0001e2000c10150a */
[----:B------:R-:W-:Y:S01]  /*39dd0*/  ISETP.LT.AND P5, PT, R9, UR4, !P0 ;  /* 0x0000000409007c0c */ /* 0x000fe2000c7a1270 */
[----:B------:R-:W-:Y:S01]  /*39de0*/  ULDC UR4, c[0x0][0x22c] ;  /* 0x00008b0000047ab9 */ /* 0x000fe20000000800 */
[C---:B0-----:R-:W-:Y:S01]  /*39df0*/  LEA R20, P4, R3.reuse, R0, 0x1 ;  /* 0x0000000003147211 */ /* 0x041fe200078808ff */
[----:B------:R-:W5:Y:S03]  /*39e00*/  LDL.LU R9, [R1+0x1a0] ;  /* 0x0001a00001097983 */ /* 0x000f660000300800 */
[----:B------:R-:W-:Y:S01]  /*39e10*/  LEA.HI.X.SX32 R21, R3, R2, 0x1, P4 ;  /* 0x0000000203157211 */ /* 0x000fe200020f0eff */
[----:B------:R-:W-:Y:S01]  /*39e20*/  IMAD R3, R27, 0x2, R24 ;  /* 0x000000021b037824 */ /* 0x000fe200078e0218 */
[C---:B------:R-:W-:Y:S02]  /*39e30*/  LEA R22, P6, R24.reuse, R0, 0x1 ;  /* 0x0000000018167211 */ /* 0x040fe400078c08ff */
[----:B------:R-:W-:Y:S01]  /*39e40*/  ISETP.LT.AND P2, PT, R29, UR4, !P0 ;  /* 0x000000041d007c0c */ /* 0x000fe2000c741270 */
[----:B------:R0:W-:Y:S01]  /*39e50*/  @P3 STG.E.U16 desc[UR10][R20.64], R7 ;  /* 0x0000000714003986 */ /* 0x0001e2000c10150a */
[----:B------:R-:W-:Y:S01]  /*39e60*/  ULDC UR4, c[0x0][0x22c] ;  /* 0x00008b0000047ab9 */ /* 0x000fe20000000800 */
[----:B------:R-:W-:Y:S01]  /*39e70*/  LEA.HI.X.SX32 R23, R24, R2, 0x1, P6 ;  /* 0x0000000218177211 */ /* 0x000fe200030f0eff */
[----:B------:R-:W-:Y:S01]  /*39e80*/  IMAD R24, R27, 0x2, R3 ;  /* 0x000000021b187824 */ /* 0x000fe200078e0203 */
[----:B------:R-:W-:Y:S01]  /*39e90*/  ISETP.LT.AND P4, PT, R6, UR4, !P0 ;  /* 0x0000000406007c0c */ /* 0x000fe2000c781270 */
[----:B------:R-:W5:Y:S01]  /*39ea0*/  LDL.LU R29, [R1+0x1a4] ;  /* 0x0001a400011d7983 */ /* 0x000f620000300800 */
[----:B------:R-:W-:-:S03]  /*39eb0*/  ULDC UR4, c[0x0][0x22c] ;  /* 0x00008b0000047ab9 */ /* 0x000fc60000000800 */
[----:B------:R-:W5:Y:S01]  /*39ec0*/  LDL.LU R6, [R1+0x1a8] ;  /* 0x0001a80001067983 */ /* 0x000f620000300800 */
[----:B0-----:R-:W-:-:S04]  /*39ed0*/  LEA R20, P3, R3, R0, 0x1 ;  /* 0x0000000003147211 */ /* 0x001fc800078608ff */
[----:B------:R-:W-:Y:S02]  /*39ee0*/  LEA.HI.X.SX32 R21, R3, R2, 0x1, P3 ;  /* 0x0000000203157211 */ /* 0x000fe400018f0eff */
[----:B------:R-:W2:Y:S04]  /*39ef0*/  LDL.LU R3, [R1+0x194] ;  /* 0x0001940001037983 */ /* 0x000ea80000300800 */
[----:B------:R0:W-:Y:S01]  /*39f00*/  @P5 STG.E.U16 desc[UR10][R22.64], R4 ;  /* 0x0000000416005986 */ /* 0x0001e2000c10150a */
[----:B------:R-:W-:Y:S01]  /*39f10*/  ISETP.LT.AND P5, PT, R15, UR5, !P0 ;  /* 0x000000050f007c0c */ /* 0x000fe2000c7a1270 */
[----:B------:R-:W-:Y:S02]  /*39f20*/  ULDC UR5, c[0x0][0x22c] ;  /* 0x00008b0000057ab9 */ /* 0x000fe40000000800 */
[----:B------:R-:W5:Y:S01]  /*39f30*/  LDL.LU R15, [R1+0x1ac] ;  /* 0x0001ac00010f7983 */ /* 0x000f620000300800 */
[----:B0-----:R-:W-:-:S04]  /*39f40*/  LEA R22, P6, R24, R0, 0x1 ;  /* 0x0000000018167211 */ /* 0x001fc800078c08ff */
[----:B------:R-:W-:Y:S01]  /*39f50*/  LEA.HI.X.SX32 R23, R24, R2, 0x1, P6 ;  /* 0x0000000218177211 */ /* 0x000fe200030f0eff */
[----:B---3--:R0:W-:Y:S04]  /*39f60*/  @P2 STG.E.U16 desc[UR10][R20.64], R5 ;  /* 0x0000000514002986 */ /* 0x0081e8000c10150a */
[----:B----4-:R1:W-:Y:S01]  /*39f70*/  @P4 STG.E.U16 desc[UR10][R22.64], R8 ;  /* 0x0000000816004986 */ /* 0x0103e2000c10150a */
[----:B--2---:R-:W-:Y:S01]  /*39f80*/  ISETP.LT.AND P3, PT, R3, UR4, !P0 ;  /* 0x0000000403007c0c */ /* 0x004fe2000c761270 */
[----:B------:R-:W-:Y:S02]  /*39f90*/  ULDC UR4, c[0x0][0x22c] ;  /* 0x00008b0000047ab9 */ /* 0x000fe40000000800 */
[----:B------:R-:W-:Y:S01]  /*39fa0*/  ISETP.LT.AND P2, PT, R10, UR4, !P0 ;  /* 0x000000040a007c0c */ /* 0x000fe2000c741270 */
[----:B------:R-:W-:Y:S01]  /*39fb0*/  ULDC UR4, c[0x0][0x22c] ;  /* 0x00008b0000047ab9 */ /* 0x000fe20000000800 */
[----:B------:R-:W2:Y:S01]  /*39fc0*/  LDL.LU R10, [R1+0x1b0] ;  /* 0x0001b000010a7983 */ /* 0x000ea20000300800 */
[----:B-----5:R-:W-:Y:S01]  /*39fd0*/  ISETP.LT.AND P4, PT, R9, UR4, !P0 ;  /* 0x0000000409007c0c */ /* 0x020fe2000c781270 */
[----:B0-----:R-:W-:Y:S01]  /*39fe0*/  IMAD R20, R27, 0x2, R24 ;  /* 0x000000021b147824 */ /* 0x001fe200078e0218 */
[----:B------:R-:W-:Y:S01]  /*39ff0*/  PRMT R26, R13, 0x7632, R26 ;  /* 0x000076320d1a7816 */ /* 0x000fe2000000001a */
[----:B------:R-:W3:Y:S01]  /*3a000*/  LDL.LU R9, [R1+0x1b4] ;  /* 0x0001b40001097983 */ /* 0x000ee20000300800 */
[----:B------:R-:W-:Y:S01]  /*3a010*/  PRMT R25, R14, 0x7632, R25 ;  /* 0x000076320e197816 */ /* 0x000fe20000000019 */
[C---:B------:R-:W-:Y:S01]  /*3a020*/  IMAD R3, R27.reuse, 0x2, R20 ;  /* 0x000000021b037824 */ /* 0x040fe200078e0214 */
[C---:B-1----:R-:W-:Y:S01]  /*3a030*/  LEA R22, P6, R20.reuse, R0, 0x1 ;  /* 0x0000000014167211 */ /* 0x042fe200078c08ff */
[----:B------:R-:W-:Y:S01]  /*3a040*/  ULDC UR4, c[0x0][0x22c] ;  /* 0x00008b0000047ab9 */ /* 0x000fe20000000800 */
[----:B------:R-:W4:Y:S02]  /*3a050*/  LDL.LU R13, [R1+0xe34] ;  /* 0x000e3400010d7983 */ /* 0x000f240000300800 */
[----:B------:R-:W-:Y:S01]  /*3a060*/  LEA.HI.X.SX32 R23, R20, R2, 0x1, P6 ;  /* 0x0000000214177211 */ /* 0x000fe200030f0eff */
[----:B------:R-:W-:Y:S01]  /*3a070*/  IMAD R24, R27, 0x2, R3 ;  /* 0x000000021b187824 */ /* 0x000fe200078e0203 */
[C---:B------:R-:W-:Y:S01]  /*3a080*/  LEA R20, P6, R3.reuse, R0, 0x1 ;  /* 0x0000000003147211 */ /* 0x040fe200078c08ff */
[----:B------:R-:W5:Y:S03]  /*3a090*/  LDL.LU R14, [R1+0xe30] ;  /* 0x000e3000010e7983 */ /* 0x000f660000300800 */
[----:B------:R-:W-:Y:S01]  /*3a0a0*/  LEA.HI.X.SX32 R21, R3, R2, 0x1, P6 ;  /* 0x0000000203157211 */ /* 0x000fe200030f0eff */
[----:B------:R0:W-:Y:S01]  /*3a0b0*/  @P3 STG.E.U16 desc[UR10][R22.64], R26 ;  /* 0x0000001a16003986 */ /* 0x0001e2000c10150a */
[----:B------:R-:W-:-:S03]  /*3a0c0*/  IMAD R3, R27, 0x2, R24 ;  /* 0x000000021b037824 */ /* 0x000fc600078e0218 */
[----:B------:R1:W-:Y:S01]  /*3a0d0*/  @P5 STG.E.U16 desc[UR10][R20.64], R25 ;  /* 0x0000001914005986 */ /* 0x0003e2000c10150a */
[----:B0-----:R-:W-:-:S04]  /*3a0e0*/  LEA R22, P6, R24, R0, 0x1 ;  /* 0x0000000018167211 */ /* 0x001fc800078c08ff */
[----:B------:R-:W-:Y:S02]  /*3a0f0*/  LEA.HI.X.SX32 R23, R24, R2, 0x1, P6 ;  /* 0x0000000218177211 */ /* 0x000fe400030f0eff */
[----:B-1----:R-:W-:Y:S02]  /*3a100*/  PRMT R21, R28, 0x7632, R21 ;  /* 0x000076321c157816 */ /* 0x002fe40000000015 */
[----:B------:R-:W-:-:S03]  /*3a110*/  LEA R20, P6, R3, R0, 0x1 ;  /* 0x0000000003147211 */ /* 0x000fc600078c08ff */
[----:B------:R0:W-:Y:S01]  /*3a120*/  @P2 STG.E.U16 desc[UR10][R22.64], R21 ;  /* 0x0000001516002986 */ /* 0x0001e2000c10150a */
[----:B------:R-:W-:Y:S01]  /*3a130*/  ISETP.LT.AND P3, PT, R29, UR4, !P0 ;  /* 0x000000041d007c0c */ /* 0x000fe2000c761270 */
[----:B------:R-:W-:Y:S02]  /*3a140*/  ULDC UR4, c[0x0][0x22c] ;  /* 0x00008b0000047ab9 */ /* 0x000fe40000000800 */
[----:B------:R-:W-:Y:S01]  /*3a150*/  ISETP.LT.AND P5, PT, R6, UR4, !P0 ;  /* 0x0000000406007c0c */ /* 0x000fe2000c7a1270 */
[----:B------:R-:W-:Y:S01]  /*3a160*/  ULDC UR4, c[0x0][0x22c] ;  /* 0x00008b0000047ab9 */ /* 0x000fe20000000800 */
[----:B------:R-:W4:Y:S01]  /*3a170*/  LDL.LU R6, [R1+0x1b8] ;  /* 0x0001b80001067983 */ /* 0x000f220000300800 */
[----:B0-----:R-:W-:Y:S01]  /*3a180*/  IMAD R22, R27, 0x2, R3 ;  /* 0x000000021b167824 */ /* 0x001fe200078e0203 */
[----:B------:R-:W-:Y:S02]  /*3a190*/  LEA.HI.X.SX32 R21, R3, R2, 0x1, P6 ;  /* 0x0000000203157211 */ /* 0x000fe400030f0eff */
[----:B------:R-:W-:-:S02]  /*3a1a0*/  PRMT R23, R11, 0x7632, R23 ;  /* 0x000076320b177816 */ /* 0x000fc40000000017 */
[C---:B------:R-:W-:Y:S01]  /*3a1b0*/  LEA R24, P6, R22.reuse, R0, 0x1 ;  /* 0x0000000016187211 */ /* 0x040fe200078c08ff */
[--C-:B------:R-:W-:Y:S01]  /*3a1c0*/  IMAD R3, R27, 0x2, R22.reuse ;  /* 0x000000021b037824 */ /* 0x100fe200078e0216 */
[----:B------:R-:W-:Y:S01]  /*3a1d0*/  ISETP.LT.AND P2, PT, R15, UR4, !P0 ;  /* 0x000000040f007c0c */ /* 0x000fe2000c741270 */
[----:B------:R-:W-:Y:S01]  /*3a1e0*/  ULDC UR4, c[0x0][0x22c] ;  /* 0x00008b0000047ab9 */ /* 0x000fe20000000800 */
[----:B------:R-:W-:Y:S01]  /*3a1f0*/  LEA.HI.X.SX32 R25, R22, R2, 0x1, P6 ;  /* 0x0000000216197211 */ /* 0x000fe200030f0eff */
[----:B------:R-:W5:Y:S01]  /*3a200*/  LDL.LU R11, [R1+0x1bc] ;  /* 0x0001bc00010b7983 */ /* 0x000f620000300800 */
[----:B------:R-:W-:-:S03]  /*3a210*/  PRMT R22, R7, 0x7632, R22 ;  /* 0x0000763207167816 */ /* 0x000fc60000000016 */
[----:B------:R0:W-:Y:S04]  /*3a220*/  @P4 STG.E.U16 desc[UR10][R20.64], R23 ;  /* 0x0000001714004986 */ /* 0x0001e8000c10150a */
[----:B------:R1:W-:Y:S01]  /*3a230*/  @P3 STG.E.U16 desc[UR10][R24.64], R22 ;  /* 0x0000001618003986 */ /* 0x0003e2000c10150a */
[----:B------:R-:W-:Y:S02]  /*3a240*/  PRMT R26, R5, 0x7632, R26 ;  /* 0x00007632051a7816 */ /* 0x000fe4000000001a */
[----:B0-----:R-:W-:Y:S02]  /*3a250*/  PRMT R23, R4, 0x7632, R23 ;  /* 0x0000763204177816 */ /* 0x001fe40000000017 */
[----:B-1----:R-:W-:Y:S02]  /*3a260*/  PRMT R25, R8, 0x7632, R25 ;  /* 0x0000763208197816 */ /* 0x002fe40000000019 */
[----:B--2---:R-:W-:Y:S01]  /*3a270*/  ISETP.LT.AND P4, PT, R10, UR4, !P0 ;  /* 0x000000040a007c0c */ /* 0x004fe2000c781270 */
[----:B------:R-:W-:Y:S01]  /*3a280*/  ULDC UR4, c[0x0][0x22c] ;  /* 0x00008b0000047ab9 */ /* 0x000fe20000000800 */
[----:B------:R-:W2:Y:S01]  /*3a290*/  LDL.LU R10, [R1+0x1c0] ;  /* 0x0001c000010a7983 */ /* 0x000ea20000300800 */
[----:B---3--:R-:W-:-:S02]  /*3a2a0*/  ISETP.LT.AND P3, PT, R9, UR4, !P0 ;  /* 0x0000000409007c0c */ /* 0x008fc4000c761270 */
[----:B------:R-:W-:Y:S01]  /*3a2b0*/  LEA R20, P6, R3, R0, 0x1 ;  /* 0x0000000003147211 */ /* 0x000fe200078c08ff */
[----:B------:R-:W3:Y:S01]  /*3a2c0*/  LDL.LU R9, [R1+0x1c4] ;  /* 0x0001c40001097983 */ /* 0x000ee20000300800 */
[----:B------:R-:W-:Y:S01]  /*3a2d0*/  IMAD R22, R27, 0x2, R3 ;  /* 0x000000021b167824 */ /* 0x000fe200078e0203 */
[----:B------:R-:W-:Y:S02]  /*3a2e0*/  ULDC UR4, c[0x0][0x22c] ;  /* 0x00008b0000047ab9 */ /* 0x000fe40000000800 */
[----:B------:R-:W3:Y:S04]  /*3a2f0*/  LDL.LU R15, [R1+0x10] ;  /* 0x00001000010f7983 */ /* 0x000ee80000300800 */
[----:B------:R-:W3:Y:S04]  /*3a300*/  LDL.LU R4, [R1+0x14] ;  /* 0x0000140001047983 */ /* 0x000ee80000300800 */
[----:B------:R-:W3:Y:S04]  /*3a310*/  LDL.LU R8, [R1+0x1c8] ;  /* 0x0001c80001087983 */ /* 0x000ee80000300800 */
[----:B------:R-:W3:Y:S01]  /*3a320*/  LDL.LU R5, [R1+0x18] ;  /* 0x0000180001057983 */ /* 0x000ee20000300800 */
[----:B------:R-:W-:Y:S01]  /*3a330*/  LEA.HI.X.SX32 R21, R3, R2, 0x1, P6 ;  /* 0x0000000203157211 */ /* 0x000fe200030f0eff */
[----:B------:R-:W-:-:S04]  /*3a340*/  IMAD R3, R27, 0x2, R22 ;  /* 0x000000021b037824 */ /* 0x000fc800078e0216 */
[----:B------:R0:W-:Y:S01]  /*3a350*/  @P5 STG.E.U16 desc[UR10][R20.64], R23 ;  /* 0x0000001714005986 */ /* 0x0001e2000c10150a */
[----:B------:R-:W-:Y:S01]  /*3a360*/  IMAD R24, R27, 0x2, R3 ;  /* 0x000000021b187824 */ /* 0x000fe200078e0203 */
[----:B0-----:R-:W-:-:S04]  /*3a370*/  LEA R20, P6, R22, R0, 0x1 ;  /* 0x0000000016147211 */ /* 0x001fc800078c08ff */
[----:B------:R-:W-:Y:S02]  /*3a380*/  LEA.HI.X.SX32 R21, R22, R2, 0x1, P6 ;  /* 0x0000000216157211 */ /* 0x000fe400030f0eff */
[----:B------:R-:W-:-:S04]  /*3a390*/  LEA R22, P6, R3, R0, 0x1 ;  /* 0x0000000003167211 */ /* 0x000fc800078c08ff */
[----:B------:R-:W-:Y:S01]  /*3a3a0*/  LEA.HI.X.SX32 R23, R3, R2, 0x1, P6 ;  /* 0x0000000203177211 */ /* 0x000fe200030f0eff */
[----:B------:R0:W-:Y:S01]  /*3a3b0*/  @P2 STG.E.U16 desc[UR10][R20.64], R26 ;  /* 0x0000001a14002986 */ /* 0x0001e2000c10150a */
[----:B----4-:R-:W-:Y:S01]  /*3a3c0*/  ISETP.LT.AND P5, PT, R6, UR4, !P0 ;  /* 0x0000000406007c0c */ /* 0x010fe2000c7a1270 */
[----:B------:R-:W-:Y:S02]  /*3a3d0*/  ULDC UR4, c[0x0][0x22c] ;  /* 0x00008b0000047ab9 */ /* 0x000fe40000000800 */
[----:B------:R1:W-:Y:S04]  /*3a3e0*/  @P4 STG.E.U16 desc[UR10][R22.64], R25 ;  /* 0x0000001916004986 */ /* 0x0003e8000c10150a */
[----:B------:R-:W4:Y:S01]  /*3a3f0*/  LDL.LU R6, [R1+0x1c] ;  /* 0x00001c0001067983 */ /* 0x000f220000300800 */
[----:B0-----:R-:W-:-:S03]  /*3a400*/  LEA R20, P6, R24, R0, 0x1 ;  /* 0x0000000018147211 */ /* 0x001fc600078c08ff */
[----:B------:R-:W4:Y:S01]  /*3a410*/  LDL.LU R28, [R1+0x1d0] ;  /* 0x0001d000011c7983 */ /* 0x000f220000300800 */
[C---:B-1----:R-:W-:Y:S01]  /*3a420*/  IMAD R23, R27.reuse, 0x2, R24 ;  /* 0x000000021b177824 */ /* 0x042fe200078e0218 */
[----:B------:R-:W-:Y:S02]  /*3a430*/  LEA.HI.X.SX32 R21, R24, R2, 0x1, P6 ;  /* 0x0000000218157211 */ /* 0x000fe400030f0eff */
[----:B------:R-:W4:Y:S01]  /*3a440*/  LDL.LU R7, [R1+0xf0] ;  /* 0x0000f00001077983 */ /* 0x000f220000300800 */
[----:B------:R-:W-:Y:S01]  /*3a450*/  IMAD R3, R27, 0x2, R23 ;  /* 0x000000021b037824 */ /* 0x000fe200078e0217 */
[----:B------:R-:W-:Y:S02]  /*3a460*/  LEA R22, P6, R23, R0, 0x1 ;  /* 0x0000000017167211 */ /* 0x000fe400078c08ff */
[----:B-----5:R-:W-:Y:S01]  /*3a470*/  ISETP.LT.AND P2, PT, R11, UR4, !P0 ;  /* 0x000000040b007c0c */ /* 0x020fe2000c741270 */
[----:B------:R-:W-:Y:S01]  /*3a480*/  IMAD R24, R27, 0x2, R3 ;  /* 0x000000021b187824 */ /* 0x000fe200078e0203 */
[----:B------:R-:W-:Y:S01]  /*3a490*/  LEA.HI.X.SX32 R23, R23, R2, 0x1, P6 ;  /* 0x0000000217177211 */ /* 0x000fe200030f0eff */
[----:B------:R-:W-:Y:S01]  /*3a4a0*/  ULDC UR4, c[0x0][0x22c] ;  /* 0x00008b0000047ab9 */ /* 0x000fe20000000800 */
[----:B------:R-:W5:Y:S04]  /*3a4b0*/  LDL.LU R11, [R1+0xf4] ;  /* 0x0000f400010b7983 */ /* 0x000f680000300800 */
[----:B------:R-:W5:Y:S01]  /*3a4c0*/  LDL.LU R29, [R1+0x1dc] ;  /* 0x0001dc00011d7983 */ /* 0x000f620000300800 */
[----:B--2---:R-:W-:Y:S01]  /*3a4d0*/  ISETP.LT.AND P4, PT, R10, UR4, !P0 ;  /* 0x000000040a007c0c */ /* 0x004fe2000c781270 */
[----:B------:R-:W-:-:S02]  /*3a4e0*/  ULDC UR4, c[0x0][0x22c] ;  /* 0x00008b0000047ab9 */ /* 0x000fc40000000800 */
[----:B------:R-:W2:Y:S04]  /*3a4f0*/  LDL.LU R10, [R1+0xf8] ;  /* 0x0000f800010a7983 */ /* 0x000ea80000300800 */
[----:B---3--:R0:W-:Y:S01]  /*3a500*/  @P3 STG.E.U16 desc[UR10][R20.64], R15 ;  /* 0x0000000f14003986 */ /* 0x0081e2000c10150a */
[----:B------:R-:W-:Y:S01]  /*3a510*/  ISETP.LT.AND P3, PT, R9, UR4, !P0 ;  /* 0x0000000409007c0c */ /* 0x000fe2000c761270 */
[----:B------:R-:W-:Y:S02]  /*3a520*/  ULDC UR4, c[0x0][0x22c] ;  /* 0x00008b0000047ab9 */ /* 0x000fe40000000800 */
[----:B------:R1:W-:Y:S04]  /*3a530*/  @P5 STG.E.U16 desc[UR10][R22.64], R4 ;  /* 0x0000000416005986 */ /* 0x0003e8000c10150a */
[----:B------:R-:W3:Y:S01]  /*3a540*/  LDL.LU R9, [R1+0xfc] ;  /* 0x0000fc0001097983 */ /* 0x000ee20000300800 */
[----:B0-----:R-:W-:-:S02]  /*3a550*/  LEA R20, P6, R3, R0, 0x1 ;  /* 0x0000000003147211 */ /* 0x001fc400078c08ff */
[C---:B-1----:R-:W-:Y:S02]  /*3a560*/  LEA R22, P5, R24.reuse, R0, 0x1 ;  /* 0x0000000018167211 */ /* 0x042fe400078a08ff */
[-C--:B------:R-:W-:Y:S02]  /*3a570*/  LEA.HI.X.SX32 R21, R3, R2.reuse, 0x1, P6 ;  /* 0x0000000203157211 */ /* 0x080fe400030f0eff */
[----:B------:R-:W-:Y:S02]  /*3a580*/  LEA.HI.X.SX32 R23, R24, R2, 0x1, P5 ;  /* 0x0000000218177211 */ /* 0x000fe400028f0eff */
[----:B------:R-:W-:Y:S01]  /*3a590*/  ISETP.LT.AND P5, PT, R8, UR4, !P0 ;  /* 0x0000000408007c0c */ /* 0x000fe2000c7a1270 */
[----:B------:R0:W-:Y:S01]  /*3a5a0*/  @P2 STG.E.U16 desc[UR10][R20.64], R5 ;  /* 0x0000000514002986 */ /* 0x0001e2000c10150a */
[----:B------:R-:W-:Y:S01]  /*3a5b0*/  IMAD R3, R27, 0x2, R24 ;  /* 0x000000021b037824 */ /* 0x000fe200078e0218 */
[----:B------:R-:W-:Y:S02]  /*3a5c0*/  ULDC UR4, c[0x0][0x22c] ;  /* 0x00008b0000047ab9 */ /* 0x000fe40000000800 */
[----:B------:R-:W3:Y:S04]  /*3a5d0*/  LDL.LU R8, [R1+0x1e0] ;  /* 0x0001e00001087983 */ /* 0x000ee80000300800 */
[----:B0-----:R-:W5:Y:S01]  /*3a5e0*/  LDL.LU R21, [R1+0x1cc] ;  /* 0x0001cc0001157983 */ /* 0x001f620000300800 */
[----:B------:R-:W-:Y:S01]  /*3a5f0*/  LEA R20, P2, R3, R0, 0x1 ;  /* 0x0000000003147211 */ /* 0x000fe200078408ff */
[----:B------:R-:W-:-:S02]  /*3a600*/  IMAD R24, R27, 0x2, R3 ;  /* 0x000000021b187824 */ /* 0x000fc400078e0203 */
[----:B----4-:R0:W-:Y:S03]  /*3a610*/  @P4 STG.E.U16 desc[UR10][R22.64], R6 ;  /* 0x0000000616004986 */ /* 0x0101e6000c10150a */
[----:B0-----:R-:W-:-:S04]  /*3a620*/  LEA R22, P6, R24, R0, 0x1 ;  /* 0x0000000018167211 */ /* 0x001fc800078c08ff */
[-C--:B------:R-:W-:Y:S02]  /*3a630*/  LEA.HI.X.SX32 R23, R24, R2.reuse, 0x1, P6 ;  /* 0x0000000218177211 */ /* 0x080fe400030f0eff */
[----:B-----5:R-:W-:Y:S01]  /*3a640*/  ISETP.LT.AND P4, PT, R21, UR4, !P0 ;  /* 0x0000000415007c0c */ /* 0x020fe2000c781270 */
[----:B------:R-:W-:Y:S01]  /*3a650*/  ULDC UR4, c[0x0][0x22c] ;  /* 0x00008b0000047ab9 */ /* 0x000fe20000000800 */
[----:B------:R-:W-:Y:S01]  /*3a660*/  LEA.HI.X.SX32 R21, R3, R2, 0x1, P2 ;  /* 0x0000000203157211 */ /* 0x000fe200010f0eff */
[----:B------:R-:W-:-:S04]  /*3a670*/  IMAD R3, R27, 0x2, R24 ;  /* 0x000000021b037824 */ /* 0x000fc800078e0218 */
[----:B------:R0:W-:Y:S01]  /*3a680*/  @P3 STG.E.U16 desc[UR10][R20.64], R7 ;  /* 0x0000000714003986 */ /* 0x0001e2000c10150a */
[----:B------:R-:W-:Y:S01]  /*3a690*/  ISETP.LT.AND P2, PT, R28, UR4, !P0 ;  /* 0x000000041c007c0c */ /* 0x000fe2000c741270 */
[----:B------:R-:W-:Y:S01]  /*3a6a0*/  IMAD R24, R27, 0x2, R3 ;  /* 0x000000021b187824 */ /* 0x000fe200078e0203 */
[----:B------:R-:W-:Y:S01]  /*3a6b0*/  ULDC UR4, c[0x0][0x22c] ;  /* 0x00008b0000047ab9 */ /* 0x000fe20000000800 */
[----:B------:R-:W4:Y:S01]  /*3a6c0*/  LDL.LU R28, [R1+0x1e4] ;  /* 0x0001e400011c7983 */ /* 0x000f220000300800 */
[----:B0-----:R-:W-:-:S03]  /*3a6d0*/  LEA R20, P3, R3, R0, 0x1 ;  /* 0x0000000003147211 */ /* 0x001fc600078608ff */
[----:B------:R0:W-:Y:S01]  /*3a6e0*/  @P5 STG.E.U16 desc[UR10][R22.64], R11 ;  /* 0x0000000b16005986 */ /* 0x0001e2000c10150a */
[----:B------:R-:W-:-:S03]  /*3a6f0*/  LEA.HI.X.SX32 R21, R3, R2, 0x1, P3 ;  /* 0x0000000203157211 */ /* 0x000fc600018f0eff */
[----:B------:R-:W5:Y:S04]  /*3a700*/  LDL.LU R3, [R1+0x1d8] ;  /* 0x0001d80001037983 */ /* 0x000f680000300800 */
[----:B0-----:R-:W3:Y:S01]  /*3a710*/  LDL.LU R23, [R1+0x1d4] ;  /* 0x0001d40001177983 */ /* 0x001ee20000300800 */
[----:B------:R-:W-:-:S03]  /*3a720*/  LEA R22, P6, R24, R0, 0x1 ;  /* 0x0000000018167211 */ /* 0x000fc600078c08ff */
[----:B--2---:R0:W-:Y:S02]  /*3a730*/  @P4 STG.E.U16 desc[UR10][R20.64], R10 ;  /* 0x0000000a14004986 */ /* 0x0041e4000c10150a */
[----:B0-----:R-:W-:Y:S01]  /*3a740*/  IMAD R20, R27, 0x2, R24 ;  /* 0x000000021b147824 */ /* 0x001fe200078e0218 */
[----:B------:R-:W-:Y:S02]  /*3a750*/  PRMT R26, R15, 0x7632, R26 ;  /* 0x000076320f1a7816 */ /* 0x000fe4000000001a */
[----:B------:R-:W-:Y:S02]  /*3a760*/  PRMT R25, R4, 0x7632, R25 ;  /* 0x0000763204197816 */ /* 0x000fe40000000019 */
[----:B-----5:R-:W-:Y:S02]  /*3a770*/  ISETP.LT.AND P3, PT, R3, UR5, !P0 ;  /* 0x0000000503007c0c */ /* 0x020fe4000c761270 */
[----:B---3--:R-:W-:Y:S01]  /*3a780*/  ISETP.LT.AND P5, PT, R23, UR4, !P0 ;  /* 0x0000000417007c0c */ /* 0x008fe2000c7a1270 */
[----:B------:R-:W-:Y:S01]  /*3a790*/  IMAD R3, R27, 0x2, R20 ;  /* 0x000000021b037824 */ /* 0x000fe200078e0214 */
[----:B------:R-:W-:Y:S01]  /*3a7a0*/  LEA.HI.X.SX32 R23, R24, R2, 0x1, P6 ;  /* 0x0000000218177211 */ /* 0x000fe200030f0eff */
[----:B------:R-:W-:-:S04]  /*3a7b0*/  ULDC UR4, c[0x0][0x22c] ;  /* 0x00008b0000047ab9 */ /* 0x000fc80000000800 */
[----:B------:R0:W-:Y:S01]  /*3a7c0*/  @P2 STG.E.U16 desc[UR10][R22.64], R9 ;  /* 0x0000000916002986 */ /* 0x0001e2000c10150a */
[----:B------:R-:W-:Y:S01]  /*3a7d0*/  ISETP.LT.AND P4, PT, R29, UR4, !P0 ;  /* 0x000000041d007c0c */ /* 0x000fe2000c781270 */
[----:B------:R-:W-:Y:S02]  /*3a7e0*/  ULDC UR4, c[0x0][0x22c] ;  /* 0x00008b0000047ab9 */ /* 0x000fe40000000800 */
[----:B------:R-:W2:Y:S01]  /*3a7f0*/  LDL.LU R29, [R1+0x1f0] ;  /* 0x0001f000011d7983 */ /* 0x000ea20000300800 */
[----:B0-----:R-:W-:-:S04]  /*3a800*/  LEA R22, P6, R20, R0, 0x1 ;  /* 0x0000000014167211 */ /* 0x001fc800078c08ff */
[----:B------:R-:W-:Y:S02]  /*3a810*/  LEA.HI.X.SX32 R23, R20, R2, 0x1, P6 ;  /* 0x0000000214177211 */ /* 0x000fe400030f0eff */
[C---:B------:R-:W-:Y:S02]  /*3a820*/  LEA R20, P6, R3.reuse, R0, 0x1 ;  /* 0x0000000003147211 */ /* 0x040fe400078c08ff */
[----:B------:R-:W-:Y:S01]  /*3a830*/  ISETP.LT.AND P2, PT, R8, UR4, !P0 ;  /* 0x0000000408007c0c */ /* 0x000fe2000c741270 */
[----:B------:R-:W-:Y:S01]  /*3a840*/  ULDC UR4, c[0x0][0x22c] ;  /* 0x00008b0000047ab9 */ /* 0x000fe20000000800 */
[----:B------:R-:W-:Y:S01]  /*3a850*/  LEA.HI.X.SX32 R21, R3, R2, 0x1, P6 ;  /* 0x0000000203157211 */ /* 0x000fe200030f0eff */
[----:B------:R-:W3:Y:S04]  /*3a860*/  LDL.LU R8, [R1+0x1f4] ;  /* 0x0001f40001087983 */ /* 0x000ee80000300800 */
[----:B------:R-:W5:Y:S04]  /*3a870*/  LDL.LU R15, [R1+0xe2c] ;  /* 0x000e2c00010f7983 */ /* 0x000f680000300800 */
[----:B------:R-:W-:Y:S01]  /*3a880*/  @P5 STG.E.U16 desc[UR10][R22.64], R26 ;  /* 0x0000001a16005986 */ /* 0x000fe2000c10150a */
[----:B----4-:R-:W-:Y:S01]  /*3a890*/  ISETP.LT.AND P5, PT, R28, UR4, !P0 ;  /* 0x000000041c007c0c */ /* 0x010fe2000c7a1270 */
[C---:B------:R-:W-:Y:S01]  /*3a8a0*/  IMAD R24, R27.reuse, 0x2, R3 ;  /* 0x000000021b187824 */ /* 0x040fe200078e0203 */
[----:B------:R-:W-:Y:S01]  /*3a8b0*/  ULDC UR4, c[0x0][0x22c] ;  /* 0x00008b0000047ab9 */ /* 0x000fe20000000800 */
[----:B------:R-:W4:Y:S04]  /*3a8c0*/  LDL.LU R4, [R1+0xe28] ;  /* 0x000e280001047983 */ /* 0x000f280000300800 */
[----:B------:R-:W5:Y:S04]  /*3a8d0*/  LDL.LU R28, [R1+0x1f8] ;  /* 0x0001f800011c7983 */ /* 0x000f680000300800 */
[----:B------:R0:W-:Y:S04]  /*3a8e0*/  @P3 STG.E.U16 desc[UR10][R20.64], R25 ;  /* 0x0000001914003986 */ /* 0x0001e8000c10150a */
[----:B0-----:R-:W2:Y:S04]  /*3a8f0*/  LDL.LU R20, [R1+0x1e8] ;  /* 0x0001e80001147983 */ /* 0x001ea80000300800 */
[----:B------:R-:W3:Y:S01]  /*3a900*/  LDL.LU R25, [R1+0x1ec] ;  /* 0x0001ec0001197983 */ /* 0x000ee20000300800 */
[----:B------:R-:W-:Y:S01]  /*3a910*/  LEA R22, P6, R24, R0, 0x1 ;  /* 0x0000000018167211 */ /* 0x000fe200078c08ff */
[----:B------:R-:W-:Y:S01]  /*3a920*/  IMAD R3, R27, 0x2, R24 ;  /* 0x000000021b037824 */ /* 0x000fe200078e0218 */
[----:B------:R-:W-:-:S02]  /*3a930*/  PRMT R21, R5, 0x7632, R21 ;  /* 0x0000763205157816 */ /* 0x000fc40000000015 */
[----:B------:R-:W-:Y:S01]  /*3a940*/  LEA.HI.X.SX32 R23, R24, R2, 0x1, P6 ;  /* 0x0000000218177211 */ /* 0x000fe200030f0eff */
[----:B------:R-:W4:Y:S04]  /*3a950*/  LDL.LU R5, [R1+0xe24] ;  /* 0x000e240001057983 */ /* 0x000f280000300800 */
[----:B------:R0:W-:Y:S02]  /*3a960*/  @P4 STG.E.U16 desc[UR10][R22.64], R21 ;  /* 0x0000001516004986 */ /* 0x0001e4000c10150a */
[----:B0-----:R-:W-:Y:S01]  /*3a970*/  IMAD R22, R27, 0x2, R3 ;  /* 0x000000021b167824 */ /* 0x001fe200078e0203 */
[----:B------:R-:W-:Y:S02]  /*3a980*/  PRMT R23, R6, 0x7632, R23 ;  /* 0x0000763206177816 */ /* 0x000fe40000000017 */
[----:B------:R-:W4:Y:S01]  /*3a990*/  LDL.LU R6, [R1+0xe20] ;  /* 0x000e200001067983 */ /* 0x000f220000300800 */
[----:B------:R-:W-:-:S02]  /*3a9a0*/  PRMT R26, R10, 0x7632, R26 ;  /* 0x000076320a1a7816 */ /* 0x000fc4000000001a */
[----:B--2---:R-:W-:Y:S01]  /*3a9b0*/  ISETP.LT.AND P3, PT, R20, UR4, !P0 ;  /* 0x0000000414007c0c */ /* 0x004fe2000c761270 */
[----:B------:R-:W-:Y:S01]  /*3a9c0*/  ULDC UR4, c[0x0][0x22c] ;  /* 0x00008b0000047ab9 */ /* 0x000fe20000000800 */
[----:B------:R-:W-:-:S04]  /*3a9d0*/  LEA R20, P6, R3, R0, 0x1 ;  /* 0x0000000003147211 */ /* 0x000fc800078c08ff */
[----:B------:R-:W-:Y:S01]  /*3a9e0*/  LEA.HI.X.SX32 R21, R3, R2, 0x1, P6 ;  /* 0x0000000203157211 */ /* 0x000fe200030f0eff */
[--C-:B------:R-:W-:Y:S01]  /*3a9f0*/  IMAD R3, R27, 0x2, R22.reuse ;  /* 0x000000021b037824 */ /* 0x100fe200078e0216 */
[C---:B------:R-:W-:Y:S02]  /*3aa00*/  LEA R24, P6, R22.reuse, R0, 0x1 ;  /* 0x0000000016187211 */ /* 0x040fe400078c08ff */
[----:B---3--:R-:W-:Y:S01]  /*3aa10*/  ISETP.LT.AND P4, PT, R25, UR4, !P0 ;  /* 0x0000000419007c0c */ /* 0x008fe2000c781270 */
[----:B------:R0:W-:Y:S01]  /*3aa20*/  @P2 STG.E.U16 desc[UR10][R20.64], R23 ;  /* 0x0000001714002986 */ /* 0x0001e2000c10150a */
[----:B------:R-:W-:Y:S01]  /*3aa30*/  LEA.HI.X.SX32 R25, R22, R2, 0x1, P6 ;  /* 0x0000000216197211 */ /* 0x000fe200030f0eff */
[----:B------:R-:W-:Y:S01]  /*3aa40*/  ULDC UR4, c[0x0][0x22c] ;  /* 0x00008b0000047ab9 */ /* 0x000fe20000000800 */
[----:B------:R-:W-:-:S05]  /*3aa50*/  PRMT R22, R7, 0x7632, R22 ;  /* 0x0000763207167816 */ /* 0x000fca0000000016 */
[----:B------:R1:W-:Y:S01]  /*3aa60*/  @P5 STG.E.U16 desc[UR10][R24.64], R22 ;  /* 0x0000001618005986 */ /* 0x0003e2000c10150a */
[----:B0-----:R-:W-:Y:S02]  /*3aa70*/  LEA R20, P6, R3, R0, 0x1 ;  /* 0x0000000003147211 */ /* 0x001fe400078c08ff */
[----:B------:R-:W-:Y:S02]  /*3aa80*/  PRMT R23, R11, 0x7632, R23 ;  /* 0x000076320b177816 */ /* 0x000fe40000000017 */
[----:B------:R-:W-:Y:S01]  /*3aa90*/  LEA.HI.X.SX32 R21, R3, R2, 0x1, P6 ;  /* 0x0000000203157211 */ /* 0x000fe200030f0eff */
[----:B-1----:R-:W-:-:S04]  /*3aaa0*/  IMAD R22, R27, 0x2, R3 ;  /* 0x000000021b167824 */ /* 0x002fc800078e0203 */
[----:B------:R0:W-:Y:S01]  /*3aab0*/  @P3 STG.E.U16 desc[UR10][R20.64], R23 ;  /* 0x0000001714003986 */ /* 0x0001e2000c10150a */
[----:B------:R-:W-:Y:S01]  /*3aac0*/  ISETP.LT.AND P2, PT, R29, UR4, !P0 ;  /* 0x000000041d007c0c */ /* 0x000fe2000c741270 */
[----:B------:R-:W-:Y:S01]  /*3aad0*/  ULDC UR4, c[0x0][0x22c] ;  /* 0x00008b0000047ab9 */ /* 0x000fe20000000800 */
[----:B------:R-:W-:Y:S01]  /*3aae0*/  IMAD R3, R27, 0x2, R22 ;  /* 0x000000021b037824 */ /* 0x000fe200078e0216 */
[----:B------:R-:W2:Y:S01]  /*3aaf0*/  LDL.LU R29, [R1+0x200] ;  /* 0x00020000011d7983 */ /* 0x000ea20000300800 */
[----:B------:R-:W-:Y:S01]  /*3ab00*/  ISETP.LT.AND P5, PT, R8, UR4, !P0 ;  /* 0x0000000408007c0c */ /* 0x000fe2000c7a1270 */
[----:B------:R-:W-:Y:S02]  /*3ab10*/  ULDC UR4, c[0x0][0x22c] ;  /* 0x00008b0000047ab9 */ /* 0x000fe40000000800 */
[----:B------:R-:W3:Y:S01]  /*3ab20*/  LDL.LU R11, [R1+0x204] ;  /* 0x00020400010b7983 */ /* 0x000ee20000300800 */
[----:B0-----:R-:W-:-:S03]  /*3ab30*/  LEA R20, P6, R22, R0, 0x1 ;  /* 0x0000000016147211 */ /* 0x001fc600078c08ff */
[----:B------:R-:W4:Y:S01]  /*3ab40*/  LDL.LU R7, [R1+0x20] ;  /* 0x0000200001077983 */ /* 0x000f220000300800 */
[----:B-----5:R-:W-:Y:S02]  /*3ab50*/  ISETP.LT.AND P3, PT, R28, UR4, !P0 ;  /* 0x000000041c007c0c */ /* 0x020fe4000c761270 */
[----:B------:R-:W-:Y:S01]  /*3ab60*/  PRMT R25, R9, 0x7632, R25 ;  /* 0x0000763209197816 */ /* 0x000fe20000000019 */
[----:B------:R-:W5:Y:S01]  /*3ab70*/  LDL.LU R8, [R1+0x24] ;  /* 0x0000240001087983 */ /* 0x000f620000300800 */
[----:B------:R-:W-:Y:S01]  /*3ab80*/  LEA.HI.X.SX32 R21, R22, R2, 0x1, P6 ;  /* 0x0000000216157211 */ /* 0x000fe200030f0eff */
[----:B------:R-:W-:Y:S01]  /*3ab90*/  IMAD R24, R27, 0x2, R3 ;  /* 0x000000021b187824 */ /* 0x000fe200078e0203 */
[C---:B------:R-:W-:Y:S01]  /*3aba0*/  LEA R22, P6, R3.reuse, R0, 0x1 ;  /* 0x0000000003167211 */ /* 0x040fe200078c08ff */
[----:B------:R-:W3:Y:S01]  /*3abb0*/  LDL.LU R28, [R1+0x208] ;  /* 0x00020800011c7983 */ /* 0x000ee20000300800 */
[----:B------:R-:W-:Y:S02]  /*3abc0*/  ULDC UR4, c[0x0][0x22c] ;  /* 0x00008b0000047ab9 */ /* 0x000fe40000000800 */
[----:B------:R-:W-:Y:S01]  /*3abd0*/  LEA.HI.X.SX32 R23, R3, R2, 0x1, P6 ;  /* 0x0000000203177211 */ /* 0x000fe200030f0eff */
[----:B------:R-:W3:Y:S04]  /*3abe0*/  LDL.LU R9, [R1+0x28] ;  /* 0x0000280001097983 */ /* 0x000ee80000300800 */
[----:B------:R-:W3:Y:S04]  /*3abf0*/  LDL.LU R10, [R1+0x2c] ;  /* 0x00002c00010a7983 */ /* 0x000ee80000300800 */
[----:B------:R-:W2:Y:S04]  /*3ac00*/  LDL.LU R3, [R1+0x1fc] ;  /* 0x0001fc0001037983 */ /* 0x000ea80000300800 */
[----:B------:R0:W-:Y:S04]  /*3ac10*/  @P4 STG.E.U16 desc[UR10][R20.64], R26 ;  /* 0x0000001a14004986 */ /* 0x0001e8000c10150a */
[----:B------:R1:W-:Y:S01]  /*3ac20*/  @P2 STG.E.U16 desc[UR10][R22.64], R25 ;  /* 0x0000001916002986 */ /* 0x0003e2000c10150a */
[----:B0-----:R-:W-:-:S04]  /*3ac30*/  LEA R20, P6, R24, R0, 0x1 ;  /* 0x0000000018147211 */ /* 0x001fc800078c08ff */
[----:B------:R-:W-:Y:S02]  /*3ac40*/  LEA.HI.X.SX32 R21, R24, R2, 0x1, P6 ;  /* 0x0000000218157211 */ /* 0x000fe400030f0eff */
[----:B--2---:R-:W-:Y:S01]  /*3ac50*/  ISETP.LT.AND P4, PT, R3, UR4, !P0 ;  /* 0x0000000403007c0c */ /* 0x004fe2000c781270 */
[----:B------:R-:W-:Y:S02]  /*3ac60*/  ULDC UR4, c[0x0][0x22c] ;  /* 0x00008b0000047ab9 */ /* 0x000fe40000000800 */
[----:B------:R-:W-:Y:S01]  /*3ac70*/  ISETP.LT.AND P2, PT, R29, UR4, !P0 ;  /* 0x000000041d007c0c */ /* 0x000fe2000c741270 */
[----:B------:R-:W-:Y:S01]  /*3ac80*/  IMAD R3, R27, 0x2, R24 ;  /* 0x000000021b037824 */ /* 0x000fe200078e0218 */
[----:B------:R-:W2:Y:S01]  /*3ac90*/  LDL.LU R29, [R1+0x30] ;  /* 0x00003000011d7983 */ /* 0x000ea20000300800 */
[----:B------:R-:W-:-:S03]  /*3aca0*/  ULDC UR4, c[0x0][0x22c] ;  /* 0x00008b0000047ab9 */ /* 0x000fc60000000800 */
[----:B-1----:R-:W-:Y:S01]  /*3acb0*/  LEA R22, P6, R3, R0, 0x1 ;  /* 0x0000000003167211 */ /* 0x002fe200078c08ff */
[----:B------:R-:W-:Y:S01]  /*3acc0*/  IMAD R24, R27, 0x2, R3 ;  /* 0x000000021b187824 */ /* 0x000fe200078e0203 */
[----:B----4-:R0:W-:Y:S02]  /*3acd0*/  @P5 STG.E.U16 desc[UR10][R20.64], R7 ;  /* 0x0000000714005986 */ /* 0x0101e4000c10150a */
[----:B------:R-:W-:Y:S02]  /*3ace0*/  LEA.HI.X.SX32 R23, R3, R2, 0x1, P6 ;  /* 0x0000000203177211 */ /* 0x000fe400030f0eff */
[----:B------:R-:W1:Y:S01]  /*3acf0*/  LDC R3, c[0x0][0x248] ;  /* 0x00009200ff037b82 */ /* 0x000e620000000800 */
[----:B------:R-:W4:Y:S01]  /*3ad00*/  LDL.LU R26, [R1+0x34] ;  /* 0x00003400011a7983 */ /* 0x000f220000300800 */
[----:B0-----:R-:W-:-:S04]  /*3ad10*/  LEA R20, P6, R24, R0, 0x1 ;  /* 0x0000000018147211 */ /* 0x001fc800078c08ff */
[----:B------:R-:W-:Y:S01]  /*3ad20*/  LEA.HI.X.SX32 R21, R24, R2, 0x1, P6 ;  /* 0x0000000218157211 */ /* 0x000fe200030f0eff */
[----:B-1----:R-:W-:Y:S02]  /*3ad30*/  IMAD R3, R3, 0x2, R24 ;  /* 0x0000000203037824 */ /* 0x002fe400078e0218 */
[----:B------:R-:W0:Y:S01]  /*3ad40*/  LDC R24, c[0x0][0x248] ;  /* 0x00009200ff187b82 */ /* 0x000e220000000800 */
[----:B-----5:R1:W-:Y:S01]  /*3ad50*/  @P3 STG.E.U16 desc[UR10][R22.64], R8 ;  /* 0x0000000816003986 */ /* 0x0203e2000c10150a */
[----:B---3--:R-:W-:Y:S01]  /*3ad60*/  ISETP.LT.AND P5, PT, R11, UR4, !P0 ;  /* 0x000000040b007c0c */ /* 0x008fe2000c7a1270 */
[----:B------:R-:W-:Y:S02]  /*3ad70*/  ULDC UR4, c[0x0][0x22c] ;  /* 0x00008b0000047ab9 */ /* 0x000fe40000000800 */
[----:B------:R-:W3:Y:S01]  /*3ad80*/  LDL.LU R11, [R1+0x218] ;  /* 0x00021800010b7983 */ /* 0x000ee20000300800 */
[----:B------:R-:W-:Y:S01]  /*3ad90*/  ISETP.LT.AND P3, PT, R28, UR4, !P0 ;  /* 0x000000041c007c0c */ /* 0x000fe2000c761270 */
[----:B------:R-:W-:-:S02]  /*3ada0*/  ULDC UR4, c[0x0][0x22c] ;  /* 0x00008b0000047ab9 */ /* 0x000fc40000000800 */
[----:B------:R-:W5:Y:S01]  /*3adb0*/  LDL.LU R27, [R1+0x38] ;  /* 0x00003800011b7983 */ /* 0x000f620000300800 */
[----:B-1----:R-:W-:-:S03]  /*3adc0*/  LEA R22, P6, R3, R0, 0x1 ;  /* 0x0000000003167211 */ /* 0x002fc600078c08ff */
[----:B------:R-:W5:Y:S01]  /*3add0*/  LDL.LU R28, [R1+0x3c] ;  /* 0x00003c00011c7983 */ /* 0x000f620000300800 */
[----:B------:R-:W-:Y:S01]  /*3ade0*/  LEA.HI.X.SX32 R23, R3, R2, 0x1, P6 ;  /* 0x0000000203177211 */ /* 0x000fe200030f0eff */
[----:B0-----:R-:W-:Y:S02]  /*3adf0*/  IMAD R24, R24, 0x2, R3 ;  /* 0x0000000218187824 */ /* 0x001fe400078e0203 */
[----:B------:R-:W4:Y:S04]  /*3ae00*/  LDL.LU R3, [R1+0x20c] ;  /* 0x00020c0001037983 */ /* 0x000f280000300800 */
[----:B------:R-:W-:Y:S04]  /*3ae10*/  @P4 STG.E.U16 desc[UR10][R20.64], R9 ;  /* 0x0000000914004986 */ /* 0x000fe8000c10150a */
[----:B------:R0:W-:Y:S04]  /*3ae20*/  @P2 STG.E.U16 desc[UR10][R22.64], R10 ;  /* 0x0000000a16002986 */ /* 0x0001e8000c10150a */
[----:B0-----:R-:W3:Y:S01]  /*3ae30*/  LDL.LU R23, [R1+0x210] ;  /* 0x0002100001177983 */ /* 0x001ee20000300800 */
[----:B------:R-:W-:-:S04]  /*3ae40*/  LEA R20, P6, R24, R0, 0x1 ;  /* 0x0000000018147211 */ /* 0x000fc800078c08ff */
[----:B------:R-:W-:-:S05]  /*3ae50*/  LEA.HI.X.SX32 R21, R24, R2, 0x1, P6 ;  /* 0x0000000218157211 */ /* 0x000fca00030f0eff */
[----:B--2---:R0:W-:Y:S04]  /*3ae60*/  @P5 STG.E.U16 desc[UR10][R20.64], R29 ;  /* 0x0000001d14005986 */ /* 0x0041e8000c10150a */
[----:B0-----:R-:W2:Y:S01]  /*3ae70*/  LDL.LU R21, [R1+0x214] ;  /* 0x0002140001157983 */ /* 0x001ea20000300800 */
[----:B----4-:R-:W-:Y:S01]  /*3ae80*/  ISETP.LT.AND P4, PT, R3, UR4, !P0 ;  /* 0x0000000403007c0c */ /* 0x010fe2000c781270 */
[----:B------:R-:W-:Y:S01]  /*3ae90*/  ULDC UR4, c[0x0][0x22c] ;  /* 0x00008b0000047ab9 */ /* 0x000fe20000000800 */
[----:B------:R-:W0:Y:S02]  /*3aea0*/  LDC R3, c[0x0][0x248] ;  /* 0x00009200ff037b82 */ /* 0x000e240000000800 */
[----:B0-----:R-:W-:-:S06]  /*3aeb0*/  IMAD R3, R3, 0x2, R24 ;  /* 0x0000000203037824 */ /* 0x001fcc00078e0218 */
[----:B------:R-:W0:Y:S01]  /*3aec0*/  LDC R24, c[0x0][0x248] ;  /* 0x00009200ff187b82 */ /* 0x000e220000000800 */
[----:B------:R-:W-:Y:S02]  /*3aed0*/  LEA R22, P6, R3, R0, 0x1 ;  /* 0x0000000003167211 */ /* 0x000fe400078c08ff */
[----:B---3--:R-:W-:Y:S01]  /*3aee0*/  ISETP.LT.AND P2, PT, R23, UR4, !P0 ;  /* 0x0000000417007c0c */ /* 0x008fe2000c741270 */
[----:B------:R-:W-:Y:S01]  /*3aef0*/  ULDC UR4, c[0x0][0x22c] ;  /* 0x00008b0000047ab9 */ /* 0x000fe20000000800 */
[----:B------:R-:W-:Y:S01]  /*3af00*/  LEA.HI.X.SX32 R23, R3, R2, 0x1, P6 ;  /* 0x0000000203177211 */ /* 0x000fe200030f0eff */
[----:B0-----:R-:W-:Y:S02]  /*3af10*/  IMAD R24, R24, 0x2, R3 ;  /* 0x0000000218187824 */ /* 0x001fe400078e0203 */
[----:B------:R-:W0:Y:S03]  /*3af20*/  LDC R3, c[0x0][0x248] ;  /* 0x00009200ff037b82 */ /* 0x000e260000000800 */
[C---:B------:R-:W-:Y:S01]  /*3af30*/  LEA R20, P5, R24.reuse, R0, 0x1 ;  /* 0x0000000018147211 */ /* 0x040fe200078a08ff */
[----:B------:R1:W-:Y:S01]  /*3af40*/  @P3 STG.E.U16 desc[UR10][R22.64], R26 ;  /* 0x0000001a16003986 */ /* 0x0003e2000c10150a */
[----:B0-----:R-:W-:Y:S01]  /*3af50*/  IMAD R3, R3, 0x2, R24 ;  /* 0x0000000203037824 */ /* 0x001fe200078e0218 */
[----:B--2---:R-:W-:Y:S01]  /*3af60*/  ISETP.LT.AND P6, PT, R21, UR4, !P0 ;  /* 0x0000000415007c0c */ /* 0x004fe2000c7c1270 */
[----:B------:R-:W-:Y:S01]  /*3af70*/  ULDC UR4, c[0x0][0x22c] ;  /* 0x00008b0000047ab9 */ /* 0x000fe20000000800 */
[----:B------:R-:W-:-:S02]  /*3af80*/  LEA.HI.X.SX32 R21, R24, R2, 0x1, P5 ;  /* 0x0000000218157211 */ /* 0x000fc400028f0eff */
[----:B------:R-:W0:Y:S01]  /*3af90*/  LDC R24, c[0x0][0x248] ;  /* 0x00009200ff187b82 */ /* 0x000e220000000800 */
[----:B-1----:R-:W-:Y:S02]  /*3afa0*/  LEA R22, P5, R3, R0, 0x1 ;  /* 0x0000000003167211 */ /* 0x002fe400078a08ff */
[----:B------:R-:W-:Y:S01]  /*3afb0*/  ISETP.LT.AND P3, PT, R11, UR4, !P0 ;  /* 0x000000040b007c0c */ /* 0x000fe2000c761270 */
[----:B-----5:R-:W-:Y:S01]  /*3afc0*/  @P4 STG.E.U16 desc[UR10][R20.64], R27 ;  /* 0x0000001b14004986 */ /* 0x020fe2000c10150a */
[----:B------:R-:W-:Y:S01]  /*3afd0*/  LEA.HI.X.SX32 R23, R3, R2, 0x1, P5 ;  /* 0x0000000203177211 */ /* 0x000fe200028f0eff */
[----:B------:R-:W-:Y:S02]  /*3afe0*/  ULDC UR4, c[0x0][0x22c] ;  /* 0x00008b0000047ab9 */ /* 0x000fe40000000800 */
[----:B------:R-:W2:Y:S01]  /*3aff0*/  LDL.LU R11, [R1+0x22c] ;  /* 0x00022c00010b7983 */ /* 0x000ea20000300800 */
[----:B0-----:R-:W-:-:S03]  /*3b000*/  IMAD R24, R24, 0x2, R3 ;  /* 0x0000000218187824 */ /* 0x001fc600078e0203 */
[----:B------:R-:W3:Y:S04]  /*3b010*/  LDL.LU R3, [R1+0x21c] ;  /* 0x00021c0001037983 */ /* 0x000ee80000300800 */
[----:B------:R0:W-:Y:S04]  /*3b020*/  @P2 STG.E.U16 desc[UR10][R22.64], R28 ;  /* 0x0000001c16002986 */ /* 0x0001e8000c10150a */
[----:B0-----:R-:W4:Y:S01]  /*3b030*/  LDL.LU R22, [R1+0x220] ;  /* 0x0002200001167983 */ /* 0x001f220000300800 */
[----:B------:R-:W-:Y:S02]  /*3b040*/  LEA R20, P5, R24, R0, 0x1 ;  /* 0x0000000018147211 */ /* 0x000fe400078a08ff */
[----:B------:R-:W-:-:S02]  /*3b050*/  PRMT R23, R7, 0x7632, R23 ;  /* 0x0000763207177816 */ /* 0x000fc40000000017 */
[----:B------:R-:W-:Y:S01]  /*3b060*/  LEA.HI.X.SX32 R21, R24, R2, 0x1, P5 ;  /* 0x0000000218157211 */ /* 0x000fe200028f0eff */
[----:B------:R-:W5:Y:S04]  /*3b070*/  LDL.LU R7, [R1+0xe1c] ;  /* 0x000e1c0001077983 */ /* 0x000f680000300800 */
[----:B------:R0:W-:Y:S04]  /*3b080*/  @P6 STG.E.U16 desc[UR10][R20.64], R23 ;  /* 0x0000001714006986 */ /* 0x0001e8000c10150a */
[----:B0-----:R-:W2:Y:S01]  /*3b090*/  LDL.LU R21, [R1+0x224] ;  /* 0x0002240001157983 */ /* 0x001ea20000300800 */
[----:B------:R-:W0:Y:S01]  /*3b0a0*/  LDC R20, c[0x0][0x248] ;  /* 0x00009200ff147b82 */ /* 0x000e220000000800 */
[----:B---3--:R-:W-:Y:S01]  /*3b0b0*/  ISETP.LT.AND P4, PT, R3, UR4, !P0 ;  /* 0x0000000403007c0c */ /* 0x008fe2000c781270 */
[----:B------:R-:W-:-:S06]  /*3b0c0*/  ULDC UR4, c[0x0][0x22c] ;  /* 0x00008b0000047ab9 */ /* 0x000fcc0000000800 */
[----:B------:R-:W1:Y:S01]  /*3b0d0*/  LDC R3, c[0x0][0x248] ;  /* 0x00009200ff037b82 */ /* 0x000e620000000800 */
[----:B----4-:R-:W-:Y:S01]  /*3b0e0*/  ISETP.LT.AND P2, PT, R22, UR4, !P0 ;  /* 0x0000000416007c0c */ /* 0x010fe2000c741270 */
[----:B------:R-:W-:Y:S01]  /*3b0f0*/  ULDC UR4, c[0x0][0x22c] ;  /* 0x00008b0000047ab9 */ /* 0x000fe20000000800 */
[--C-:B-1----:R-:W-:Y:S01]  /*3b100*/  IMAD R3, R3, 0x2, R24.reuse ;  /* 0x0000000203037824 */ /* 0x102fe200078e0218 */
[----:B------:R-:W-:Y:S02]  /*3b110*/  PRMT R24, R8, 0x7632, R24 ;  /* 0x0000763208187816 */ /* 0x000fe40000000018 */
[----:B------:R-:W3:Y:S02]  /*3b120*/  LDL.LU R8, [R1+0xe18] ;  /* 0x000e180001087983 */ /* 0x000ee40000300800 */
[----:B------:R-:W-:-:S04]  /*3b130*/  LEA R22, P5, R3, R0, 0x1 ;  /* 0x0000000003167211 */ /* 0x000fc800078a08ff */
[----:B------:R-:W-:-:S05]  /*3b140*/  LEA.HI.X.SX32 R23, R3, R2, 0x1, P5 ;  /* 0x0000000203177211 */ /* 0x000fca00028f0eff */
[----:B------:R1:W-:Y:S04]  /*3b150*/  @P3 STG.E.U16 desc[UR10][R22.64], R24 ;  /* 0x0000001816003986 */ /* 0x0003e8000c10150a */
[----:B-1----:R-:W4:Y:S01]  /*3b160*/  LDL.LU R23, [R1+0x228] ;  /* 0x0002280001177983 */ /* 0x002f220000300800 */
[----:B--2---:R-:W-:Y:S01]  /*3b170*/  ISETP.LT.AND P6, PT, R21, UR4, !P0 ;  /* 0x0000000415007c0c */ /* 0x004fe2000c7c1270 */
[----:B0-----:R-:W-:Y:S01]  /*3b180*/  IMAD R21, R20, 0x2, R3 ;  /* 0x0000000214157824 */ /* 0x001fe200078e0203 */
[----:B------:R-:W-:Y:S01]  /*3b190*/  PRMT R25, R9, 0x7632, R25 ;  /* 0x0000763209197816 */ /* 0x000fe20000000019 */
[----:B------:R-:W-:Y:S01]  /*3b1a0*/  ULDC UR4, c[0x0][0x22c] ;  /* 0x00008b0000047ab9 */ /* 0x000fe20000000800 */
[----:B------:R-:W-:Y:S01]  /*3b1b0*/  PRMT R24, R10, 0x7632, R24 ;  /* 0x000076320a187816 */ /* 0x000fe20000000018 */
[----:B------:R-:W-:Y:S01]  /*3b1c0*/  IMAD R3, R20, 0x2, R21 ;  /* 0x0000000214037824 */ /* 0x000fe200078e0215 */
[C---:B------:R-:W-:Y:S01]  /*3b1d0*/  LEA R20, P5, R21.reuse, R0, 0x1 ;  /* 0x0000000015147211 */ /* 0x040fe200078a08ff */
[----:B------:R-:W2:Y:S03]  /*3b1e0*/  LDL.LU R9, [R1+0xe14] ;  /* 0x000e140001097983 */ /* 0x000ea60000300800 */
[----:B------:R-:W-:Y:S01]  /*3b1f0*/  LEA.HI.X.SX32 R21, R21, R2, 0x1, P5 ;  /* 0x0000000215157211 */ /* 0x000fe200028f0eff */
[----:B------:R-:W5:Y:S04]  /*3b200*/  LDL.LU R10, [R1+0xe10] ;  /* 0x000e1000010a7983 */ /* 0x000f680000300800 */
[----:B------:R0:W-:Y:S01]  /*3b210*/  @P4 STG.E.U16 desc[UR10][R20.64], R25 ;  /* 0x0000001914004986 */ /* 0x0001e2000c10150a */
[----:B------:R-:W-:Y:S01]  /*3b220*/  LEA R22, P5, R3, R0, 0x1 ;  /* 0x0000000003167211 */ /* 0x000fe200078a08ff */
[----:B0-----:R-:W0:Y:S02]  /*3b230*/  LDC R21, c[0x0][0x248] ;  /* 0x00009200ff157b82 */ /* 0x001e240000000800 */
[----:B------:R-:W3:Y:S01]  /*3b240*/  LDL.LU R20, [R1+0x230] ;  /* 0x0002300001147983 */ /* 0x000ee20000300800 */
[----:B----4-:R-:W-:Y:S01]  /*3b250*/  ISETP.LT.AND P3, PT, R23, UR4, !P0 ;  /* 0x0000000417007c0c */ /* 0x010fe2000c761270 */
[----:B------:R-:W-:Y:S01]  /*3b260*/  ULDC UR4, c[0x0][0x22c] ;  /* 0x00008b0000047ab9 */ /* 0x000fe20000000800 */
[----:B------:R-:W-:-:S02]  /*3b270*/  LEA.HI.X.SX32 R23, R3, R2, 0x1, P5 ;  /* 0x0000000203177211 */ /* 0x000fc400028f0eff */
[----:B------:R-:W-:Y:S01]  /*3b280*/  ISETP.LT.AND P4, PT, R11, UR4, !P0 ;  /* 0x000000040b007c0c */ /* 0x000fe2000c781270 */
[----:B0-----:R-:W-:Y:S01]  /*3b290*/  IMAD R3, R21, 0x2, R3 ;  /* 0x0000000215037824 */ /* 0x001fe200078e0203 */
[----:B------:R-:W4:Y:S01]  /*3b2a0*/  LDL.LU R11, [R1+0xe0c] ;  /* 0x000e0c00010b7983 */ /* 0x000f220000300800 */
[----:B------:R-:W-:-:S03]  /*3b2b0*/  ULDC UR4, c[0x0][0x22c] ;  /* 0x00008b0000047ab9 */ /* 0x000fc60000000800 */
[----:B------:R0:W-:Y:S04]  /*3b2c0*/  @P2 STG.E.U16 desc[UR10][R22.64], R24 ;  /* 0x0000001816002986 */ /* 0x0001e8000c10150a */
[----:B0-----:R-:W2:Y:S01]  /*3b2d0*/  LDL.LU R24, [R1+0x234] ;  /* 0x0002340001187983 */ /* 0x001ea20000300800 */
[----:B------:R-:W-:Y:S01]  /*3b2e0*/  LEA R22, P2, R3, R0, 0x1 ;  /* 0x0000000003167211 */ /* 0x000fe200078408ff */
[----:B------:R-:W-:-:S03]  /*3b2f0*/  IMAD R21, R21, 0x2, R3 ;  /* 0x0000000215157824 */ /* 0x000fc600078e0203 */
[----:B------:R-:W-:Y:S02]  /*3b300*/  LEA.HI.X.SX32 R23, R3, R2, 0x1, P2 ;  /* 0x0000000203177211 */ /* 0x000fe400010f0eff */
[----:B------:R-:W-:Y:S02]  /*3b310*/  PRMT R3, R29, 0x7632, R3 ;  /* 0x000076321d037816 */ /* 0x000fe40000000003 */
[----:B---3--:R-:W-:Y:S01]  /*3b320*/  ISETP.LT.AND P2, PT, R20, UR4, !P0 ;  /* 0x0000000414007c0c */ /* 0x008fe2000c741270 */
[----:B------:R-:W-:Y:S01]  /*3b330*/  ULDC UR4, c[0x0][0x22c] ;  /* 0x00008b0000047ab9 */ /* 0x000fe20000000800 */
[----:B------:R-:W0:Y:S01]  /*3b340*/  LDC R29, c[0x0][0x248] ;  /* 0x00009200ff1d7b82 */ /* 0x000e220000000800 */
[----:B------:R1:W-:Y:S04]  /*3b350*/  @P6 STG.E.U16 desc[UR10][R22.64], R3 ;  /* 0x0000000316006986 */ /* 0x0003e8000c10150a */
[----:B-1----:R-:W3:Y:S03]  /*3b360*/  LDL.LU R23, [R1+0x238] ;  /* 0x0002380001177983 */ /* 0x002ee60000300800 */
[----:B------:R-:W1:Y:S01]  /*3b370*/  LDC R3, c[0x0][0x248] ;  /* 0x00009200ff037b82 */ /* 0x000e620000000800 */
[----:B------:R-:W-:Y:S01]  /*3b380*/  LEA R20, P5, R21, R0, 0x1 ;  /* 0x0000000015147211 */ /* 0x000fe200078a08ff */
[----:B-1----:R-:W-:-:S03]  /*3b390*/  IMAD R3, R3, 0x2, R21 ;  /* 0x0000000203037824 */ /* 0x002fc600078e0215 */
[----:B------:R-:W-:Y:S02]  /*3b3a0*/  LEA.HI.X.SX32 R21, R21, R2, 0x1, P5 ;  /* 0x0000000215157211 */ /* 0x000fe400028f0eff */
[----:B--2---:R-:W-:Y:S01]  /*3b3b0*/  ISETP.LT.AND P6, PT, R24, UR4, !P0 ;  /* 0x0000000418007c0c */ /* 0x004fe2000c7c1270 */
[----:B------:R-:W-:Y:S01]  /*3b3c0*/  ULDC UR4, c[0x0][0x22c] ;  /* 0x00008b0000047ab9 */ /* 0x000fe20000000800 */
[----:B------:R-:W1:Y:S01]  /*3b3d0*/  LDC R24, c[0x0][0x248] ;  /* 0x00009200ff187b82 */ /* 0x000e620000000800 */
[----:B---3--:R-:W-:Y:S01]  /*3b3e0*/  ISETP.LT.AND P5, PT, R23, UR4, !P0 ;  /* 0x0000000417007c0c */ /* 0x008fe2000c7a1270 */
[----:B------:R-:W-:Y:S01]  /*3b3f0*/  ULDC UR4, c[0x0][0x22c] ;  /* 0x00008b0000047ab9 */ /* 0x000fe20000000800 */
[----:B-1----:R-:W-:-:S04]  /*3b400*/  IMAD R23, R24, 0x2, R3 ;  /* 0x0000000218177824 */ /* 0x002fc800078e0203 */
[----:B0-----:R-:W-:Y:S02]  /*3b410*/  IMAD R24, R29, 0x2, R23 ;  /* 0x000000021d187824 */ /* 0x001fe400078e0217 */
[----:B------:R-:W2:Y:S01]  /*3b420*/  LDL.LU R29, [R1+0x240] ;  /* 0x00024000011d7983 */ /* 0x000ea20000300800 */
[----:B------:R-:W-:Y:S02]  /*3b430*/  PRMT R22, R26, 0x7632, R22 ;  /* 0x000076321a167816 */ /* 0x000fe40000000016 */
[----:B------:R-:W-:Y:S01]  /*3b440*/  PRMT R25, R27, 0x7632, R25 ;  /* 0x000076321b197816 */ /* 0x000fe20000000019 */
[----:B------:R-:W0:Y:S02]  /*3b450*/  LDC R26, c[0x0][0x248] ;  /* 0x00009200ff1a7b82 */ /* 0x000e240000000800 */
[----:B------:R1:W-:Y:S06]  /*3b460*/  @P3 STG.E.U16 desc[UR10][R20.64], R22 ;  /* 0x0000001614003986 */ /* 0x0003ec000c10150a */
[----:B------:R-:W3:Y:S01]  /*3b470*/  LDC R27, c[0x0][0x248] ;  /* 0x00009200ff1b7b82 */ /* 0x000ee20000000800 */
[----:B-1----:R-:W-:-:S04]  /*3b480*/  LEA R20, P3, R3, R0, 0x1 ;  /* 0x0000000003147211 */ /* 0x002fc800078608ff */
[----:B------:R-:W-:-:S05]  /*3b490*/  LEA.HI.X.SX32 R21, R3, R2, 0x1, P3 ;  /* 0x0000000203157211 */ /* 0x000fca00018f0eff */
[----:B------:R1:W-:Y:S01]  /*3b4a0*/  @P4 STG.E.U16 desc[UR10][R20.64], R25 ;  /* 0x0000001914004986 */ /* 0x0003e2000c10150a */
[C---:B------:R-:W-:Y:S02]  /*3b4b0*/  LEA R22, P3, R23.reuse, R0, 0x1 ;  /* 0x0000000017167211 */ /* 0x040fe400078608ff */
[----:B------:R-:W-:Y:S01]  /*3b4c0*/  PRMT R3, R28, 0x7632, R3 ;  /* 0x000076321c037816 */ /* 0x000fe20000000003 */
[----:B-1----:R-:W5:Y:S01]  /*3b4d0*/  LDL.LU R25, [R1+0x244] ;  /* 0x0002440001197983 */ /* 0x002f620000300800 */
[----:B------:R-:W-:Y:S01]  /*3b4e0*/  LEA.HI.X.SX32 R23, R23, R2, 0x1, P3 ;  /* 0x0000000217177211 */ /* 0x000fe200018f0eff */
[----:B------:R-:W1:Y:S01]  /*3b4f0*/  LDC R28, c[0x0][0x248] ;  /* 0x00009200ff1c7b82 */ /* 0x000e620000000800 */
[----:B------:R-:W-:-:S03]  /*3b500*/  LEA R20, P4, R24, R0, 0x1 ;  /* 0x0000000018147211 */ /* 0x000fc600078808ff */
[----:B------:R3:W-:Y:S01]  /*3b510*/  @P2 STG.E.U16 desc[UR10][R22.64], R3 ;  /* 0x0000000316002986 */ /* 0x0007e2000c10150a */
[----:B------:R-:W-:Y:S01]  /*3b520*/  LEA.HI.X.SX32 R21, R24, R2, 0x1, P4 ;  /* 0x0000000218157211 */ /* 0x000fe200020f0eff */
[----:B0-----:R-:W-:Y:S02]  /*3b530*/  IMAD R24, R26, 0x2, R24 ;  /* 0x000000021a187824 */ /* 0x001fe400078e0218 */
[----:B------:R-:W0:Y:S02]  /*3b540*/  LDC R26, c[0x0][0x248] ;  /* 0x00009200ff1a7b82 */ /* 0x000e240000000800 */
[----:B------:R4:W-:Y:S01]  /*3b550*/  @P6 STG.E.U16 desc[UR10][R20.64], R8 ;  /* 0x0000000814006986 */ /* 0x0009e2000c10150a */
[----:B---3--:R-:W-:-:S05]  /*3b560*/  IMAD R23, R27, 0x2, R24 ;  /* 0x000000021b177824 */ /* 0x008fca00078e0218 */
[----:B------:R-:W3:Y:S01]  /*3b570*/  LDC R27, c[0x0][0x248] ;  /* 0x00009200ff1b7b82 */ /* 0x000ee20000000800 */
[----:B----4-:R-:W-:-:S04]  /*3b580*/  LEA R20, P4, R24, R0, 0x1 ;  /* 0x0000000018147211 */ /* 0x010fc800078808ff */
[----:B------:R-:W-:Y:S01]  /*3b590*/  LEA.HI.X.SX32 R21, R24, R2, 0x1, P4 ;  /* 0x0000000218157211 */ /* 0x000fe200020f0eff */
[----:B-1----:R-:W-:Y:S01]  /*3b5a0*/  IMAD R3, R28, 0x2, R23 ;  /* 0x000000021c037824 */ /* 0x002fe200078e0217 */
[----:B--2---:R-:W-:Y:S01]  /*3b5b0*/  ISETP.LT.AND P3, PT, R29, UR4, !P0 ;  /* 0x000000041d007c0c */ /* 0x004fe2000c761270 */
[----:B------:R-:W-:Y:S01]  /*3b5c0*/  ULDC UR4, c[0x0][0x22c] ;  /* 0x00008b0000047ab9 */ /* 0x000fe20000000800 */
[----:B------:R-:W2:Y:S04]  /*3b5d0*/  LDL.LU R29, [R1+0x254] ;  /* 0x00025400011d7983 */ /* 0x000ea80000300800 */
[----:B------:R-:W4:Y:S04]  /*3b5e0*/  LDL.LU R22, [R1+0x248] ;  /* 0x0002480001167983 */ /* 0x000f280000300800 */
[----:B------:R-:W3:Y:S04]  /*3b5f0*/  LDL.LU R24, [R1+0x24c] ;  /* 0x00024c0001187983 */ /* 0x000ee80000300800 */
[----:B------:R-:W2:Y:S04]  /*3b600*/  LDL.LU R28, [R1+0x250] ;  /* 0x00025000011c7983 */ /* 0x000ea80000300800 */
[----:B------:R1:W-:Y:S01]  /*3b610*/  @P5 STG.E.U16 desc[UR10][R20.64], R9 ;  /* 0x0000000914005986 */ /* 0x0003e2000c10150a */
[----:B-----5:R-:W-:Y:S01]  /*3b620*/  ISETP.LT.AND P2, PT, R25, UR4, !P0 ;  /* 0x0000000419007c0c */ /* 0x020fe2000c741270 */
[----:B------:R-:W-:Y:S01]  /*3b630*/  ULDC UR4, c[0x0][0x22c] ;  /* 0x00008b0000047ab9 */ /* 0x000fe20000000800 */
[----:B------:R-:W5:Y:S01]  /*3b640*/  LDC R25, c[0x0][0x248] ;  /* 0x00009200ff197b82 */ /* 0x000f620000000800 */
[----:B----4-:R-:W-:Y:S01]  /*3b650*/  ISETP.LT.AND P4, PT, R22, UR4, !P0 ;  /* 0x0000000416007c0c */ /* 0x010fe2000c781270 */
[----:B------:R-:W-:Y:S01]  /*3b660*/  ULDC UR4, c[0x0][0x22c] ;  /* 0x00008b0000047ab9 */ /* 0x000fe20000000800 */
[----:B------:R-:W-:-:S04]  /*3b670*/  LEA R22, P6, R23, R0, 0x1 ;  /* 0x0000000017167211 */ /* 0x000fc800078c08ff */
[----:B------:R-:W-:Y:S02]  /*3b680*/  LEA.HI.X.SX32 R23, R23, R2, 0x1, P6 ;  /* 0x0000000217177211 */ /* 0x000fe400030f0eff */
[----:B-1----:R-:W-:-:S04]  /*3b690*/  LEA R20, P6, R3, R0, 0x1 ;  /* 0x0000000003147211 */ /* 0x002fc800078c08ff */
[----:B------:R-:W-:Y:S01]  /*3b6a0*/  LEA.HI.X.SX32 R21, R3, R2, 0x1, P6 ;  /* 0x0000000203157211 */ /* 0x000fe200030f0eff */
[----:B-----5:R-:W-:Y:S01]  /*3b6b0*/  IMAD R3, R25, 0x2, R3 ;  /* 0x0000000219037824 */ /* 0x020fe200078e0203 */
[----:B------:R0:W-:Y:S01]  /*3b6c0*/  @P3 STG.E.U16 desc[UR10][R22.64], R10 ;  /* 0x0000000a16003986 */ /* 0x0001e2000c10150a */
[----:B---3--:R-:W-:Y:S01]  /*3b6d0*/  ISETP.LT.AND P5, PT, R24, UR4, !P0 ;  /* 0x0000000418007c0c */ /* 0x008fe2000c7a1270 */
[----:B------:R-:W-:Y:S01]  /*3b6e0*/  ULDC UR4, c[0x0][0x22c] ;  /* 0x00008b0000047ab9 */ /* 0x000fe20000000800 */
[----:B------:R-:W1:Y:S01]  /*3b6f0*/  LDC R24, c[0x0][0x248] ;  /* 0x00009200ff187b82 */ /* 0x000e620000000800 */
[----:B------:R3:W-:Y:S01]  /*3b700*/  @P2 STG.E.U16 desc[UR10][R20.64], R11 ;  /* 0x0000000b14002986 */ /* 0x0007e2000c10150a */
[----:B--2---:R-:W-:Y:S01]  /*3b710*/  ISETP.LT.AND P3, PT, R28, UR4, !P0 ;  /* 0x000000041c007c0c */ /* 0x004fe2000c761270 */
[----:B------:R-:W-:Y:S02]  /*3b720*/  ULDC UR4, c[0x0][0x22c] ;  /* 0x00008b0000047ab9 */ /* 0x000fe40000000800 */
[----:B------:R-:W-:Y:S01]  /*3b730*/  ISETP.LT.AND P2, PT, R29, UR4, !P0 ;  /* 0x000000041d007c0c */ /* 0x000fe2000c741270 */
[----:B------:R-:W-:-:S02]  /*3b740*/  ULDC UR4, c[0x0][0x22c] ;  /* 0x00008b0000047ab9 */ /* 0x000fc40000000800 */
[----:B------:R-:W2:Y:S01]  /*3b750*/  LDC R25, c[0x0][0x248] ;  /* 0x00009200ff197b82 */ /* 0x000ea20000000800 */
[----:B0-----:R-:W-:Y:S02]  /*3b760*/  IMAD R23, R26, 0x2, R3 ;  /* 0x000000021a177824 */ /* 0x001fe400078e0203 */
[----:B------:R-:W4:Y:S01]  /*3b770*/  LDL.LU R26, [R1+0x25c] ;  /* 0x00025c00011a7983 */ /* 0x000f220000300800 */
[----:B---3--:R-:W-:-:S03]  /*3b780*/  LEA R20, P6, R3, R0, 0x1 ;  /* 0x0000000003147211 */ /* 0x008fc600078c08ff */
[----:B------:R-:W3:Y:S01]  /*3b790*/  LDL.LU R29, [R1+0x264] ;  /* 0x00026400011d7983 */ /* 0x000ee20000300800 */
[----:B------:R-:W0:Y:S01]  /*3b7a0*/  LDC R28, c[0x0][0x248] ;  /* 0x00009200ff1c7b82 */ /* 0x000e220000000800 */
[----:B------:R-:W-:Y:S01]  /*3b7b0*/  LEA.HI.X.SX32 R21, R3, R2, 0x1, P6 ;  /* 0x0000000203157211 */ /* 0x000fe200030f0eff */
[----:B------:R-:W-:Y:S02]  /*3b7c0*/  IMAD R3, R27, 0x2, R23 ;  /* 0x000000021b037824 */ /* 0x000fe400078e0217 */
[----:B------:R-:W5:Y:S04]  /*3b7d0*/  LDL.LU R27, [R1+0x260] ;  /* 0x00026000011b7983 */ /* 0x000f680000300800 */
[----:B------:R1:W-:Y:S04]  /*3b7e0*/  @P4 STG.E.U16 desc[UR10][R20.64], R4 ;  /* 0x0000000414004986 */ /* 0x0003e8000c10150a */
[----:B-1----:R-:W2:Y:S01]  /*3b7f0*/  LDL.LU R21, [R1+0x258] ;  /* 0x0002580001157983 */ /* 0x002ea20000300800 */
[----:B------:R-:W-:Y:S01]  /*3b800*/  LEA R22, P6, R23, R0, 0x1 ;  /* 0x0000000017167211 */ /* 0x000fe200078c08ff */
[----:B------:R-:W-:-:S03]  /*3b810*/  IMAD R24, R24, 0x2, R3 ;  /* 0x0000000218187824 */ /* 0x000fc600078e0203 */
[----:B------:R-:W-:Y:S02]  /*3b820*/  LEA.HI.X.SX32 R23, R23, R2, 0x1, P6 ;  /* 0x0000000217177211 */ /* 0x000fe400030f0eff */
[----:B------:R-:W-:-:S03]  /*3b830*/  LEA R20, P6, R3, R0, 0x1 ;  /* 0x0000000003147211 */ /* 0x000fc600078c08ff */
[----:B------:R1:W-:Y:S01]  /*3b840*/  @P5 STG.E.U16 desc[UR10][R22.64], R5 ;  /* 0x0000000516005986 */ /* 0x0003e2000c10150a */
[----:B------:R-:W-:Y:S02]  /*3b850*/  PRMT R8, R8, 0x7632, R8 ;  /* 0x0000763208087816 */ /* 0x000fe40000000008 */
[----:B--2---:R-:W-:Y:S01]  /*3b860*/  ISETP.LT.AND P4, PT, R21, UR4, !P0 ;  /* 0x0000000415007c0c */ /* 0x004fe2000c781270 */
[----:B------:R-:W-:Y:S01]  /*3b870*/  ULDC UR4, c[0x0][0x22c] ;  /* 0x00008b0000047ab9 */ /* 0x000fe20000000800 */
[----:B------:R-:W-:Y:S02]  /*3b880*/  LEA.HI.X.SX32 R21, R3, R2, 0x1, P6 ;  /* 0x0000000203157211 */ /* 0x000fe400030f0eff */
[----:B-1----:R-:W-:-:S04]  /*3b890*/  LEA R22, P6, R24, R0, 0x1 ;  /* 0x0000000018167211 */ /* 0x002fc800078c08ff */
[----:B------:R-:W-:Y:S01]  /*3b8a0*/  LEA.HI.X.SX32 R23, R24, R2, 0x1, P6 ;  /* 0x0000000218177211 */ /* 0x000fe200030f0eff */
[----:B------:R-:W-:Y:S01]  /*3b8b0*/  IMAD R24, R25, 0x2, R24 ;  /* 0x0000000219187824 */ /* 0x000fe200078e0218 */
[----:B------:R1:W-:Y:S01]  /*3b8c0*/  @P3 STG.E.U16 desc[UR10][R20.64], R6 ;  /* 0x0000000614003986 */ /* 0x0003e2000c10150a */
[----:B----4-:R-:W-:Y:S01]  /*3b8d0*/  ISETP.LT.AND P5, PT, R26, UR4, !P0 ;  /* 0x000000041a007c0c */ /* 0x010fe2000c7a1270 */
[----:B------:R-:W-:Y:S01]  /*3b8e0*/  ULDC UR4, c[0x0][0x22c] ;  /* 0x00008b0000047ab9 */ /* 0x000fe20000000800 */
[----:B0-----:R-:W-:Y:S01]  /*3b8f0*/  IMAD R3, R28, 0x2, R24 ;  /* 0x000000021c037824 */ /* 0x001fe200078e0218 */
[----:B------:R0:W-:Y:S01]  /*3b900*/  @P2 STG.E.U16 desc[UR10][R22.64], R7 ;  /* 0x0000000716002986 */ /* 0x0001e2000c10150a */
[----:B------:R-:W2:Y:S03]  /*3b910*/  LDC R26, c[0x0][0x248] ;  /* 0x00009200ff1a7b82 */ /* 0x000ea60000000800 */
[----:B------:R-:W4:Y:S01]  /*3b920*/  LDL.LU R28, [R1+0x26c] ;  /* 0x00026c00011c7983 */ /* 0x000f220000300800 */
[----:B-1----:R-:W-:-:S04]  /*3b930*/  LEA R20, P2, R24, R0, 0x1 ;  /* 0x0000000018147211 */ /* 0x002fc800078408ff */
[----:B------:R-:W1:Y:S01]  /*3b940*/  LDC R25, c[0x0][0x248] ;  /* 0x00009200ff197b82 */ /* 0x000e620000000800 */
[----:B------:R-:W-:Y:S02]  /*3b950*/  LEA.HI.X.SX32 R21, R24, R2, 0x1, P2 ;  /* 0x0000000218157211 */ /* 0x000fe400010f0eff */
[----:B------:R-:W4:Y:S01]  /*3b960*/  LDL.LU R24, [R1+0x268] ;  /* 0x0002680001187983 */ /* 0x000f220000300800 */
[----:B-----5:R-:W-:Y:S01]  /*3b970*/  ISETP.LT.AND P3, PT, R27, UR4, !P0 ;  /* 0x000000041b007c0c */ /* 0x020fe2000c761270 */
[----:B------:R-:W-:Y:S01]  /*3b980*/  ULDC UR4, c[0x0][0x22c] ;  /* 0x00008b0000047ab9 */ /* 0x000fe20000000800 */
[----:B0-----:R-:W-:Y:S01]  /*3b990*/  LEA R22, P6, R3, R0, 0x1 ;  /* 0x0000000003167211 */ /* 0x001fe200078c08ff */
[----:B------:R0:W-:Y:S01]  /*3b9a0*/  @P4 STG.E.U16 desc[UR10][R20.64], R8 ;  /* 0x0000000814004986 */ /* 0x0001e2000c10150a */
[----:B---3--:R-:W-:Y:S01]  /*3b9b0*/  ISETP.LT.AND P2, PT, R29, UR4, !P0 ;  /* 0x000000041d007c0c */ /* 0x008fe2000c741270 */
[----:B------:R-:W-:Y:S01]  /*3b9c0*/  ULDC UR4, c[0x0][0x22c] ;  /* 0x00008b0000047ab9 */ /* 0x000fe20000000800 */
[----:B------:R-:W-:Y:S01]  /*3b9d0*/  PRMT R4, R9, 0x7632, R4 ;  /* 0x0000763209047816 */ /* 0x000fe20000000004 */
[----:B------:R-:W3:Y:S01]  /*3b9e0*/  LDL.LU R29, [R1+0x274] ;  /* 0x00027400011d7983 */ /* 0x000ee20000300800 */
[----:B------:R-:W-:Y:S01]  /*3b9f0*/  PRMT R5, R10, 0x7632, R5 ;  /* 0x000076320a057816 */ /* 0x000fe20000000005 */
[----:B------:R-:W5:Y:S02]  /*3ba00*/  LDC R27, c[0x0][0x248] ;  /* 0x00009200ff1b7b82 */ /* 0x000f640000000800 */
[----:B0-----:R-:W3:Y:S01]  /*3ba10*/  LDL.LU R21, [R1+0x270] ;  /* 0x0002700001157983 */ /* 0x001ee20000300800 */
[----:B------:R-:W-:Y:S01]  /*3ba20*/  LEA.HI.X.SX32 R23, R3, R2, 0x1, P6 ;  /* 0x0000000203177211 */ /* 0x000fe200030f0eff */
[----:B--2---:R-:W-:-:S04]  /*3ba30*/  IMAD R9, R26, 0x2, R3 ;  /* 0x000000021a097824 */ /* 0x004fc800078e0203 */
[----:B------:R0:W-:Y:S01]  /*3ba40*/  @P5 STG.E.U16 desc[UR10][R22.64], R4 ;  /* 0x0000000416005986 */ /* 0x0001e2000c10150a */
[----:B------:R-:W-:Y:S01]  /*3ba50*/  LEA R8, P5, R9, R0, 0x1 ;  /* 0x0000000009087211 */ /* 0x000fe200078a08ff */
[----:B-1----:R-:W-:-:S03]  /*3ba60*/  IMAD R3, R25, 0x2, R9 ;  /* 0x0000000219037824 */ /* 0x002fc600078e0209 */
[----:B------:R-:W-:Y:S02]  /*3ba70*/  LEA.HI.X.SX32 R9, R9, R2, 0x1, P5 ;  /* 0x0000000209097211 */ /* 0x000fe400028f0eff */
[----:B------:R-:W-:Y:S02]  /*3ba80*/  LEA R10, P5, R3, R0, 0x1 ;  /* 0x00000000030a7211 */ /* 0x000fe400078a08ff */
[----:B0-----:R-:W-:Y:S01]  /*3ba90*/  PRMT R4, R11, 0x7632, R4 ;  /* 0x000076320b047816 */ /* 0x001fe20000000004 */
[----:B------:R-:W0:Y:S01]  /*3baa0*/  LDC R23, c[0x0][0x248] ;  /* 0x00009200ff177b82 */ /* 0x000e220000000800 */
[----:B------:R-:W-:Y:S01]  /*3bab0*/  LEA.HI.X.SX32 R11, R3, R2, 0x1, P5 ;  /* 0x00000002030b7211 */ /* 0x000fe200028f0eff */
[----:B------:R-:W-:Y:S04]  /*3bac0*/  @P3 STG.E.U16 desc[UR10][R8.64], R5 ;  /* 0x0000000508003986 */ /* 0x000fe8000c10150a */
[----:B------:R1:W-:Y:S01]  /*3bad0*/  @P2 STG.E.U16 desc[UR10][R10.64], R4 ;  /* 0x000000040a002986 */ /* 0x0003e2000c10150a */
[----:B----4-:R-:W-:Y:S01]  /*3bae0*/  ISETP.LT.AND P4, PT, R24, UR4, !P0 ;  /* 0x0000000418007c0c */ /* 0x010fe2000c781270 */
[----:B------:R-:W-:Y:S01]  /*3baf0*/  ULDC UR4, c[0x0][0x22c] ;  /* 0x00008b0000047ab9 */ /* 0x000fe20000000800 */
[----:B------:R-:W2:Y:S01]  /*3bb00*/  LDC R24, c[0x0][0x248] ;  /* 0x00009200ff187b82 */ /* 0x000ea20000000800 */
[----:B------:R-:W-:Y:S01]  /*3bb10*/  ISETP.LT.AND P6, PT, R28, UR4, !P0 ;  /* 0x000000041c007c0c */ /* 0x000fe2000c7c1270 */
[----:B------:R-:W-:Y:S01]  /*3bb20*/  ULDC UR4, c[0x0][0x22c] ;  /* 0x00008b0000047ab9 */ /* 0x000fe20000000800 */
[----:B------:R-:W4:Y:S04]  /*3bb30*/  LDL.LU R28, [R1+0x280] ;  /* 0x00028000011c7983 */ /* 0x000f280000300800 */
[----:B------:R-:W4:Y:S01]  /*3bb40*/  LDL.LU R26, [R1+0x27c] ;  /* 0x00027c00011a7983 */ /* 0x000f220000300800 */
[----:B-----5:R-:W-:Y:S01]  /*3bb50*/  IMAD R20, R27, 0x2, R3 ;  /* 0x000000021b147824 */ /* 0x020fe200078e0203 */
[----:B-1----:R-:W-:Y:S01]  /*3bb60*/  PRMT R4, R4, 0x7632, R4 ;  /* 0x0000763204047816 */ /* 0x002fe20000000004 */
[----:B------:R-:W1:Y:S01]  /*3bb70*/  LDC R11, c[0x0][0x248] ;  /* 0x00009200ff0b7b82 */ /* 0x000e620000000800 */
[----:B------:R-:W5:Y:S01]  /*3bb80*/  LDL.LU R25, [R1+0x278] ;  /* 0x0002780001197983 */ /* 0x000f620000300800 */
[----:B---3--:R-:W-:Y:S01]  /*3bb90*/  ISETP.LT.AND P3, PT, R21, UR4, !P0 ;  /* 0x0000000415007c0c */ /* 0x008fe2000c761270 */
[----:B------:R-:W-:-:S02]  /*3bba0*/  ULDC UR4, c[0x0][0x22c] ;  /* 0x00008b0000047ab9 */ /* 0x000fc40000000800 */
[----:B------:R-:W-:-:S03]  /*3bbb0*/  ISETP.LT.AND P2, PT, R29, UR4, !P0 ;  /* 0x000000041d007c0c */ /* 0x000fc6000c741270 */
[----:B------:R-:W3:Y:S01]  /*3bbc0*/  LDC R21, c[0x0][0x248] ;  /* 0x00009200ff157b82 */ /* 0x000ee20000000800 */
[----:B------:R-:W4:Y:S01]  /*3bbd0*/  LDL.LU R29, [R1+0x284] ;  /* 0x00028400011d7983 */ /* 0x000f220000300800 */
[C---:B------:R-:W-:Y:S01]  /*3bbe0*/  LEA R8, P5, R20.reuse, R0, 0x1 ;  /* 0x0000000014087211 */ /* 0x040fe200078a08ff */
[----:B------:R-:W-:Y:S01]  /*3bbf0*/  ULDC UR4, c[0x0][0x22c] ;  /* 0x00008b0000047ab9 */ /* 0x000fe20000000800 */
[----:B------:R-:W-:Y:S01]  /*3bc00*/  PRMT R5, R5, 0x7632, R5 ;  /* 0x0000763205057816 */ /* 0x000fe20000000005 */
[----:B------:R-:W4:Y:S01]  /*3bc10*/  LDL.LU R27, [R1+0x288] ;  /* 0x00028800011b7983 */ /* 0x000f220000300800 */
[----:B------:R-:W-:Y:S01]  /*3bc20*/  LEA.HI.X.SX32 R9, R20, R2, 0x1, P5 ;  /* 0x0000000214097211 */ /* 0x000fe200028f0eff */
[----:B--2---:R-:W-:Y:S01]  /*3bc30*/  IMAD R20, R24, 0x2, R20 ;  /* 0x0000000218147824 */ /* 0x004fe200078e0214 */
[----:B------:R-:W-:Y:S01]  /*3bc40*/  PRMT R6, R6, 0x7632, R6 ;  /* 0x0000763206067816 */ /* 0x000fe20000000006 */
[----:B------:R-:W2:Y:S02]  /*3bc50*/  LDC R22, c[0x0][0x248] ;  /* 0x00009200ff167b82 */ /* 0x000ea40000000800 */
[----:B------:R1:W-:Y:S01]  /*3bc60*/  @P4 STG.E.U16 desc[UR10][R8.64], R4 ;  /* 0x0000000408004986 */ /* 0x0003e2000c10150a */
[----:B0-----:R-:W-:-:S05]  /*3bc70*/  IMAD R3, R23, 0x2, R20 ;  /* 0x0000000217037824 */ /* 0x001fca00078e0214 */
[----:B------:R-:W0:Y:S01]  /*3bc80*/  LDC R10, c[0x0][0x248] ;  /* 0x00009200ff0a7b82 */ /* 0x000e220000000800 */
[CC--:B-1----:R-:W-:Y:S02]  /*3bc90*/  LEA R8, P4, R20.reuse, R0.reuse, 0x1 ;  /* 0x0000000014087211 */ /* 0x0c2fe400078808ff */
[----:B------:R-:W-:Y:S02]  /*3bca0*/  LEA R4, P5, R3, R0, 0x1 ;  /* 0x0000000003047211 */ /* 0x000fe400078a08ff */
[----:B------:R-:W-:-:S03]  /*3bcb0*/  LEA.HI.X.SX32 R9, R20, R2, 0x1, P4 ;  /* 0x0000000214097211 */ /* 0x000fc600020f0eff */
[----:B------:R-:W1:Y:S02]  /*3bcc0*/  LDC R20, c[0x0][0x248] ;  /* 0x00009200ff147b82 */ /* 0x000e640000000800 */
[----:B------:R3:W-:Y:S02]  /*3bcd0*/  @P6 STG.E.U16 desc[UR10][R8.64], R5 ;  /* 0x0000000508006986 */ /* 0x0007e4000c10150a */
[----:B---3--:R-:W-:Y:S01]  /*3bce0*/  LEA.HI.X.SX32 R5, R3, R2, 0x1, P5 ;  /* 0x0000000203057211 */ /* 0x008fe200028f0eff */
[----:B------:R-:W-:Y:S01]  /*3bcf0*/  IMAD R3, R21, 0x2, R3 ;  /* 0x0000000215037824 */ /* 0x000fe200078e0203 */
[----:B------:R-:W-:Y:S02]  /*3bd00*/  PRMT R9, R7, 0x7632, R9 ;  /* 0x0000763207097816 */ /* 0x000fe40000000009 */
[----:B------:R-:W3:Y:S01]  /*3bd10*/  LDC R21, c[0x0][0x248] ;  /* 0x00009200ff157b82 */ /* 0x000ee20000000800 */
[----:B------:R2:W-:Y:S02]  /*3bd20*/  @P3 STG.E.U16 desc[UR10][R4.64], R6 ;  /* 0x0000000604003986 */ /* 0x0005e4000c10150a */
[----:B--2---:R-:W-:-:S04]  /*3bd30*/  LEA R4, P3, R3, R0, 0x1 ;  /* 0x0000000003047211 */ /* 0x004fc800078608ff */
[----:B------:R-:W-:-:S05]  /*3bd40*/  LEA.HI.X.SX32 R5, R3, R2, 0x1, P3 ;  /* 0x0000000203057211 */ /* 0x000fca00018f0eff */
[----:B------:R2:W-:Y:S01]  /*3bd50*/  @P2 STG.E.U16 desc[UR10][R4.64], R9 ;  /* 0x0000000904002986 */ /* 0x0005e2000c10150a */
[----:B-----5:R-:W-:Y:S01]  /*3bd60*/  ISETP.LT.AND P4, PT, R25, UR4, !P0 ;  /* 0x0000000419007c0c */ /* 0x020fe2000c781270 */
[----:B------:R-:W-:Y:S02]  /*3bd70*/  ULDC UR4, c[0x0][0x22c] ;  /* 0x00008b0000047ab9 */ /* 0x000fe40000000800 */
[----:B------:R-:W5:Y:S01]  /*3bd80*/  LDL.LU R25, [R1+0x28c] ;  /* 0x00028c0001197983 */ /* 0x000f620000300800 */
[----:B----4-:R-:W-:Y:S01]  /*3bd90*/  ISETP.LT.AND P6, PT, R26, UR4, !P0 ;  /* 0x000000041a007c0c */ /* 0x010fe2000c7c1270 */
[----:B------:R-:W-:Y:S01]  /*3bda0*/  ULDC UR4, c[0x0][0x22c] ;  /* 0x00008b0000047ab9 */ /* 0x000fe20000000800 */
[----:B------:R-:W-:Y:S01]  /*3bdb0*/  IMAD R8, R11, 0x2, R3 ;  /* 0x000000020b087824 */ /* 0x000fe200078e0203 */
[----:B------:R-:W4:Y:S01]  /*3bdc0*/  LDL.LU R26, [R1+0x290] ;  /* 0x00029000011a7983 */ /* 0x000f220000300800 */
[----:B------:R-:W-:Y:S01]  /*3bdd0*/  ISETP.LT.AND P5, PT, R28, UR4, !P0 ;  /* 0x000000041c007c0c */ /* 0x000fe2000c7a1270 */
[----:B------:R-:W-:Y:S01]  /*3bde0*/  ULDC UR4, c[0x0][0x22c] ;  /* 0x00008b0000047ab9 */ /* 0x000fe20000000800 */
[----:B------:R-:W1:Y:S01]  /*3bdf0*/  LDC R11, c[0x0][0x248] ;  /* 0x00009200ff0b7b82 */ /* 0x000e620000000800 */
[----:B------:R-:W3:Y:S01]  /*3be00*/  LDL.LU R28, [R1+0x294] ;  /* 0x00029400011c7983 */ /* 0x000ee20000300800 */
[----:B------:R-:W-:Y:S01]  /*3be10*/  ISETP.LT.AND P2, PT, R29, UR4, !P0 ;  /* 0x000000041d007c0c */ /* 0x000fe2000c741270 */
[----:B------:R-:W-:Y:S01]  /*3be20*/  IMAD R3, R22, 0x2, R8 ;  /* 0x0000000216037824 */ /* 0x000fe200078e0208 */
[----:B------:R-:W-:Y:S01]  /*3be30*/  LEA R6, P3, R8, R0, 0x1 ;  /* 0x0000000008067211 */ /* 0x000fe200078608ff */
[----:B------:R-:W3:Y:S01]  /*3be40*/  LDL.LU R29, [R1+0x298] ;  /* 0x00029800011d7983 */ /* 0x000ee20000300800 */
[----:B------:R-:W-:-:S02]  /*3be50*/  ULDC UR4, c[0x0][0x22c] ;  /* 0x00008b0000047ab9 */ /* 0x000fc40000000800 */
[----:B------:R-:W-:Y:S01]  /*3be60*/  LEA.HI.X.SX32 R7, R8, R2, 0x1, P3 ;  /* 0x0000000208077211 */ /* 0x000fe200018f0eff */
[----:B0-----:R-:W-:Y:S01]  /*3be70*/  IMAD R8, R10, 0x2, R3 ;  /* 0x000000020a087824 */ /* 0x001fe200078e0203 */
[C---:B--2---:R-:W-:Y:S01]  /*3be80*/  LEA R4, P3, R3.reuse, R0, 0x1 ;  /* 0x0000000003047211 */ /* 0x044fe200078608ff */
[----:B------:R-:W0:Y:S02]  /*3be90*/  LDC R10, c[0x0][0x248] ;  /* 0x00009200ff0a7b82 */ /* 0x000e240000000800 */
[----:B------:R2:W-:Y:S01]  /*3bea0*/  @P4 STG.E.U16 desc[UR10][R6.64], R12 ;  /* 0x0000000c06004986 */ /* 0x0005e2000c10150a */
[----:B------:R-:W-:Y:S02]  /*3beb0*/  LEA.HI.X.SX32 R5, R3, R2, 0x1, P3 ;  /* 0x0000000203057211 */ /* 0x000fe400018f0eff */
[----:B------:R-:W-:Y:S01]  /*3bec0*/  ISETP.LT.AND P3, PT, R27, UR4, !P0 ;  /* 0x000000041b007c0c */ /* 0x000fe2000c761270 */
[----:B------:R-:W-:Y:S02]  /*3bed0*/  ULDC UR4, c[0x0][0x22c] ;  /* 0x00008b0000047ab9 */ /* 0x000fe40000000800 */
[----:B------:R-:W0:Y:S01]  /*3bee0*/  LDC R9, c[0x0][0x248] ;  /* 0x00009200ff097b82 */ /* 0x000e220000000800 */
[----:B--2---:R-:W-:-:S04]  /*3bef0*/  LEA R6, P4, R8, R0, 0x1 ;  /* 0x0000000008067211 */ /* 0x004fc800078808ff */
[----:B------:R-:W-:Y:S01]  /*3bf00*/  LEA.HI.X.SX32 R7, R8, R2, 0x1, P4 ;  /* 0x0000000208077211 */ /* 0x000fe200020f0eff */
[----:B-1----:R-:W-:Y:S01]  /*3bf10*/  IMAD R8, R11, 0x2, R8 ;  /* 0x000000020b087824 */ /* 0x002fe200078e0208 */
[----:B------:R1:W-:Y:S01]  /*3bf20*/  @P6 STG.E.U16 desc[UR10][R4.64], R13 ;  /* 0x0000000d04006986 */ /* 0x0003e2000c10150a */
[----:B------:R-:W-:Y:S01]  /*3bf30*/  PRMT R12, R12, 0x7632, R12 ;  /* 0x000076320c0c7816 */ /* 0x000fe2000000000c */
[----:B------:R-:W2:Y:S01]  /*3bf40*/  LDC R11, c[0x0][0x248] ;  /* 0x00009200ff0b7b82 */ /* 0x000ea20000000800 */
[----:B------:R-:W-:Y:S01]  /*3bf50*/  IMAD R3, R20, 0x2, R8 ;  /* 0x0000000214037824 */ /* 0x000fe200078e0208 */
[----:B------:R0:W-:Y:S06]  /*3bf60*/  @P5 STG.E.U16 desc[UR10][R6.64], R14 ;  /* 0x0000000e06005986 */ /* 0x0001ec000c10150a */
[----:B------:R-:W2:Y:S01]  /*3bf70*/  LDC R20, c[0x0][0x248] ;  /* 0x00009200ff147b82 */ /* 0x000ea20000000800 */
[----:B-1----:R-:W-:-:S02]  /*3bf80*/  LEA R4, P5, R8, R0, 0x1 ;  /* 0x0000000008047211 */ /* 0x002fc400078a08ff */
[C---:B0-----:R-:W-:Y:S02]  /*3bf90*/  LEA R6, P6, R3.reuse, R0, 0x1 ;  /* 0x0000000003067211 */ /* 0x041fe400078c08ff */
[-C--:B------:R-:W-:Y:S02]  /*3bfa0*/  LEA.HI.X.SX32 R5, R8, R2.reuse, 0x1, P5 ;  /* 0x0000000208057211 */ /* 0x080fe400028f0eff */
[----:B------:R-:W-:-:S03]  /*3bfb0*/  LEA.HI.X.SX32 R7, R3, R2, 0x1, P6 ;  /* 0x0000000203077211 */ /* 0x000fc600030f0eff */
[----:B------:R0:W-:Y:S04]  /*3bfc0*/  @P2 STG.E.U16 desc[UR10][R4.64], R15 ;  /* 0x0000000f04002986 */ /* 0x0001e8000c10150a */
[----:B------:R1:W-:Y:S01]  /*3bfd0*/  @P3 STG.E.U16 desc[UR10][R6.64], R16 ;  /* 0x0000001006003986 */ /* 0x0003e2000c10150a */
[----:B-----5:R-:W-:Y:S01]  /*3bfe0*/  ISETP.LT.AND P4, PT, R25, UR4, !P0 ;  /* 0x0000000419007c0c */ /* 0x020fe2000c781270 */
[----:B------:R-:W-:Y:S02]  /*3bff0*/  ULDC UR4, c[0x0][0x22c] ;  /* 0x00008b0000047ab9 */ /* 0x000fe40000000800 */
[----:B------:R-:W5:Y:S01]  /*3c000*/  LDL.LU R25, [R1+0x29c] ;  /* 0x00029c0001197983 */ /* 0x000f620000300800 */
[----:B----4-:R-:W-:Y:S01]  /*3c010*/  ISETP.LT.AND P5, PT, R26, UR4, !P0 ;  /* 0x000000041a007c0c */ /* 0x010fe2000c7a1270 */
[----:B------:R-:W-:-:S02]  /*3c020*/  ULDC UR4, c[0x0][0x22c] ;  /* 0x00008b0000047ab9 */ /* 0x000fc40000000800 */
[----:B------:R-:W4:Y:S01]  /*3c030*/  LDL.LU R26, [R1+0x2a0] ;  /* 0x0002a000011a7983 */ /* 0x000f220000300800 */
[----:B---3--:R-:W-:Y:S01]  /*3c040*/  ISETP.LT.AND P2, PT, R28, UR4, !P0 ;  /* 0x000000041c007c0c */ /* 0x008fe2000c741270 */
[----:B------:R-:W-:Y:S02]  /*3c050*/  ULDC UR4, c[0x0][0x22c] ;  /* 0x00008b0000047ab9 */ /* 0x000fe40000000800 */
[----:B------:R-:W3:Y:S01]  /*3c060*/  LDL.LU R28, [R1+0x2a4] ;  /* 0x0002a400011c7983 */ /* 0x000ee20000300800 */
[----:B------:R-:W-:Y:S01]  /*3c070*/  ISETP.LT.AND P3, PT, R29, UR4, !P0 ;  /* 0x000000041d007c0c */ /* 0x000fe2000c761270 */
[----:B0-----:R-:W-:Y:S02]  /*3c080*/  IMAD R5, R10, 0x2, R3 ;  /* 0x000000020a057824 */ /* 0x001fe400078e0203 */
[----:B------:R-:W3:Y:S01]  /*3c090*/  LDL.LU R29, [R1+0x2a8] ;  /* 0x0002a800011d7983 */ /* 0x000ee20000300800 */
[----:B------:R-:W-:Y:S01]  /*3c0a0*/  ULDC UR4, c[0x0][0x22c] ;  /* 0x00008b0000047ab9 */ /* 0x000fe20000000800 */
[----:B------:R-:W0:Y:S01]  /*3c0b0*/  LDC R10, c[0x0][0x248] ;  /* 0x00009200ff0a7b82 */ /* 0x000e220000000800 */
[----:B------:R-:W-:Y:S01]  /*3c0c0*/  IMAD R3, R21, 0x2, R5 ;  /* 0x0000000215037824 */ /* 0x000fe200078e0205 */
[----:B------:R-:W-:Y:S01]  /*3c0d0*/  LEA R4, P6, R5, R0, 0x1 ;  /* 0x0000000005047211 */ /* 0x000fe200078c08ff */
[----:B------:R-:W3:Y:S02]  /*3c0e0*/  LDL.LU R24, [R1+0x2ac] ;  /* 0x0002ac0001187983 */ /* 0x000ee40000300800 */
[----:B------:R-:W-:Y:S01]  /*3c0f0*/  IMAD R8, R9, 0x2, R3 ;  /* 0x0000000209087824 */ /* 0x000fe200078e0203 */
[----:B------:R-:W-:-:S02]  /*3c100*/  LEA.HI.X.SX32 R5, R5, R2, 0x1, P6 ;  /* 0x0000000205057211 */ /* 0x000fc400030f0eff */
[C---:B-1----:R-:W-:Y:S01]  /*3c110*/  LEA R6, P6, R3.reuse, R0, 0x1 ;  /* 0x0000000003067211 */ /* 0x042fe200078c08ff */
[----:B------:R-:W1:Y:S02]  /*3c120*/  LDC R9, c[0x0][0x248] ;  /* 0x00009200ff097b82 */ /* 0x000e640000000800 */
[----:B------:R2:W-:Y:S01]  /*3c130*/  @P4 STG.E.U16 desc[UR10][R4.64], R17 ;  /* 0x0000001104004986 */ /* 0x0005e2000c10150a */
[----:B------:R-:W-:Y:S01]  /*3c140*/  LEA.HI.X.SX32 R7, R3, R2, 0x1, P6 ;  /* 0x0000000203077211 */ /* 0x000fe200030f0eff */
[----:B--2---:R-:W-:-:S04]  /*3c150*/  IMAD R3, R20, 0x2, R8 ;  /* 0x0000000214037824 */ /* 0x004fc800078e0208 */
[----:B------:R2:W-:Y:S01]  /*3c160*/  @P5 STG.E.U16 desc[UR10][R6.64], R18 ;  /* 0x0000001206005986 */ /* 0x0005e2000c10150a */
[----:B------:R-:W-:Y:S01]  /*3c170*/  PRMT R13, R13, 0x7632, R13 ;  /* 0x000076320d0d7816 */ /* 0x000fe2000000000d */
[----:B------:R-:W1:Y:S01]  /*3c180*/  LDC R21, c[0x0][0x248] ;  /* 0x00009200ff157b82 */ /* 0x000e620000000800 */
[----:B------:R-:W-:-:S04]  /*3c190*/  LEA R4, P6, R8, R0, 0x1 ;  /* 0x0000000008047211 */ /* 0x000fc800078c08ff */
[----:B------:R-:W-:-:S03]  /*3c1a0*/  LEA.HI.X.SX32 R5, R8, R2, 0x1, P6 ;  /* 0x0000000208057211 */ /* 0x000fc600030f0eff */
[----:B------:R-:W1:Y:S01]  /*3c1b0*/  LDC R20, c[0x0][0x248] ;  /* 0x00009200ff147b82 */ /* 0x000e620000000800 */
[----:B--2---:R-:W-:-:S04]  /*3c1c0*/  LEA R6, P6, R3, R0, 0x1 ;  /* 0x0000000003067211 */ /* 0x004fc800078c08ff */
[----:B------:R-:W-:Y:S01]  /*3c1d0*/  LEA.HI.X.SX32 R7, R3, R2, 0x1, P6 ;  /* 0x0000000203077211 */ /* 0x000fe200030f0eff */
[----:B------:R0:W-:Y:S02]  /*3c1e0*/  @P2 STG.E.U16 desc[UR10][R4.64], R19 ;  /* 0x0000001304002986 */ /* 0x0001e4000c10150a */
[----:B------:R-:W2:Y:S02]  /*3c1f0*/  LDC R8, c[0x0][0x248] ;  /* 0x00009200ff087b82 */ /* 0x000ea40000000800 */
[----:B------:R4:W-:Y:S01]  /*3c200*/  @P3 STG.E.U16 desc[UR10][R6.64], R12 ;  /* 0x0000000c06003986 */ /* 0x0009e2000c10150a */
[----:B-----5:R-:W-:Y:S01]  /*3c210*/  ISETP.LT.AND P4, PT, R25, UR4, !P0 ;  /* 0x0000000419007c0c */ /* 0x020fe2000c781270 */
[----:B------:R-:W-:Y:S02]  /*3c220*/  ULDC UR4, c[0x0][0x22c] ;  /* 0x00008b0000047ab9 */ /* 0x000fe40000000800 */
[----:B------:R-:W5:Y:S01]  /*3c230*/  LDL.LU R25, [R1+0x2b0] ;  /* 0x0002b00001197983 */ /* 0x000f620000300800 */
[----:B0-----:R-:W-:Y:S01]  /*3c240*/  IMAD R5, R10, 0x2, R3 ;  /* 0x000000020a057824 */ /* 0x001fe200078e0203 */
[----:B----4-:R-:W-:Y:S01]  /*3c250*/  ISETP.LT.AND P5, PT, R26, UR4, !P0 ;  /* 0x000000041a007c0c */ /* 0x010fe2000c7a1270 */
[----:B------:R-:W-:Y:S01]  /*3c260*/  ULDC UR4, c[0x0][0x22c] ;  /* 0x00008b0000047ab9 */ /* 0x000fe20000000800 */
[----:B------:R-:W4:Y:S01]  /*3c270*/  LDL.LU R26, [R1+0xc0] ;  /* 0x0000c000011a7983 */ /* 0x000f220000300800 */
[----:B------:R-:W0:Y:S01]  /*3c280*/  LDC R12, c[0x0][0x248] ;  /* 0x00009200ff0c7b82 */ /* 0x000e220000000800 */
[----:B---3--:R-:W-:Y:S01]  /*3c290*/  ISETP.LT.AND P2, PT, R28, UR4, !P0 ;  /* 0x000000041c007c0c */ /* 0x008fe2000c741270 */
[----:B------:R-:W-:Y:S01]  /*3c2a0*/  ULDC UR4, c[0x0][0x22c] ;  /* 0x00008b0000047ab9 */ /* 0x000fe20000000800 */
[----:B------:R-:W3:Y:S01]  /*3c2b0*/  LDL.LU R27, [R1+0x2b4] ;  /* 0x0002b400011b7983 */ /* 0x000ee20000300800 */
[----:B------:R-:W-:Y:S01]  /*3c2c0*/  ISETP.LT.AND P3, PT, R29, UR4, !P0 ;  /* 0x000000041d007c0c */ /* 0x000fe2000c761270 */
[----:B------:R-:W-:-:S02]  /*3c2d0*/  IMAD R3, R11, 0x2, R5 ;  /* 0x000000020b037824 */ /* 0x000fc400078e0205 */
[----:B------:R-:W3:Y:S01]  /*3c2e0*/  LDL.LU R28, [R1+0x2b8] ;  /* 0x0002b800011c7983 */ /* 0x000ee20000300800 */
[C---:B------:R-:W-:Y:S01]  /*3c2f0*/  LEA R4, P6, R5.reuse, R0, 0x1 ;  /* 0x0000000005047211 */ /* 0x040fe200078c08ff */
[----:B------:R-:W-:Y:S02]  /*3c300*/  ULDC UR4, c[0x0][0x22c] ;  /* 0x00008b0000047ab9 */ /* 0x000fe40000000800 */
[----:B------:R-:W3:Y:S01]  /*3c310*/  LDL.LU R29, [R1+0x2bc] ;  /* 0x0002bc00011d7983 */ /* 0x000ee20000300800 */
[----:B------:R-:W-:Y:S01]  /*3c320*/  LEA.HI.X.SX32 R5, R5, R2, 0x1, P6 ;  /* 0x0000000205057211 */ /* 0x000fe200030f0eff */
[----:B--2---:R-:W-:Y:S01]  /*3c330*/  IMAD R8, R8, 0x2, R3 ;  /* 0x0000000208087824 */ /* 0x004fe200078e0203 */
[----:B------:R-:W-:-:S03]  /*3c340*/  LEA R6, P6, R3, R0, 0x1 ;  /* 0x0000000003067211 */ /* 0x000fc600078c08ff */
[----:B------:R2:W-:Y:S01]  /*3c350*/  @P4 STG.E.U16 desc[UR10][R4.64], R13 ;  /* 0x0000000d04004986 */ /* 0x0005e2000c10150a */
[----:B------:R-:W-:Y:S02]  /*3c360*/  LEA.HI.X.SX32 R7, R3, R2, 0x1, P6 ;  /* 0x0000000203077211 */ /* 0x000fe400030f0eff */
[----:B------:R-:W-:Y:S01]  /*3c370*/  PRMT R14, R14, 0x7632, R14 ;  /* 0x000076320e0e7816 */ /* 0x000fe2000000000e */
[----:B-1----:R-:W-:Y:S01]  /*3c380*/  IMAD R3, R9, 0x2, R8 ;  /* 0x0000000209037824 */ /* 0x002fe200078e0208 */
[----:B------:R-:W-:Y:S02]  /*3c390*/  PRMT R15, R15, 0x7632, R15 ;  /* 0x000076320f0f7816 */ /* 0x000fe4000000000f */
[C---:B--2---:R-:W-:Y:S01]  /*3c3a0*/  LEA R4, P6, R8.reuse, R0, 0x1 ;  /* 0x0000000008047211 */ /* 0x044fe200078c08ff */
[----:B------:R-:W1:Y:S03]  /*3c3b0*/  LDC R13, c[0x0][0x248] ;  /* 0x00009200ff0d7b82 */ /* 0x000e660000000800 */
[----:B------:R-:W-:Y:S01]  /*3c3c0*/  LEA.HI.X.SX32 R5, R8, R2, 0x1, P6 ;  /* 0x0000000208057211 */ /* 0x000fe200030f0eff */
[----:B------:R2:W-:Y:S01]  /*3c3d0*/  @P5 STG.E.U16 desc[UR10][R6.64], R14 ;  /* 0x0000000e06005986 */ /* 0x0005e2000c10150a */
[----:B------:R-:W-:Y:S01]  /*3c3e0*/  ISETP.LT.AND P4, PT, R24, UR4, !P0 ;  /* 0x0000000418007c0c */ /* 0x000fe2000c781270 */
[----:B------:R-:W-:-:S02]  /*3c3f0*/  ULDC UR4, c[0x0][0x22c] ;  /* 0x00008b0000047ab9 */ /* 0x000fc40000000800 */
[----:B------:R2:W-:Y:S01]  /*3c400*/  @P2 STG.E.U16 desc[UR10][R4.64], R15 ;  /* 0x0000000f04002986 */ /* 0x0005e2000c10150a */
[C---:B------:R-:W-:Y:S01]  /*3c410*/  LEA R8, P2, R3.reuse, R0, 0x1 ;  /* 0x0000000003087211 */ /* 0x040fe200078408ff */
[----:B0-----:R-:W-:Y:S01]  /*3c420*/  IMAD R12, R12, 0x2, R3 ;  /* 0x000000020c0c7824 */ /* 0x001fe200078e0203 */
[----:B------:R-:W-:Y:S02]  /*3c430*/  PRMT R16, R16, 0x7632, R16 ;  /* 0x0000763210107816 */ /* 0x000fe40000000010 */
[----:B------:R-:W-:Y:S02]  /*3c440*/  LEA.HI.X.SX32 R9, R3, R2, 0x1, P2 ;  /* 0x0000000203097211 */ /* 0x000fe400010f0eff */
[C---:B------:R-:W-:Y:S01]  /*3c450*/  LEA R10, P6, R12.reuse, R0, 0x1 ;  /* 0x000000000c0a7211 */ /* 0x040fe200078c08ff */
[----:B--2---:R-:W0:Y:S02]  /*3c460*/  LDC R14, c[0x0][0x248] ;  /* 0x00009200ff0e7b82 */ /* 0x004e240000000800 */
[----:B------:R2:W-:Y:S01]  /*3c470*/  @P3 STG.E.U16 desc[UR10][R8.64], R16 ;  /* 0x0000001008003986 */ /* 0x0005e2000c10150a */
[----:B------:R-:W-:-:S02]  /*3c480*/  LEA.HI.X.SX32 R11, R12, R2, 0x1, P6 ;  /* 0x000000020c0b7211 */ /* 0x000fc400030f0eff */
[----:B------:R-:W-:-:S03]  /*3c490*/  PRMT R17, R17, 0x7632, R17 ;  /* 0x0000763211117816 */ /* 0x000fc60000000011 */
[----:B------:R-:W1:Y:S01]  /*3c4a0*/  LDC R15, c[0x0][0x248] ;  /* 0x00009200ff0f7b82 */ /* 0x000e620000000800 */
[----:B-----5:R-:W-:Y:S01]  /*3c4b0*/  ISETP.LT.AND P5, PT, R25, UR4, !P0 ;  /* 0x0000000419007c0c */ /* 0x020fe2000c7a1270 */
[----:B------:R-:W-:Y:S01]  /*3c4c0*/  ULDC UR4, c[0x0][0x22c] ;  /* 0x00008b0000047ab9 */ /* 0x000fe20000000800 */
[----:B------:R-:W5:Y:S01]  /*3c4d0*/  LDL.LU R25, [R1+0x2c0] ;  /* 0x0002c00001197983 */ /* 0x000f620000300800 */
[----:B------:R-:W-:-:S04]  /*3c4e0*/  PRMT R18, R18, 0x7632, R18 ;  /* 0x0000763212127816 */ /* 0x000fc80000000012 */
[----:B--2---:R-:W2:Y:S01]  /*3c4f0*/  LDC R16, c[0x0][0x248] ;  /* 0x00009200ff107b82 */ /* 0x004ea20000000800 */
[----:B----4-:R-:W4:Y:S01]  /*3c500*/  LDS.128 R4, [R26] ;  /* 0x000000001a047984 */ /* 0x010f220000000c00 */
[----:B---3--:R-:W-:Y:S01]  /*3c510*/  ISETP.LT.AND P2, PT, R27, UR4, !P0 ;  /* 0x000000041b007c0c */ /* 0x008fe2000c741270 */
[----:B------:R-:W-:Y:S02]  /*3c520*/  ULDC UR4, c[0x0][0x22c] ;  /* 0x00008b0000047ab9 */ /* 0x000fe40000000800 */
[----:B------:R-:W3:Y:S01]  /*3c530*/  LDL.LU R27, [R1+0x2c4] ;  /* 0x0002c400011b7983 */ /* 0x000ee20000300800 */
[----:B------:R-:W-:Y:S01]  /*3c540*/  ISETP.LT.AND P3, PT, R28, UR4, !P0 ;  /* 0x000000041c007c0c */ /* 0x000fe2000c761270 */
[----:B------:R-:W-:Y:S02]  /*3c550*/  ULDC UR4, c[0x0][0x22c] ;  /* 0x00008b0000047ab9 */ /* 0x000fe40000000800 */
[----:B------:R-:W2:Y:S01]  /*3c560*/  LDL.LU R28, [R1+0x2c8] ;  /* 0x0002c800011c7983 */ /* 0x000ea20000300800 */
[----:B------:R-:W-:Y:S01]  /*3c570*/  ISETP.LT.AND P6, PT, R29, UR4, !P0 ;  /* 0x000000041d007c0c */ /* 0x000fe2000c7c1270 */
[----:B0-----:R-:W-:-:S02]  /*3c580*/  IMAD R12, R14, 0x2, R12 ;  /* 0x000000020e0c7824 */ /* 0x001fc400078e020c */
[----:B------:R-:W2:Y:S01]  /*3c590*/  LDL.LU R29, [R1+0x2cc] ;  /* 0x0002cc00011d7983 */ /* 0x000ea20000300800 */
[----:B------:R-:W-:Y:S01]  /*3c5a0*/  PRMT R19, R19, 0x7632, R19 ;  /* 0x0000763213137816 */ /* 0x000fe20000000013 */
[----:B------:R-:W-:Y:S02]  /*3c5b0*/  ULDC UR4, c[0x0][0x22c] ;  /* 0x00008b0000047ab9 */ /* 0x000fe40000000800 */
[----:B------:R0:W-:Y:S01]  /*3c5c0*/  @P4 STG.E.U16 desc[UR10][R10.64], R17 ;  /* 0x000000110a004986 */ /* 0x0001e2000c10150a */
[C---:B------:R-:W-:Y:S01]  /*3c5d0*/  LEA R8, P4, R12.reuse, R0, 0x1 ;  /* 0x000000000c087211 */ /* 0x040fe200078808ff */
[----:B-1----:R-:W-:Y:S01]  /*3c5e0*/  IMAD R3, R13, 0x2, R12 ;  /* 0x000000020d037824 */ /* 0x002fe200078e020c */
[----:B0-----:R-:W0:Y:S02]  /*3c5f0*/  LDC R17, c[0x0][0x248] ;  /* 0x00009200ff117b82 */ /* 0x001e240000000800 */
[----:B------:R-:W-:Y:S01]  /*3c600*/  LEA.HI.X.SX32 R9, R12, R2, 0x1, P4 ;  /* 0x000000020c097211 */ /* 0x000fe200020f0eff */
[----:B------:R-:W-:Y:S01]  /*3c610*/  IMAD R14, R21, 0x2, R3 ;  /* 0x00000002150e7824 */ /* 0x000fe200078e0203 */
[----:B------:R-:W-:-:S03]  /*3c620*/  LEA R10, P4, R3, R0, 0x1 ;  /* 0x00000000030a7211 */ /* 0x000fc600078808ff */
[----:B------:R1:W-:Y:S01]  /*3c630*/  @P5 STG.E.U16 desc[UR10][R8.64], R18 ;  /* 0x0000001208005986 */ /* 0x0003e2000c10150a */
[C---:B------:R-:W-:Y:S02]  /*3c640*/  LEA R12, P5, R14.reuse, R0, 0x1 ;  /* 0x000000000e0c7211 */ /* 0x040fe400078a08ff */
[-C--:B------:R-:W-:Y:S02]  /*3c650*/  LEA.HI.X.SX32 R11, R3, R2.reuse, 0x1, P4 ;  /* 0x00000002030b7211 */ /* 0x080fe400020f0eff */
[----:B------:R-:W-:Y:S01]  /*3c660*/  LEA.HI.X.SX32 R13, R14, R2, 0x1, P5 ;  /* 0x000000020e0d7211 */ /* 0x000fe200028f0eff */
[----:B------:R-:W-:Y:S02]  /*3c670*/  IMAD R14, R15, 0x2, R14 ;  /* 0x000000020f0e7824 */ /* 0x000fe400078e020e */
[----:B------:R0:W-:Y:S04]  /*3c680*/  @P2 STG.E.U16 desc[UR10][R10.64], R19 ;  /* 0x000000130a002986 */ /* 0x0001e8000c10150a */
[----:B----4-:R4:W-:Y:S01]  /*3c690*/  @P3 STG.E.U16 desc[UR10][R12.64], R4 ;  /* 0x000000040c003986 */ /* 0x0109e2000c10150a */
[----:B-1----:R-:W1:Y:S03]  /*3c6a0*/  LDC R18, c[0x0][0x248] ;  /* 0x00009200ff127b82 */ /* 0x002e660000000800 */
[----:B------:R5:W1:Y:S01]  /*3c6b0*/  LDS.128 R8, [R26+0x400] ;  /* 0x000400001a087984 */ /* 0x000a620000000c00 */
[----:B0-----:R-:W-:-:S04]  /*3c6c0*/  IMAD R3, R17, 0x2, R14 ;  /* 0x0000000211037824 */ /* 0x001fc800078e020e */
[----:B------:R-:W0:Y:S01]  /*3c6d0*/  LDC R19, c[0x0][0x248] ;  /* 0x00009200ff137b82 */ /* 0x000e220000000800 */
[----:B----4-:R-:W-:-:S04]  /*3c6e0*/  LEA R12, P3, R14, R0, 0x1 ;  /* 0x000000000e0c7211 */ /* 0x010fc800078608ff */
[----:B------:R-:W-:Y:S02]  /*3c6f0*/  LEA.HI.X.SX32 R13, R14, R2, 0x1, P3 ;  /* 0x000000020e0d7211 */ /* 0x000fe400018f0eff */
[----:B------:R-:W-:-:S04]  /*3c700*/  LEA R14, P5, R3, R0, 0x1 ;  /* 0x00000000030e7211 */ /* 0x000fc800078a08ff */
[----:B------:R-:W-:Y:S02]  /*3c710*/  LEA.HI.X.SX32 R15, R3, R2, 0x1, P5 ;  /* 0x00000002030f7211 */ /* 0x000fe400028f0eff */
[----:B-----5:R-:W-:Y:S01]  /*3c720*/  ISETP.LT.AND P4, PT, R25, UR4, !P0 ;  /* 0x0000000419007c0c */ /* 0x020fe2000c781270 */
[----:B------:R-:W-:Y:S01]  /*3c730*/  ULDC UR4, c[0x0][0x22c] ;  /* 0x00008b0000047ab9 */ /* 0x000fe20000000800 */
[----:B------:R-:W4:Y:S04]  /*3c740*/  LDL.LU R25, [R1+0x2d4] ;  /* 0x0002d40001197983 */ /* 0x000f280000300800 */
[----:B------:R-:W5:Y:S01]  /*3c750*/  LDL.LU R26, [R1+0x2d8] ;  /* 0x0002d800011a7983 */ /* 0x000f620000300800 */
[----:B---3--:R-:W-:Y:S01]  /*3c760*/  ISETP.LT.AND P2, PT, R27, UR4, !P0 ;  /* 0x000000041b007c0c */ /* 0x008fe2000c741270 */
[----:B------:R-:W-:-:S02]  /*3c770*/  ULDC UR4, c[0x0][0x22c] ;  /* 0x00008b0000047ab9 */ /* 0x000fc40000000800 */
[----:B--2---:R-:W-:Y:S01]  /*3c780*/  ISETP.LT.AND P3, PT, R28, UR4, !P0 ;  /* 0x000000041c007c0c */ /* 0x004fe2000c761270 */
[----:B------:R-:W-:Y:S01]  /*3c790*/  ULDC UR4, c[0x0][0x22c] ;  /* 0x00008b0000047ab9 */ /* 0x000fe20000000800 */
[----:B------:R-:W2:Y:S01]  /*3c7a0*/  LDL.LU R28, [R1+0x2dc] ;  /* 0x0002dc00011c7983 */ /* 0x000ea20000300800 */
[----:B------:R-:W-:Y:S01]  /*3c7b0*/  ISETP.LT.AND P5, PT, R29, UR4, !P0 ;  /* 0x000000041d007c0c */ /* 0x000fe2000c7a1270 */
[----:B------:R-:W-:Y:S02]  /*3c7c0*/  IMAD R17, R20, 0x2, R3 ;  /* 0x0000000214117824 */ /* 0x000fe400078e0203 */
[----:B------:R-:W3:Y:S01]  /*3c7d0*/  LDL.LU R29, [R1+0x2e0] ;  /* 0x0002e000011d7983 */ /* 0x000ee20000300800 */
[----:B------:R-:W-:Y:S01]  /*3c7e0*/  ULDC UR4, c[0x0][0x22c] ;  /* 0x00008b0000047ab9 */ /* 0x000fe20000000800 */
[----:B------:R-:W3:Y:S02]  /*3c7f0*/  LDC R3, c[0x0][0x248] ;  /* 0x00009200ff037b82 */ /* 0x000ee40000000800 */
[----:B------:R1:W-:Y:S04]  /*3c800*/  @P6 STG.E.U16 desc[UR10][R12.64], R5 ;  /* 0x000000050c006986 */ /* 0x0003e8000c10150a */
[----:B------:R-:W3:Y:S01]  /*3c810*/  LDL.LU R27, [R1+0x2e4] ;  /* 0x0002e400011b7983 */ /* 0x000ee20000300800 */
[----:B-1----:R-:W-:-:S04]  /*3c820*/  LEA R12, P6, R17, R0, 0x1 ;  /* 0x00000000110c7211 */ /* 0x002fc800078c08ff */
[----:B------:R-:W-:Y:S01]  /*3c830*/  LEA.HI.X.SX32 R13, R17, R2, 0x1, P6 ;  /* 0x00000002110d7211 */ /* 0x000fe200030f0eff */
[----:B------:R-:W-:Y:S01]  /*3c840*/  IMAD R17, R16, 0x2, R17 ;  /* 0x0000000210117824 */ /* 0x000fe200078e0211 */
[----:B------:R-:W-:Y:S01]  /*3c850*/  @P4 STG.E.U16 desc[UR10][R14.64], R6 ;  /* 0x000000060e004986 */ /* 0x000fe2000c10150a */
[----:B------:R-:W1:Y:S02]  /*3c860*/  LDC R16, c[0x0][0x248] ;  /* 0x00009200ff107b82 */ /* 0x000e640000000800 */
[----:B0-----:R-:W-:Y:S01]  /*3c870*/  IMAD R19, R19, 0x2, R17 ;  /* 0x0000000213137824 */ /* 0x001fe200078e0211 */
[----:B------:R0:W-:Y:S02]  /*3c880*/  @P2 STG.E.U16 desc[UR10][R12.64], R7 ;  /* 0x000000070c002986 */ /* 0x0001e4000c10150a */
[----:B0-----:R-:W-:-:S04]  /*3c890*/  LEA R12, P6, R17, R0, 0x1 ;  /* 0x00000000110c7211 */ /* 0x001fc800078c08ff */
[----:B------:R-:W-:Y:S02]  /*3c8a0*/  LEA.HI.X.SX32 R13, R17, R2, 0x1, P6 ;  /* 0x00000002110d7211 */ /* 0x000fe400030f0eff */
[C---:B------:R-:W-:Y:S01]  /*3c8b0*/  LEA R14, P6, R19.reuse, R0, 0x1 ;  /* 0x00000000130e7211 */ /* 0x040fe200078c08ff */
[----:B------:R-:W0:Y:S03]  /*3c8c0*/  LDC R17, c[0x0][0x248] ;  /* 0x00009200ff117b82 */ /* 0x000e260000000800 */
[----:B------:R-:W-:Y:S01]  /*3c8d0*/  LEA.HI.X.SX32 R15, R19, R2, 0x1, P6 ;  /* 0x00000002130f7211 */ /* 0x000fe200030f0eff */
[----:B------:R3:W-:Y:S04]  /*3c8e0*/  @P3 STG.E.U16 desc[UR10][R12.64], R8 ;  /* 0x000000080c003986 */ /* 0x0007e8000c10150a */
[----:B------:R1:W-:Y:S01]  /*3c8f0*/  @P5 STG.E.U16 desc[UR10][R14.64], R9 ;  /* 0x000000090e005986 */ /* 0x0003e2000c10150a */
[----:B----4-:R-:W-:Y:S01]  /*3c900*/  ISETP.LT.AND P4, PT, R25, UR4, !P0 ;  /* 0x0000000419007c0c */ /* 0x010fe2000c781270 */
[----:B------:R-:W-:-:S02]  /*3c910*/  ULDC UR4, c[0x0][0x22c] ;  /* 0x00008b0000047ab9 */ /* 0x000fc40000000800 */
[----:B------:R-:W4:Y:S01]  /*3c920*/  LDL.LU R25, [R1+0x2e8] ;  /* 0x0002e80001197983 */ /* 0x000f220000300800 */
[----:B-----5:R-:W-:Y:S01]  /*3c930*/  ISETP.LT.AND P2, PT, R26, UR4, !P0 ;  /* 0x000000041a007c0c */ /* 0x020fe2000c741270 */
[----:B------:R-:W-:Y:S02]  /*3c940*/  ULDC UR4, c[0x0][0x22c] ;  /* 0x00008b0000047ab9 */ /* 0x000fe40000000800 */
[----:B------:R-:W5:Y:S01]  /*3c950*/  LDL.LU R26, [R1+0x2ec] ;  /* 0x0002ec00011a7983 */ /* 0x000f620000300800 */
[----:B--2---:R-:W-:Y:S01]  /*3c960*/  ISETP.LT.AND P3, PT, R28, UR4, !P0 ;  /* 0x000000041c007c0c */ /* 0x004fe2000c761270 */
[----:B------:R-:W-:Y:S02]  /*3c970*/  ULDC UR4, c[0x0][0x22c] ;  /* 0x00008b0000047ab9 */ /* 0x000fe40000000800 */
[----:B------:R-:W2:Y:S01]  /*3c980*/  LDL.LU R28, [R1+0x2f0] ;  /* 0x0002f000011c7983 */ /* 0x000ea20000300800 */
[----:B---3--:R-:W-:Y:S01]  /*3c990*/  ISETP.LT.AND P5, PT, R29, UR4, !P0 ;  /* 0x000000041d007c0c */ /* 0x008fe2000c7a1270 */
[----:B------:R-:W-:-:S02]  /*3c9a0*/  IMAD R21, R18, 0x2, R19 ;  /* 0x0000000212157824 */ /* 0x000fc400078e0213 */
[----:B------:R-:W3:Y:S01]  /*3c9b0*/  LDL.LU R29, [R1+0x23c] ;  /* 0x00023c00011d7983 */ /* 0x000ee20000300800 */
[----:B------:R-:W0:Y:S01]  /*3c9c0*/  LDC R18, c[0x0][0x248] ;  /* 0x00009200ff127b82 */ /* 0x000e220000000800 */
[----:B------:R-:W-:Y:S01]  /*3c9d0*/  ULDC UR4, c[0x0][0x22c] ;  /* 0x00008b0000047ab9 */ /* 0x000fe20000000800 */
[----:B------:R-:W-:Y:S01]  /*3c9e0*/  IMAD R19, R3, 0x2, R21 ;  /* 0x0000000203137824 */ /* 0x000fe200078e0215 */
[----:B------:R-:W-:-:S04]  /*3c9f0*/  LEA R12, P6, R21, R0, 0x1 ;  /* 0x00000000150c7211 */ /* 0x000fc800078c08ff */
[----:B------:R-:W-:Y:S01]  /*3ca00*/  LEA.HI.X.SX32 R13, R21, R2, 0x1, P6 ;  /* 0x00000002150d7211 */ /* 0x000fe200030f0eff */
[----:B------:R-:W0:Y:S01]  /*3ca10*/  LDC R3, c[0x0][0x248] ;  /* 0x00009200ff037b82 */ /* 0x000e220000000800 */
[----:B-1----:R-:W-:-:S04]  /*3ca20*/  LEA R14, P6, R19, R0, 0x1 ;  /* 0x00000000130e7211 */ /* 0x002fc800078c08ff */
[----:B------:R-:W-:Y:S01]  /*3ca30*/  LEA.HI.X.SX32 R15, R19, R2, 0x1, P6 ;  /* 0x00000002130f7211 */ /* 0x000fe200030f0eff */
[----:B------:R-:W-:Y:S01]  /*3ca40*/  IMAD R19, R16, 0x2, R19 ;  /* 0x0000000210137824 */ /* 0x000fe200078e0213 */
[----:B------:R1:W-:Y:S04]  /*3ca50*/  @P4 STG.E.U16 desc[UR10][R12.64], R10 ;  /* 0x0000000a0c004986 */ /* 0x0003e8000c10150a */
[----:B------:R1:W-:Y:S01]  /*3ca60*/  @P2 STG.E.U16 desc[UR10][R14.64], R11 ;  /* 0x0000000b0e002986 */ /* 0x0003e2000c10150a */
[----:B------:R-:W-:Y:S01]  /*3ca70*/  LEA R16, P2, R19, R0, 0x1 ;  /* 0x0000000013107211 */ /* 0x000fe200078408ff */
[----:B0-----:R-:W-:-:S03]  /*3ca80*/  IMAD R21, R17, 0x2, R19 ;  /* 0x0000000211157824 */ /* 0x001fc600078e0213 */
[----:B------:R-:W-:Y:S02]  /*3ca90*/  LEA.HI.X.SX32 R17, R19, R2, 0x1, P2 ;  /* 0x0000000213117211 */ /* 0x000fe400010f0eff */
[----:B------:R-:W0:Y:S01]  /*3caa0*/  LDC R19, c[0x0][0x248] ;  /* 0x00009200ff137b82 */ /* 0x000e220000000800 */
[----:B-1----:R-:W-:-:S07]  /*3cab0*/  LEA R12, P6, R21, R0, 0x1 ;  /* 0x00000000150c7211 */ /* 0x002fce00078c08ff */
[----:B------:R-:W1:Y:S01]  /*3cac0*/  LDC R14, c[0x0][0x248] ;  /* 0x00009200ff0e7b82 */ /* 0x000e620000000800 */
[----:B------:R-:W-:Y:S01]  /*3cad0*/  LEA.HI.X.SX32 R13, R21, R2, 0x1, P6 ;  /* 0x00000002150d7211 */ /* 0x000fe200030f0eff */
[----:B------:R-:W-:Y:S01]  /*3cae0*/  IMAD R21, R3, 0x2, R21 ;  /* 0x0000000203157824 */ /* 0x000fe200078e0215 */
[----:B------:R-:W-:-:S05]  /*3caf0*/  PRMT R8, R4, 0x7632, R8 ;  /* 0x0000763204087816 */ /* 0x000fca0000000008 */
[----:B------:R-:W1:Y:S01]  /*3cb00*/  LDC R15, c[0x0][0x248] ;  /* 0x00009200ff0f7b82 */ /* 0x000e620000000800 */
[----:B------:R-:W-:Y:S01]  /*3cb10*/  ISETP.LT.AND P4, PT, R27, UR4, !P0 ;  /* 0x000000041b007c0c */ /* 0x000fe2000c781270 */
[----:B------:R0:W-:Y:S01]  /*3cb20*/  @P3 STG.E.U16 desc[UR10][R16.64], R8 ;  /* 0x0000000810003986 */ /* 0x0001e2000c10150a */
[----:B------:R-:W-:Y:S01]  /*3cb30*/  PRMT R6, R5, 0x7632, R6 ;  /* 0x0000763205067816 */ /* 0x000fe20000000006 */
[----:B------:R-:W-:Y:S01]  /*3cb40*/  ULDC UR4, c[0x0][0x22c] ;  /* 0x00008b0000047ab9 */ /* 0x000fe20000000800 */
[----:B------:R-:W-:-:S03]  /*3cb50*/  LEA R4, P6, R21, R0, 0x1 ;  /* 0x0000000015047211 */ /* 0x000fc600078c08ff */
[----:B------:R-:W1:Y:S01]  /*3cb60*/  LDC R3, c[0x0][0x248] ;  /* 0x00009200ff037b82 */ /* 0x000e620000000800 */
[----:B------:R-:W-:Y:S02]  /*3cb70*/  LEA.HI.X.SX32 R5, R21, R2, 0x1, P6 ;  /* 0x0000000215057211 */ /* 0x000fe400030f0eff */
[----:B------:R-:W-:Y:S01]  /*3cb80*/  PRMT R7, R6, 0x7632, R7 ;  /* 0x0000763206077816 */ /* 0x000fe20000000007 */
[----:B0-----:R-:W-:Y:S01]  /*3cb90*/  IMAD R17, R18, 0x2, R21 ;  /* 0x0000000212117824 */ /* 0x001fe200078e0215 */
[----:B------:R0:W-:Y:S03]  /*3cba0*/  @P5 STG.E.U16 desc[UR10][R12.64], R6 ;  /* 0x000000060c005986 */ /* 0x0001e6000c10150a */
[----:B------:R-:W-:Y:S01]  /*3cbb0*/  IMAD R19, R19, 0x2, R17 ;  /* 0x0000000213137824 */ /* 0x000fe200078e0211 */
[----:B------:R-:W-:Y:S01]  /*3cbc0*/  LEA R16, P6, R17, R0, 0x1 ;  /* 0x0000000011107211 */ /* 0x000fe200078c08ff */
[----:B------:R1:W-:Y:S01]  /*3cbd0*/  @P4 STG.E.U16 desc[UR10][R4.64], R7 ;  /* 0x0000000704004986 */ /* 0x0003e2000c10150a */
[----:B------:R-:W-:-:S02]  /*3cbe0*/  PRMT R9, R8, 0x7632, R9 ;  /* 0x0000763208097816 */ /* 0x000fc40000000009 */
[----:B------:R-:W-:Y:S02]  /*3cbf0*/  LEA.HI.X.SX32 R17, R17, R2, 0x1, P6 ;  /* 0x0000000211117211 */ /* 0x000fe400030f0eff */
[----:B0-----:R-:W-:Y:S01]  /*3cc00*/  LEA R6, P4, R19, R0, 0x1 ;  /* 0x0000000013067211 */ /* 0x001fe200078808ff */
[----:B-1----:R-:W-:Y:S01]  /*3cc10*/  IMAD R13, R14, 0x2, R19 ;  /* 0x000000020e0d7824 */ /* 0x002fe200078e0213 */
[----:B------:R-:W-:-:S03]  /*3cc20*/  PRMT R5, R7, 0x7632, R5 ;  /* 0x0000763207057816 */ /* 0x000fc60000000005 */
[----:B------:R-:W-:Y:S01]  /*3cc30*/  IMAD R15, R15, 0x2, R13 ;  /* 0x000000020f0f7824 */ /* 0x000fe200078e020d */
[----:B------:R-:W-:Y:S02]  /*3cc40*/  LEA.HI.X.SX32 R7, R19, R2, 0x1, P4 ;  /* 0x0000000213077211 */ /* 0x000fe400020f0eff */
[----:B------:R-:W-:Y:S01]  /*3cc50*/  PRMT R10, R10, 0x7632, R10 ;  /* 0x000076320a0a7816 */ /* 0x000fe2000000000a */
[----:B------:R-:W-:Y:S01]  /*3cc60*/  IMAD R3, R3, 0x2, R15 ;  /* 0x0000000203037824 */ /* 0x000fe200078e020f */
[----:B----4-:R-:W-:Y:S01]  /*3cc70*/  ISETP.LT.AND P2, PT, R25, UR4, !P0 ;  /* 0x0000000419007c0c */ /* 0x010fe2000c741270 */
[----:B------:R-:W-:Y:S02]  /*3cc80*/  ULDC UR4, c[0x0][0x22c] ;  /* 0x00008b0000047ab9 */ /* 0x000fe40000000800 */
[----:B-----5:R-:W-:Y:S01]  /*3cc90*/  ISETP.LT.AND P3, PT, R26, UR4, !P0 ;  /* 0x000000041a007c0c */ /* 0x020fe2000c761270 */
[----:B------:R-:W-:Y:S02]  /*3cca0*/  ULDC UR4, c[0x0][0x22c] ;  /* 0x00008b0000047ab9 */ /* 0x000fe40000000800 */
[----:B--2---:R-:W-:Y:S01]  /*3ccb0*/  ISETP.LT.AND P5, PT, R28, UR4, !P0 ;  /* 0x000000041c007c0c */ /* 0x004fe2000c7a1270 */
[----:B------:R-:W-:-:S06]  /*3ccc0*/  ULDC UR4, c[0x0][0x22c] ;  /* 0x00008b0000047ab9 */ /* 0x000fcc0000000800 */
[----:B------:R0:W-:Y:S01]  /*3ccd0*/  @P2 STG.E.U16 desc[UR10][R16.64], R5 ;  /* 0x0000000510002986 */ /* 0x0001e2000c10150a */
[----:B---3--:R-:W-:Y:S02]  /*3cce0*/  ISETP.LT.AND P0, PT, R29, UR4, !P0 ;  /* 0x000000041d007c0c */ /* 0x008fe4000c701270 */
[-C--:B------:R-:W-:Y:S01]  /*3ccf0*/  LEA R12, P2, R13, R0.reuse, 0x1 ;  /* 0x000000000d0c7211 */ /* 0x080fe200078408ff */
[----:B------:R1:W-:Y:S01]  /*3cd00*/  @P3 STG.E.U16 desc[UR10][R6.64], R9 ;  /* 0x0000000906003986 */ /* 0x0003e2000c10150a */
[----:B------:R-:W-:Y:S02]  /*3cd10*/  LEA R4, P3, R15, R0, 0x1 ;  /* 0x000000000f047211 */ /* 0x000fe400078608ff */
[-C--:B------:R-:W-:Y:S02]  /*3cd20*/  LEA.HI.X.SX32 R13, R13, R2.reuse, 0x1, P2 ;  /* 0x000000020d0d7211 */ /* 0x080fe400010f0eff */
[----:B0-----:R-:W-:Y:S02]  /*3cd30*/  LEA.HI.X.SX32 R5, R15, R2, 0x1, P3 ;  /* 0x000000020f057211 */ /* 0x001fe400018f0eff */
[----:B-1----:R-:W-:-:S02]  /*3cd40*/  PRMT R7, R9, 0x7632, R7 ;  /* 0x0000763209077816 */ /* 0x002fc40000000007 */
[----:B------:R-:W-:-:S03]  /*3cd50*/  LEA R8, P2, R3, R0, 0x1 ;  /* 0x0000000003087211 */ /* 0x000fc600078408ff */
[----:B------:R0:W-:Y:S01]  /*3cd60*/  @P5 STG.E.U16 desc[UR10][R12.64], R7 ;  /* 0x000000070c005986 */ /* 0x0001e2000c10150a */
[----:B------:R-:W-:-:S03]  /*3cd70*/  LEA.HI.X.SX32 R9, R3, R2, 0x1, P2 ;  /* 0x0000000203097211 */ /* 0x000fc600010f0eff */
[----:B------:R0:W-:Y:S01]  /*3cd80*/  @P0 STG.E.U16 desc[UR10][R4.64], R10 ;  /* 0x0000000a04000986 */ /* 0x0001e2000c10150a */
[----:B------:R-:W-:Y:S05]  /*3cd90*/  @!P1 EXIT ;  /* 0x000000000000994d */ /* 0x000fea0003800000 */
[----:B0-----:R-:W-:-:S05]  /*3cda0*/  PRMT R4, R11, 0x7632, R4 ;  /* 0x000076320b047816 */ /* 0x001fca0000000004 */
[----:B------:R-:W-:Y:S01]  /*3cdb0*/  STG.E.U16 desc[UR10][R8.64], R4 ;  /* 0x0000000408007986 */ /* 0x000fe2000c10150a */
[----:B------:R-:W-:Y:S05]  /*3cdc0*/  EXIT ;  /* 0x000000000000794d */ /* 0x000fea0003800000 */
.L_x_3:
[----:B------:R-:W-:-:S00]  /*3cdd0*/  BRA `(.L_x_3) ;  /* 0xfffffffc00fc7947 */ /* 0x000fc0000383ffff */
[----:B------:R-:W-:-:S00]  /*3cde0*/  NOP ;  /* 0x0000000000007918 */ /* 0x000fc00000000000 */
        /* <DEDUP_REMOVED lines=9> */
.L_x_4:


//--------------------- .nv.shared.matmul_kernel  --------------------------
	.section	.nv.shared.matmul_kernel,"aw",@nobits
	.sectionflags	@""
	.align	16
	.zero		1024


//--------------------- .nv.shared.reserved.0     --------------------------
	.section	.nv.shared.reserved.0,"aw",@nobits
	.weak		__nv_reservedSMEM_offset_0_alias
	.size		__nv_reservedSMEM_offset_0_alias, 0, 0
	.other		__nv_reservedSMEM_offset_0_alias,@"STO_CUDA_RESERVED_SHARED STV_DEFAULT"
__nv_reservedSMEM_offset_0_alias:
	.zero		0


//--------------------- .nv.constant0.matmul_kernel --------------------------
	.section	.nv.constant0.matmul_kernel,"a",@progbits
	.sectionflags	@""
	.align	4
.nv.constant0.matmul_kernel:
	.zero		608


//--------------------- SYMBOLS --------------------------

	.type		.nv.reservedSmem.offset0,@object
	.size		.nv.reservedSmem.offset0,0x4
